	.target	sm_100a

	.elftype	@"ET_EXEC"


//--------------------- .note.nv.tkinfo           --------------------------
	.section	.note.nv.tkinfo,"",@"SHT_NOTE"
	.sectionflags	@"SHF_NOTE_NV_TKINFO"
	.tkinfo
        /*0018*/ 	.word	0x00000002
        /*0030*/ 	.string	""
        /*0030*/ 	.string	"ptxas"
        /*0030*/ 	.string	"Cuda compilation tools, release 13.0, V13.0.88"
        /*0030*/ 	.string	"Build cuda_13.0.r13.0/compiler.36424714_0"
        /*0030*/ 	.string	"-arch sm_100a -m 64 "



//--------------------- .note.nv.cuinfo           --------------------------
	.section	.note.nv.cuinfo,"",@"SHT_NOTE"
	.sectionflags	@"SHF_NOTE_NV_CUINFO"
        /*0018*/ 	.short	0x0002
        /*001a*/ 	.short	0x0064
        /*001c*/ 	.short	0x0082
	.zero		2


//--------------------- .nv.info                  --------------------------
	.section	.nv.info,"",@"SHT_CUDA_INFO"
	.align	4


	//----- nvinfo : EIATTR_REGCOUNT
	.align		4
        /*0000*/ 	.byte	0x04, 0x2f
        /*0002*/ 	.short	(.L_19 - .L_18)
	.align		4
.L_18:
        /*0004*/ 	.word	index@(_ZN7cutlass13device_kernelINS_4conv6kernel13ConvUniversalINS1_16ConvProblemShapeILNS1_8OperatorE2ELi3EEENS1_10collective14CollectiveConvINS1_47MainloopSm100TmaUmmaWarpSpecializedImplicitGemmILS5_2ELi41ELi3ELi1ELi2EN4cute5tupleIJNSA_1CILi2EEENSC_ILi1EEESE_EEEEENSB_IJNSC_ILi256EEENSB_IJNSC_ILi64EEEEEENSB_IJNSC_ILi32EEEEEEEEENS_12float_e4m3_tESN_NSA_8TiledMMAINSA_8MMA_AtomIJNSA_10MMA_TraitsINSA_25SM100_MMA_F8F6F4_2x1SM_SSEJSN_SN_fSH_SI_NSA_17integral_constantINSA_4UMMA5MajorELSU_1EEESV_NSS_INST_7ScaleInELSW_0EEESX_EEEEEENSA_6LayoutINSB_IJSE_SE_SE_EEENSB_IJNSC_ILi0EEES12_S12_EEEEENSB_IJNSA_10UnderscoreES15_S15_EEEEENS7_6detail27Sm100ImplicitGemmTileTraitsINSA_18SM100_TMA_2SM_LOADENSA_14ComposedLayoutINSA_7SwizzleILi3ELi4ELi3EEENSA_18smem_ptr_flag_bitsILi8EEENS10_INSB_IJNSC_ILi128EEENSC_ILi8EEEEEENSB_IJSE_S1G_EEEEEEEvEENS19_INSA_25SM100_TMA_2SM_LOAD_IM2COLENS1B_INS1C_ILi1ELi4ELi3EEES1F_NS10_INSB_IJSK_S1H_EEENSB_IJSE_SK_EEEEEEEvEEEENS_8epilogue10collective18CollectiveEpilogueINS1V_23Sm100TmaWarpSpecializedILi1ELi1ELi64ELb0ELb0EEEJNSB_IJS1G_SJ_SL_EEENSB_IJNS10_IS1G_SE_EENS10_ISI_SE_EEEEESN_NSB_IJlNSB_IJSE_lllEEES12_EEESN_S25_NS1V_6fusion15FusionCallbacksIS1Z_NS26_17LinearCombinationISN_fSN_fLNS_15FloatRoundStyleE2EEES20_S23_JEEENSA_5SM1004TMEM4LOAD26SM100_TMEM_LOAD_32dp32b64xENSA_13SM90_TMA_LOADENS1B_INS1C_ILi2ELi4ELi3EEES1F_NS10_INSB_IJS1H_SI_EEENSB_IJSI_SE_EEEEEEENSA_39AutoVectorizingCopyWithAssumedAlignmentILi128EEENSA_14SM90_TMA_STOREES2L_S2N_S2N_EEEvvEEEEvNT_6ParamsE)
        /*0008*/ 	.word	0x0000009a


	//----- nvinfo : EIATTR_FRAME_SIZE
	.align		4
.L_19:
        /*000c*/ 	.byte	0x04, 0x11
        /*000e*/ 	.short	(.L_21 - .L_20)
	.align		4
.L_20:
        /*0010*/ 	.word	index@($__internal_2_$__cuda_sm10x_tcgen05_guardrail_trap_unallocated_columns_being_dealloced)
        /*0014*/ 	.word	0x00000008


	//----- nvinfo : EIATTR_FRAME_SIZE
	.align		4
.L_21:
        /*0018*/ 	.byte	0x04, 0x11
        /*001a*/ 	.short	(.L_23 - .L_22)
	.align		4
.L_22:
        /*001c*/ 	.word	index@($__internal_1_$__cuda_sm10x_tcgen05_guardrail_trap_phase_invalid_during_alloc)
        /*0020*/ 	.word	0x00000008


	//----- nvinfo : EIATTR_FRAME_SIZE
	.align		4
.L_23:
        /*0024*/ 	.byte	0x04, 0x11
        /*0026*/ 	.short	(.L_25 - .L_24)
	.align		4
.L_24:
        /*0028*/ 	.word	index@($__internal_0_$__cuda_sm10x_tcgen05_guardrail_trap_col_being_dealloced_not_returned_by_alloc)
        /*002c*/ 	.word	0x00000008


	//----- nvinfo : EIATTR_FRAME_SIZE
	.align		4
.L_25:
        /*0030*/ 	.byte	0x04, 0x11
        /*0032*/ 	.short	(.L_27 - .L_26)
	.align		4
.L_26:
        /*0034*/ 	.word	index@(_ZN7cutlass13device_kernelINS_4conv6kernel13ConvUniversalINS1_16ConvProblemShapeILNS1_8OperatorE2ELi3EEENS1_10collective14CollectiveConvINS1_47MainloopSm100TmaUmmaWarpSpecializedImplicitGemmILS5_2ELi41ELi3ELi1ELi2EN4cute5tupleIJNSA_1CILi2EEENSC_ILi1EEESE_EEEEENSB_IJNSC_ILi256EEENSB_IJNSC_ILi64EEEEEENSB_IJNSC_ILi32EEEEEEEEENS_12float_e4m3_tESN_NSA_8TiledMMAINSA_8MMA_AtomIJNSA_10MMA_TraitsINSA_25SM100_MMA_F8F6F4_2x1SM_SSEJSN_SN_fSH_SI_NSA_17integral_constantINSA_4UMMA5MajorELSU_1EEESV_NSS_INST_7ScaleInELSW_0EEESX_EEEEEENSA_6LayoutINSB_IJSE_SE_SE_EEENSB_IJNSC_ILi0EEES12_S12_EEEEENSB_IJNSA_10UnderscoreES15_S15_EEEEENS7_6detail27Sm100ImplicitGemmTileTraitsINSA_18SM100_TMA_2SM_LOADENSA_14ComposedLayoutINSA_7SwizzleILi3ELi4ELi3EEENSA_18smem_ptr_flag_bitsILi8EEENS10_INSB_IJNSC_ILi128EEENSC_ILi8EEEEEENSB_IJSE_S1G_EEEEEEEvEENS19_INSA_25SM100_TMA_2SM_LOAD_IM2COLENS1B_INS1C_ILi1ELi4ELi3EEES1F_NS10_INSB_IJSK_S1H_EEENSB_IJSE_SK_EEEEEEEvEEEENS_8epilogue10collective18CollectiveEpilogueINS1V_23Sm100TmaWarpSpecializedILi1ELi1ELi64ELb0ELb0EEEJNSB_IJS1G_SJ_SL_EEENSB_IJNS10_IS1G_SE_EENS10_ISI_SE_EEEEESN_NSB_IJlNSB_IJSE_lllEEES12_EEESN_S25_NS1V_6fusion15FusionCallbacksIS1Z_NS26_17LinearCombinationISN_fSN_fLNS_15FloatRoundStyleE2EEES20_S23_JEEENSA_5SM1004TMEM4LOAD26SM100_TMEM_LOAD_32dp32b64xENSA_13SM90_TMA_LOADENS1B_INS1C_ILi2ELi4ELi3EEES1F_NS10_INSB_IJS1H_SI_EEENSB_IJSI_SE_EEEEEEENSA_39AutoVectorizingCopyWithAssumedAlignmentILi128EEENSA_14SM90_TMA_STOREES2L_S2N_S2N_EEEvvEEEEvNT_6ParamsE)
        /*0038*/ 	.word	0x00000008


	//----- nvinfo : EIATTR_MIN_STACK_SIZE
	.align		4
.L_27:
        /*003c*/ 	.byte	0x04, 0x12
        /*003e*/ 	.short	(.L_29 - .L_28)
	.align		4
.L_28:
        /*0040*/ 	.word	index@(_ZN7cutlass13device_kernelINS_4conv6kernel13ConvUniversalINS1_16ConvProblemShapeILNS1_8OperatorE2ELi3EEENS1_10collective14CollectiveConvINS1_47MainloopSm100TmaUmmaWarpSpecializedImplicitGemmILS5_2ELi41ELi3ELi1ELi2EN4cute5tupleIJNSA_1CILi2EEENSC_ILi1EEESE_EEEEENSB_IJNSC_ILi256EEENSB_IJNSC_ILi64EEEEEENSB_IJNSC_ILi32EEEEEEEEENS_12float_e4m3_tESN_NSA_8TiledMMAINSA_8MMA_AtomIJNSA_10MMA_TraitsINSA_25SM100_MMA_F8F6F4_2x1SM_SSEJSN_SN_fSH_SI_NSA_17integral_constantINSA_4UMMA5MajorELSU_1EEESV_NSS_INST_7ScaleInELSW_0EEESX_EEEEEENSA_6LayoutINSB_IJSE_SE_SE_EEENSB_IJNSC_ILi0EEES12_S12_EEEEENSB_IJNSA_10UnderscoreES15_S15_EEEEENS7_6detail27Sm100ImplicitGemmTileTraitsINSA_18SM100_TMA_2SM_LOADENSA_14ComposedLayoutINSA_7SwizzleILi3ELi4ELi3EEENSA_18smem_ptr_flag_bitsILi8EEENS10_INSB_IJNSC_ILi128EEENSC_ILi8EEEEEENSB_IJSE_S1G_EEEEEEEvEENS19_INSA_25SM100_TMA_2SM_LOAD_IM2COLENS1B_INS1C_ILi1ELi4ELi3EEES1F_NS10_INSB_IJSK_S1H_EEENSB_IJSE_SK_EEEEEEEvEEEENS_8epilogue10collective18CollectiveEpilogueINS1V_23Sm100TmaWarpSpecializedILi1ELi1ELi64ELb0ELb0EEEJNSB_IJS1G_SJ_SL_EEENSB_IJNS10_IS1G_SE_EENS10_ISI_SE_EEEEESN_NSB_IJlNSB_IJSE_lllEEES12_EEESN_S25_NS1V_6fusion15FusionCallbacksIS1Z_NS26_17LinearCombinationISN_fSN_fLNS_15FloatRoundStyleE2EEES20_S23_JEEENSA_5SM1004TMEM4LOAD26SM100_TMEM_LOAD_32dp32b64xENSA_13SM90_TMA_LOADENS1B_INS1C_ILi2ELi4ELi3EEES1F_NS10_INSB_IJS1H_SI_EEENSB_IJSI_SE_EEEEEEENSA_39AutoVectorizingCopyWithAssumedAlignmentILi128EEENSA_14SM90_TMA_STOREES2L_S2N_S2N_EEEvvEEEEvNT_6ParamsE)
        /*0044*/ 	.word	0x00000008
.L_29:


//--------------------- .nv.compat                --------------------------
	.section	.nv.compat,"",@"SHT_CUDA_COMPAT_INFO"
	.align	4
        /*0000*/ 	.byte	0x02, 0x09, 0x01, 0x00, 0x02, 0x02, 0x02, 0x00, 0x02, 0x05, 0x05, 0x00, 0x03, 0x07, 0x01, 0x01
        /*0010*/ 	.byte	0x02, 0x03, 0x01, 0x00, 0x02, 0x06, 0x01, 0x00, 0x04, 0x0b, 0x08, 0x00, 0x09, 0x00, 0x00, 0x00
        /*0020*/ 	.byte	0x00, 0x00, 0x00, 0x00


//--------------------- .nv.info._ZN7cutlass13device_kernelINS_4conv6kernel13ConvUniversalINS1_16ConvProblemShapeILNS1_8OperatorE2ELi3EEENS1_10collective14CollectiveConvINS1_47MainloopSm100TmaUmmaWarpSpecializedImplicitGemmILS5_2ELi41ELi3ELi1ELi2EN4cute5tupleIJNSA_1CILi2EEENSC_ILi1EEESE_EEEEENSB_IJNSC_ILi256EEENSB_IJNSC_ILi64EEEEEENSB_IJNSC_ILi32EEEEEEEEENS_12float_e4m3_tESN_NSA_8TiledMMAINSA_8MMA_AtomIJNSA_10MMA_TraitsINSA_25SM100_MMA_F8F6F4_2x1SM_SSEJSN_SN_fSH_SI_NSA_17integral_constantINSA_4UMMA5MajorELSU_1EEESV_NSS_INST_7ScaleInELSW_0EEESX_EEEEEENSA_6LayoutINSB_IJSE_SE_SE_EEENSB_IJNSC_ILi0EEES12_S12_EEEEENSB_IJNSA_10UnderscoreES15_S15_EEEEENS7_6detail27Sm100ImplicitGemmTileTraitsINSA_18SM100_TMA_2SM_LOADENSA_14ComposedLayoutINSA_7SwizzleILi3ELi4ELi3EEENSA_18smem_ptr_flag_bitsILi8EEENS10_INSB_IJNSC_ILi128EEENSC_ILi8EEEEEENSB_IJSE_S1G_EEEEEEEvEENS19_INSA_25SM100_TMA_2SM_LOAD_IM2COLENS1B_INS1C_ILi1ELi4ELi3EEES1F_NS10_INSB_IJSK_S1H_EEENSB_IJSE_SK_EEEEEEEvEEEENS_8epilogue10collective18CollectiveEpilogueINS1V_23Sm100TmaWarpSpecializedILi1ELi1ELi64ELb0ELb0EEEJNSB_IJS1G_SJ_SL_EEENSB_IJNS10_IS1G_SE_EENS10_ISI_SE_EEEEESN_NSB_IJlNSB_IJSE_lllEEES12_EEESN_S25_NS1V_6fusion15FusionCallbacksIS1Z_NS26_17LinearCombinationISN_fSN_fLNS_15FloatRoundStyleE2EEES20_S23_JEEENSA_5SM1004TMEM4LOAD26SM100_TMEM_LOAD_32dp32b64xENSA_13SM90_TMA_LOADENS1B_INS1C_ILi2ELi4ELi3EEES1F_NS10_INSB_IJS1H_SI_EEENSB_IJSI_SE_EEEEEEENSA_39AutoVectorizingCopyWithAssumedAlignmentILi128EEENSA_14SM90_TMA_STOREES2L_S2N_S2N_EEEvvEEEEvNT_6ParamsE --------------------------
	.section	.nv.info._ZN7cutlass13device_kernelINS_4conv6kernel13ConvUniversalINS1_16ConvProblemShapeILNS1_8OperatorE2ELi3EEENS1_10collective14CollectiveConvINS1_47MainloopSm100TmaUmmaWarpSpecializedImplicitGemmILS5_2ELi41ELi3ELi1ELi2EN4cute5tupleIJNSA_1CILi2EEENSC_ILi1EEESE_EEEEENSB_IJNSC_ILi256EEENSB_IJNSC_ILi64EEEEEENSB_IJNSC_ILi32EEEEEEEEENS_12float_e4m3_tESN_NSA_8TiledMMAINSA_8MMA_AtomIJNSA_10MMA_TraitsINSA_25SM100_MMA_F8F6F4_2x1SM_SSEJSN_SN_fSH_SI_NSA_17integral_constantINSA_4UMMA5MajorELSU_1EEESV_NSS_INST_7ScaleInELSW_0EEESX_EEEEEENSA_6LayoutINSB_IJSE_SE_SE_EEENSB_IJNSC_ILi0EEES12_S12_EEEEENSB_IJNSA_10UnderscoreES15_S15_EEEEENS7_6detail27Sm100ImplicitGemmTileTraitsINSA_18SM100_TMA_2SM_LOADENSA_14ComposedLayoutINSA_7SwizzleILi3ELi4ELi3EEENSA_18smem_ptr_flag_bitsILi8EEENS10_INSB_IJNSC_ILi128EEENSC_ILi8EEEEEENSB_IJSE_S1G_EEEEEEEvEENS19_INSA_25SM100_TMA_2SM_LOAD_IM2COLENS1B_INS1C_ILi1ELi4ELi3EEES1F_NS10_INSB_IJSK_S1H_EEENSB_IJSE_SK_EEEEEEEvEEEENS_8epilogue10collective18CollectiveEpilogueINS1V_23Sm100TmaWarpSpecializedILi1ELi1ELi64ELb0ELb0EEEJNSB_IJS1G_SJ_SL_EEENSB_IJNS10_IS1G_SE_EENS10_ISI_SE_EEEEESN_NSB_IJlNSB_IJSE_lllEEES12_EEESN_S25_NS1V_6fusion15FusionCallbacksIS1Z_NS26_17LinearCombinationISN_fSN_fLNS_15FloatRoundStyleE2EEES20_S23_JEEENSA_5SM1004TMEM4LOAD26SM100_TMEM_LOAD_32dp32b64xENSA_13SM90_TMA_LOADENS1B_INS1C_ILi2ELi4ELi3EEES1F_NS10_INSB_IJS1H_SI_EEENSB_IJSI_SE_EEEEEEENSA_39AutoVectorizingCopyWithAssumedAlignmentILi128EEENSA_14SM90_TMA_STOREES2L_S2N_S2N_EEEvvEEEEvNT_6ParamsE,"",@"SHT_CUDA_INFO"
	.sectionflags	@""
	.align	4


	//----- nvinfo : EIATTR_CUDA_API_VERSION
	.align		4
        /*0000*/ 	.byte	0x04, 0x37
        /*0002*/ 	.short	(.L_31 - .L_30)
.L_30:
        /*0004*/ 	.word	0x00000082


	//----- nvinfo : EIATTR_KPARAM_INFO
	.align		4
.L_31:
        /*0008*/ 	.byte	0x04, 0x17
        /*000a*/ 	.short	(.L_33 - .L_32)
.L_32:
        /*000c*/ 	.word	0x00000000
        /*0010*/ 	.short	0x0000
        /*0012*/ 	.short	0x0000
        /*0014*/ 	.byte	0x00, 0xf0, 0x01, 0x24


	//----- nvinfo : EIATTR_AT_ENTRY_FRAGMENTS
	.align		4
.L_33:
        /*0018*/ 	.byte	0x04, 0x4f
        /*001a*/ 	.short	(.L_35 - .L_34)


	//   ....[0]....
.L_34:
        /*001c*/ 	.word	0x00000007


	//----- nvinfo : EIATTR_RESERVED_SMEM_USED
	.align		4
.L_35:
        /*0020*/ 	.byte	0x01, 0x41
	.zero		2


	//----- nvinfo : EIATTR_SPARSE_MMA_MASK
	.align		4
        /*0024*/ 	.byte	0x03, 0x50
        /*0026*/ 	.short	0x0000


	//----- nvinfo : EIATTR_TCGEN05_2CTA_USED
	.align		4
        /*0028*/ 	.byte	0x01, 0x52
	.zero		2


	//----- nvinfo : EIATTR_MAXREG_COUNT
	.align		4
        /*002c*/ 	.byte	0x03, 0x1b
        /*002e*/ 	.short	0x00ff


	//----- nvinfo : EIATTR_NUM_BARRIERS
	.align		4
        /*0030*/ 	.byte	0x02, 0x4c
        /*0032*/ 	.byte	0x07
	.zero		1


	//----- nvinfo : EIATTR_EXTERNS
	.align		4
        /*0034*/ 	.byte	0x04, 0x0f
        /*0036*/ 	.short	(.L_37 - .L_36)


	//   ....[0]....
	.align		4
.L_36:
        /*0038*/ 	.word	index@(__assertfail)


	//----- nvinfo : EIATTR_MERCURY_ISA_VERSION
	.align		4
.L_37:
        /*003c*/ 	.byte	0x03, 0x5f
        /*003e*/ 	.short	0x0101


	//----- nvinfo : EIATTR_INT_WARP_WIDE_INSTR_OFFSETS
	.align		4
        /*0040*/ 	.byte	0x04, 0x31
        /*0042*/ 	.short	(.L_39 - .L_38)


	//   ....[0]....
.L_38:
        /*0044*/ 	.word	0x000010c0


	//   ....[1]....
        /*0048*/ 	.word	0x00001170


	//   ....[2]....
        /*004c*/ 	.word	0x000061e0


	//   ....[3]....
        /*0050*/ 	.word	0x00006200


	//   ....[4]....
        /*0054*/ 	.word	0x00006230


	//----- nvinfo : EIATTR_COOP_GROUP_MASK_REGIDS
	.align		4
.L_39:
        /*0058*/ 	.byte	0x04, 0x29
        /*005a*/ 	.short	(.L_41 - .L_40)


	//   ....[0]....
.L_40:
        /*005c*/ 	.word	0xffffffff


	//   ....[1]....
        /*0060*/ 	.word	0xffffffff


	//   ....[2]....
        /*0064*/ 	.word	0xffffffff


	//   ....[3]....
        /*0068*/ 	.word	0xffffffff


	//   ....[4]....
        /*006c*/ 	.word	0xffffffff


	//   ....[5]....
        /*0070*/ 	.word	0xffffffff


	//   ....[6]....
        /*0074*/ 	.word	0xffffffff


	//   ....[7]....
        /*0078*/ 	.word	0xffffffff


	//   ....[8]....
        /*007c*/ 	.word	0xffffffff


	//   ....[9]....
        /*0080*/ 	.word	0xffffffff


	//   ....[10]....
        /*0084*/ 	.word	0xffffffff


	//   ....[11]....
        /*0088*/ 	.word	0xffffffff


	//   ....[12]....
        /*008c*/ 	.word	0xffffffff


	//----- nvinfo : EIATTR_COOP_GROUP_INSTR_OFFSETS
	.align		4
.L_41:
        /*0090*/ 	.byte	0x04, 0x28
        /*0092*/ 	.short	(.L_43 - .L_42)


	//   ....[0]....
.L_42:
        /*0094*/ 	.word	0x000000d0


	//   ....[1]....
        /*0098*/ 	.word	0x00000540


	//   ....[2]....
        /*009c*/ 	.word	0x00000bb0


	//   ....[3]....
        /*00a0*/ 	.word	0x00000cf0


	//   ....[4]....
        /*00a4*/ 	.word	0x00000df0


	//   ....[5]....
        /*00a8*/ 	.word	0x00000f40


	//   ....[6]....
        /*00ac*/ 	.word	0x000011e0


	//   ....[7]....
        /*00b0*/ 	.word	0x00002f20


	//   ....[8]....
        /*00b4*/ 	.word	0x00005260


	//   ....[9]....
        /*00b8*/ 	.word	0x00005730


	//   ....[10]....
        /*00bc*/ 	.word	0x00005760


	//   ....[11]....
        /*00c0*/ 	.word	0x000060f0


	//   ....[12]....
        /*00c4*/ 	.word	0x00006300


	//----- nvinfo : EIATTR_VRC_CTA_INIT_COUNT
	.align		4
.L_43:
        /*00c8*/ 	.byte	0x02, 0x4a
        /*00ca*/ 	.byte	0x80
	.zero		1


	//----- nvinfo : EIATTR_SYSCALL_OFFSETS
	.align		4
        /*00cc*/ 	.byte	0x04, 0x46
        /*00ce*/ 	.short	(.L_45 - .L_44)


	//   ....[0]....
.L_44:
        /*00d0*/ 	.word	0x00008060


	//   ....[1]....
        /*00d4*/ 	.word	0x000081a0


	//   ....[2]....
        /*00d8*/ 	.word	0x00008980


	//----- nvinfo : EIATTR_MBARRIER_INSTR_OFFSETS
	.align		4
.L_45:
        /*00dc*/ 	.byte	0x04, 0x39
        /*00de*/ 	.short	(.L_47 - .L_46)


	//   ....[0]....
.L_46:
        /*00e0*/ 	.word	0x00000670
        /*00e4*/ 	.word	0x000000ff
        /*00e8*/ 	.word	0x00000000
        /*00ec*/ 	.short	0x0100
        /*00ee*/ 	.byte	0x04
	.zero		1


	//   ....[1]....
        /*00f0*/ 	.word	0x00000680
        /*00f4*/ 	.word	0x000000ff
        /*00f8*/ 	.word	0x00000148
        /*00fc*/ 	.short	0x0100
        /*00fe*/ 	.byte	0x04
	.zero		1


	//   ....[2]....
        /*0100*/ 	.word	0x00000690
        /*0104*/ 	.word	0x000000ff
        /*0108*/ 	.word	0x00000008
        /*010c*/ 	.short	0x0100
        /*010e*/ 	.byte	0x04
	.zero		1


	//   ....[3]....
        /*0110*/ 	.word	0x000006a0
        /*0114*/ 	.word	0x000000ff
        /*0118*/ 	.word	0x00000150
        /*011c*/ 	.short	0x0100
        /*011e*/ 	.byte	0x04
	.zero		1


	//   ....[4]....
        /*0120*/ 	.word	0x000006b0
        /*0124*/ 	.word	0x000000ff
        /*0128*/ 	.word	0x00000010
        /*012c*/ 	.short	0x0100
        /*012e*/ 	.byte	0x04
	.zero		1


	//   ....[5]....
        /*0130*/ 	.word	0x000006c0
        /*0134*/ 	.word	0x000000ff
        /*0138*/ 	.word	0x00000158
        /*013c*/ 	.short	0x0100
        /*013e*/ 	.byte	0x04
	.zero		1


	//   ....[6]....
        /*0140*/ 	.word	0x000006d0
        /*0144*/ 	.word	0x000000ff
        /*0148*/ 	.word	0x00000018
        /*014c*/ 	.short	0x0100
        /*014e*/ 	.byte	0x04
	.zero		1


	//   ....[7]....
        /*0150*/ 	.word	0x000006e0
        /*0154*/ 	.word	0x000000ff
        /*0158*/ 	.word	0x00000160
        /*015c*/ 	.short	0x0100
        /*015e*/ 	.byte	0x04
	.zero		1


	//   ....[8]....
        /*0160*/ 	.word	0x000006f0
        /*0164*/ 	.word	0x000000ff
        /*0168*/ 	.word	0x00000020
        /*016c*/ 	.short	0x0100
        /*016e*/ 	.byte	0x04
	.zero		1


	//   ....[9]....
        /*0170*/ 	.word	0x00000700
        /*0174*/ 	.word	0x000000ff
        /*0178*/ 	.word	0x00000168
        /*017c*/ 	.short	0x0100
        /*017e*/ 	.byte	0x04
	.zero		1


	//   ....[10]....
        /*0180*/ 	.word	0x00000710
        /*0184*/ 	.word	0x000000ff
        /*0188*/ 	.word	0x00000028
        /*018c*/ 	.short	0x0100
        /*018e*/ 	.byte	0x04
	.zero		1


	//   ....[11]....
        /*0190*/ 	.word	0x00000720
        /*0194*/ 	.word	0x000000ff
        /*0198*/ 	.word	0x00000170
        /*019c*/ 	.short	0x0100
        /*019e*/ 	.byte	0x04
	.zero		1


	//   ....[12]....
        /*01a0*/ 	.word	0x00000730
        /*01a4*/ 	.word	0x000000ff
        /*01a8*/ 	.word	0x00000030
        /*01ac*/ 	.short	0x0100
        /*01ae*/ 	.byte	0x04
	.zero		1


	//   ....[13]....
        /*01b0*/ 	.word	0x00000740
        /*01b4*/ 	.word	0x000000ff
        /*01b8*/ 	.word	0x00000178
        /*01bc*/ 	.short	0x0100
        /*01be*/ 	.byte	0x04
	.zero		1


	//   ....[14]....
        /*01c0*/ 	.word	0x00000750
        /*01c4*/ 	.word	0x000000ff
        /*01c8*/ 	.word	0x00000038
        /*01cc*/ 	.short	0x0100
        /*01ce*/ 	.byte	0x04
	.zero		1


	//   ....[15]....
        /*01d0*/ 	.word	0x00000760
        /*01d4*/ 	.word	0x000000ff
        /*01d8*/ 	.word	0x00000180
        /*01dc*/ 	.short	0x0100
        /*01de*/ 	.byte	0x04
	.zero		1


	//   ....[16]....
        /*01e0*/ 	.word	0x00000770
        /*01e4*/ 	.word	0x000000ff
        /*01e8*/ 	.word	0x00000040
        /*01ec*/ 	.short	0x0100
        /*01ee*/ 	.byte	0x04
	.zero		1


	//   ....[17]....
        /*01f0*/ 	.word	0x00000780
        /*01f4*/ 	.word	0x000000ff
        /*01f8*/ 	.word	0x00000188
        /*01fc*/ 	.short	0x0100
        /*01fe*/ 	.byte	0x04
	.zero		1


	//   ....[18]....
        /*0200*/ 	.word	0x00000790
        /*0204*/ 	.word	0x000000ff
        /*0208*/ 	.word	0x00000048
        /*020c*/ 	.short	0x0100
        /*020e*/ 	.byte	0x04
	.zero		1


	//   ....[19]....
        /*0210*/ 	.word	0x000007a0
        /*0214*/ 	.word	0x000000ff
        /*0218*/ 	.word	0x00000190
        /*021c*/ 	.short	0x0100
        /*021e*/ 	.byte	0x04
	.zero		1


	//   ....[20]....
        /*0220*/ 	.word	0x000007b0
        /*0224*/ 	.word	0x000000ff
        /*0228*/ 	.word	0x00000050
        /*022c*/ 	.short	0x0100
        /*022e*/ 	.byte	0x04
	.zero		1


	//   ....[21]....
        /*0230*/ 	.word	0x000007c0
        /*0234*/ 	.word	0x000000ff
        /*0238*/ 	.word	0x00000198
        /*023c*/ 	.short	0x0100
        /*023e*/ 	.byte	0x04
	.zero		1


	//   ....[22]....
        /*0240*/ 	.word	0x000007d0
        /*0244*/ 	.word	0x000000ff
        /*0248*/ 	.word	0x00000058
        /*024c*/ 	.short	0x0100
        /*024e*/ 	.byte	0x04
	.zero		1


	//   ....[23]....
        /*0250*/ 	.word	0x000007e0
        /*0254*/ 	.word	0x000000ff
        /*0258*/ 	.word	0x000001a0
        /*025c*/ 	.short	0x0100
        /*025e*/ 	.byte	0x04
	.zero		1


	//   ....[24]....
        /*0260*/ 	.word	0x000007f0
        /*0264*/ 	.word	0x000000ff
        /*0268*/ 	.word	0x00000060
        /*026c*/ 	.short	0x0100
        /*026e*/ 	.byte	0x04
	.zero		1


	//   ....[25]....
        /*0270*/ 	.word	0x00000800
        /*0274*/ 	.word	0x000000ff
        /*0278*/ 	.word	0x000001a8
        /*027c*/ 	.short	0x0100
        /*027e*/ 	.byte	0x04
	.zero		1


	//   ....[26]....
        /*0280*/ 	.word	0x00000810
        /*0284*/ 	.word	0x000000ff
        /*0288*/ 	.word	0x00000068
        /*028c*/ 	.short	0x0100
        /*028e*/ 	.byte	0x04
	.zero		1


	//   ....[27]....
        /*0290*/ 	.word	0x00000820
        /*0294*/ 	.word	0x000000ff
        /*0298*/ 	.word	0x000001b0
        /*029c*/ 	.short	0x0100
        /*029e*/ 	.byte	0x04
	.zero		1


	//   ....[28]....
        /*02a0*/ 	.word	0x00000830
        /*02a4*/ 	.word	0x000000ff
        /*02a8*/ 	.word	0x00000070
        /*02ac*/ 	.short	0x0100
        /*02ae*/ 	.byte	0x04
	.zero		1


	//   ....[29]....
        /*02b0*/ 	.word	0x00000840
        /*02b4*/ 	.word	0x000000ff
        /*02b8*/ 	.word	0x000001b8
        /*02bc*/ 	.short	0x0100
        /*02be*/ 	.byte	0x04
	.zero		1


	//   ....[30]....
        /*02c0*/ 	.word	0x00000850
        /*02c4*/ 	.word	0x000000ff
        /*02c8*/ 	.word	0x00000078
        /*02cc*/ 	.short	0x0100
        /*02ce*/ 	.byte	0x04
	.zero		1


	//   ....[31]....
        /*02d0*/ 	.word	0x00000860
        /*02d4*/ 	.word	0x000000ff
        /*02d8*/ 	.word	0x000001c0
        /*02dc*/ 	.short	0x0100
        /*02de*/ 	.byte	0x04
	.zero		1


	//   ....[32]....
        /*02e0*/ 	.word	0x00000870
        /*02e4*/ 	.word	0x000000ff
        /*02e8*/ 	.word	0x00000080
        /*02ec*/ 	.short	0x0100
        /*02ee*/ 	.byte	0x04
	.zero		1


	//   ....[33]....
        /*02f0*/ 	.word	0x00000880
        /*02f4*/ 	.word	0x000000ff
        /*02f8*/ 	.word	0x000001c8
        /*02fc*/ 	.short	0x0100
        /*02fe*/ 	.byte	0x04
	.zero		1


	//   ....[34]....
        /*0300*/ 	.word	0x00000890
        /*0304*/ 	.word	0x000000ff
        /*0308*/ 	.word	0x00000088
        /*030c*/ 	.short	0x0100
        /*030e*/ 	.byte	0x04
	.zero		1


	//   ....[35]....
        /*0310*/ 	.word	0x000008a0
        /*0314*/ 	.word	0x000000ff
        /*0318*/ 	.word	0x000001d0
        /*031c*/ 	.short	0x0100
        /*031e*/ 	.byte	0x04
	.zero		1


	//   ....[36]....
        /*0320*/ 	.word	0x000008b0
        /*0324*/ 	.word	0x000000ff
        /*0328*/ 	.word	0x00000090
        /*032c*/ 	.short	0x0100
        /*032e*/ 	.byte	0x04
	.zero		1


	//   ....[37]....
        /*0330*/ 	.word	0x000008c0
        /*0334*/ 	.word	0x000000ff
        /*0338*/ 	.word	0x000001d8
        /*033c*/ 	.short	0x0100
        /*033e*/ 	.byte	0x04
	.zero		1


	//   ....[38]....
        /*0340*/ 	.word	0x000008d0
        /*0344*/ 	.word	0x000000ff
        /*0348*/ 	.word	0x00000098
        /*034c*/ 	.short	0x0100
        /*034e*/ 	.byte	0x04
	.zero		1


	//   ....[39]....
        /*0350*/ 	.word	0x000008e0
        /*0354*/ 	.word	0x000000ff
        /*0358*/ 	.word	0x000001e0
        /*035c*/ 	.short	0x0100
        /*035e*/ 	.byte	0x04
	.zero		1


	//   ....[40]....
        /*0360*/ 	.word	0x000008f0
        /*0364*/ 	.word	0x000000ff
        /*0368*/ 	.word	0x000000a0
        /*036c*/ 	.short	0x0100
        /*036e*/ 	.byte	0x04
	.zero		1


	//   ....[41]....
        /*0370*/ 	.word	0x00000900
        /*0374*/ 	.word	0x000000ff
        /*0378*/ 	.word	0x000001e8
        /*037c*/ 	.short	0x0100
        /*037e*/ 	.byte	0x04
	.zero		1


	//   ....[42]....
        /*0380*/ 	.word	0x00000910
        /*0384*/ 	.word	0x000000ff
        /*0388*/ 	.word	0x000000a8
        /*038c*/ 	.short	0x0100
        /*038e*/ 	.byte	0x04
	.zero		1


	//   ....[43]....
        /*0390*/ 	.word	0x00000920
        /*0394*/ 	.word	0x000000ff
        /*0398*/ 	.word	0x000001f0
        /*039c*/ 	.short	0x0100
        /*039e*/ 	.byte	0x04
	.zero		1


	//   ....[44]....
        /*03a0*/ 	.word	0x00000930
        /*03a4*/ 	.word	0x000000ff
        /*03a8*/ 	.word	0x000000b0
        /*03ac*/ 	.short	0x0100
        /*03ae*/ 	.byte	0x04
	.zero		1


	//   ....[45]....
        /*03b0*/ 	.word	0x00000940
        /*03b4*/ 	.word	0x000000ff
        /*03b8*/ 	.word	0x000001f8
        /*03bc*/ 	.short	0x0100
        /*03be*/ 	.byte	0x04
	.zero		1


	//   ....[46]....
        /*03c0*/ 	.word	0x00000950
        /*03c4*/ 	.word	0x000000ff
        /*03c8*/ 	.word	0x000000b8
        /*03cc*/ 	.short	0x0100
        /*03ce*/ 	.byte	0x04
	.zero		1


	//   ....[47]....
        /*03d0*/ 	.word	0x00000960
        /*03d4*/ 	.word	0x000000ff
        /*03d8*/ 	.word	0x00000200
        /*03dc*/ 	.short	0x0100
        /*03de*/ 	.byte	0x04
	.zero		1


	//   ....[48]....
        /*03e0*/ 	.word	0x00000970
        /*03e4*/ 	.word	0x000000ff
        /*03e8*/ 	.word	0x000000c0
        /*03ec*/ 	.short	0x0100
        /*03ee*/ 	.byte	0x04
	.zero		1


	//   ....[49]....
        /*03f0*/ 	.word	0x00000980
        /*03f4*/ 	.word	0x000000ff
        /*03f8*/ 	.word	0x00000208
        /*03fc*/ 	.short	0x0100
        /*03fe*/ 	.byte	0x04
	.zero		1


	//   ....[50]....
        /*0400*/ 	.word	0x00000990
        /*0404*/ 	.word	0x000000ff
        /*0408*/ 	.word	0x000000c8
        /*040c*/ 	.short	0x0100
        /*040e*/ 	.byte	0x04
	.zero		1


	//   ....[51]....
        /*0410*/ 	.word	0x000009a0
        /*0414*/ 	.word	0x000000ff
        /*0418*/ 	.word	0x00000210
        /*041c*/ 	.short	0x0100
        /*041e*/ 	.byte	0x04
	.zero		1


	//   ....[52]....
        /*0420*/ 	.word	0x000009b0
        /*0424*/ 	.word	0x000000ff
        /*0428*/ 	.word	0x000000d0
        /*042c*/ 	.short	0x0100
        /*042e*/ 	.byte	0x04
	.zero		1


	//   ....[53]....
        /*0430*/ 	.word	0x000009c0
        /*0434*/ 	.word	0x000000ff
        /*0438*/ 	.word	0x00000218
        /*043c*/ 	.short	0x0100
        /*043e*/ 	.byte	0x04
	.zero		1


	//   ....[54]....
        /*0440*/ 	.word	0x000009d0
        /*0444*/ 	.word	0x000000ff
        /*0448*/ 	.word	0x000000d8
        /*044c*/ 	.short	0x0100
        /*044e*/ 	.byte	0x04
	.zero		1


	//   ....[55]....
        /*0450*/ 	.word	0x000009e0
        /*0454*/ 	.word	0x000000ff
        /*0458*/ 	.word	0x00000220
        /*045c*/ 	.short	0x0100
        /*045e*/ 	.byte	0x04
	.zero		1


	//   ....[56]....
        /*0460*/ 	.word	0x000009f0
        /*0464*/ 	.word	0x000000ff
        /*0468*/ 	.word	0x000000e0
        /*046c*/ 	.short	0x0100
        /*046e*/ 	.byte	0x04
	.zero		1


	//   ....[57]....
        /*0470*/ 	.word	0x00000a00
        /*0474*/ 	.word	0x000000ff
        /*0478*/ 	.word	0x00000228
        /*047c*/ 	.short	0x0100
        /*047e*/ 	.byte	0x04
	.zero		1


	//   ....[58]....
        /*0480*/ 	.word	0x00000a10
        /*0484*/ 	.word	0x000000ff
        /*0488*/ 	.word	0x000000e8
        /*048c*/ 	.short	0x0100
        /*048e*/ 	.byte	0x04
	.zero		1


	//   ....[59]....
        /*0490*/ 	.word	0x00000a20
        /*0494*/ 	.word	0x000000ff
        /*0498*/ 	.word	0x00000230
        /*049c*/ 	.short	0x0100
        /*049e*/ 	.byte	0x04
	.zero		1


	//   ....[60]....
        /*04a0*/ 	.word	0x00000a30
        /*04a4*/ 	.word	0x000000ff
        /*04a8*/ 	.word	0x000000f0
        /*04ac*/ 	.short	0x0100
        /*04ae*/ 	.byte	0x04
	.zero		1


	//   ....[61]....
        /*04b0*/ 	.word	0x00000a40
        /*04b4*/ 	.word	0x000000ff
        /*04b8*/ 	.word	0x00000238
        /*04bc*/ 	.short	0x0100
        /*04be*/ 	.byte	0x04
	.zero		1


	//   ....[62]....
        /*04c0*/ 	.word	0x00000a50
        /*04c4*/ 	.word	0x000000ff
        /*04c8*/ 	.word	0x000000f8
        /*04cc*/ 	.short	0x0100
        /*04ce*/ 	.byte	0x04
	.zero		1


	//   ....[63]....
        /*04d0*/ 	.word	0x00000a60
        /*04d4*/ 	.word	0x000000ff
        /*04d8*/ 	.word	0x00000240
        /*04dc*/ 	.short	0x0100
        /*04de*/ 	.byte	0x04
	.zero		1


	//   ....[64]....
        /*04e0*/ 	.word	0x00000a70
        /*04e4*/ 	.word	0x000000ff
        /*04e8*/ 	.word	0x00000100
        /*04ec*/ 	.short	0x0100
        /*04ee*/ 	.byte	0x04
	.zero		1


	//   ....[65]....
        /*04f0*/ 	.word	0x00000a80
        /*04f4*/ 	.word	0x000000ff
        /*04f8*/ 	.word	0x00000248
        /*04fc*/ 	.short	0x0100
        /*04fe*/ 	.byte	0x04
	.zero		1


	//   ....[66]....
        /*0500*/ 	.word	0x00000a90
        /*0504*/ 	.word	0x000000ff
        /*0508*/ 	.word	0x00000108
        /*050c*/ 	.short	0x0100
        /*050e*/ 	.byte	0x04
	.zero		1


	//   ....[67]....
        /*0510*/ 	.word	0x00000aa0
        /*0514*/ 	.word	0x000000ff
        /*0518*/ 	.word	0x00000250
        /*051c*/ 	.short	0x0100
        /*051e*/ 	.byte	0x04
	.zero		1


	//   ....[68]....
        /*0520*/ 	.word	0x00000ab0
        /*0524*/ 	.word	0x000000ff
        /*0528*/ 	.word	0x00000110
        /*052c*/ 	.short	0x0100
        /*052e*/ 	.byte	0x04
	.zero		1


	//   ....[69]....
        /*0530*/ 	.word	0x00000ac0
        /*0534*/ 	.word	0x000000ff
        /*0538*/ 	.word	0x00000258
        /*053c*/ 	.short	0x0100
        /*053e*/ 	.byte	0x04
	.zero		1


	//   ....[70]....
        /*0540*/ 	.word	0x00000ad0
        /*0544*/ 	.word	0x000000ff
        /*0548*/ 	.word	0x00000118
        /*054c*/ 	.short	0x0100
        /*054e*/ 	.byte	0x04
	.zero		1


	//   ....[71]....
        /*0550*/ 	.word	0x00000ae0
        /*0554*/ 	.word	0x000000ff
        /*0558*/ 	.word	0x00000260
        /*055c*/ 	.short	0x0100
        /*055e*/ 	.byte	0x04
	.zero		1


	//   ....[72]....
        /*0560*/ 	.word	0x00000af0
        /*0564*/ 	.word	0x000000ff
        /*0568*/ 	.word	0x00000120
        /*056c*/ 	.short	0x0100
        /*056e*/ 	.byte	0x04
	.zero		1


	//   ....[73]....
        /*0570*/ 	.word	0x00000b00
        /*0574*/ 	.word	0x000000ff
        /*0578*/ 	.word	0x00000268
        /*057c*/ 	.short	0x0100
        /*057e*/ 	.byte	0x04
	.zero		1


	//   ....[74]....
        /*0580*/ 	.word	0x00000b10
        /*0584*/ 	.word	0x000000ff
        /*0588*/ 	.word	0x00000128
        /*058c*/ 	.short	0x0100
        /*058e*/ 	.byte	0x04
	.zero		1


	//   ....[75]....
        /*0590*/ 	.word	0x00000b20
        /*0594*/ 	.word	0x000000ff
        /*0598*/ 	.word	0x00000270
        /*059c*/ 	.short	0x0100
        /*059e*/ 	.byte	0x04
	.zero		1


	//   ....[76]....
        /*05a0*/ 	.word	0x00000b30
        /*05a4*/ 	.word	0x000000ff
        /*05a8*/ 	.word	0x00000130
        /*05ac*/ 	.short	0x0100
        /*05ae*/ 	.byte	0x04
	.zero		1


	//   ....[77]....
        /*05b0*/ 	.word	0x00000b40
        /*05b4*/ 	.word	0x000000ff
        /*05b8*/ 	.word	0x00000278
        /*05bc*/ 	.short	0x0100
        /*05be*/ 	.byte	0x04
	.zero		1


	//   ....[78]....
        /*05c0*/ 	.word	0x00000b50
        /*05c4*/ 	.word	0x000000ff
        /*05c8*/ 	.word	0x00000138
        /*05cc*/ 	.short	0x0100
        /*05ce*/ 	.byte	0x04
	.zero		1


	//   ....[79]....
        /*05d0*/ 	.word	0x00000b60
        /*05d4*/ 	.word	0x000000ff
        /*05d8*/ 	.word	0x00000280
        /*05dc*/ 	.short	0x0100
        /*05de*/ 	.byte	0x04
	.zero		1


	//   ....[80]....
        /*05e0*/ 	.word	0x00000b70
        /*05e4*/ 	.word	0x000000ff
        /*05e8*/ 	.word	0x00000140
        /*05ec*/ 	.short	0x0100
        /*05ee*/ 	.byte	0x04
	.zero		1


	//   ....[81]....
        /*05f0*/ 	.word	0x00000b80
        /*05f4*/ 	.word	0x000000ff
        /*05f8*/ 	.word	0x00000288
        /*05fc*/ 	.short	0x0100
        /*05fe*/ 	.byte	0x04
	.zero		1


	//   ....[82]....
        /*0600*/ 	.word	0x00000cc0
        /*0604*/ 	.word	0x000000ff
        /*0608*/ 	.word	0x00000290
        /*060c*/ 	.short	0x0100
        /*060e*/ 	.byte	0x04
	.zero		1


	//   ....[83]....
        /*0610*/ 	.word	0x00000cd0
        /*0614*/ 	.word	0x000000ff
        /*0618*/ 	.word	0x00000298
        /*061c*/ 	.short	0x0100
        /*061e*/ 	.byte	0x04
	.zero		1


	//   ....[84]....
        /*0620*/ 	.word	0x00000dc0
        /*0624*/ 	.word	0x000000ff
        /*0628*/ 	.word	0x000002a0
        /*062c*/ 	.short	0x0100
        /*062e*/ 	.byte	0x04
	.zero		1


	//   ....[85]....
        /*0630*/ 	.word	0x00000dd0
        /*0634*/ 	.word	0x000000ff
        /*0638*/ 	.word	0x000002a8
        /*063c*/ 	.short	0x0100
        /*063e*/ 	.byte	0x04
	.zero		1


	//   ....[86]....
        /*0640*/ 	.word	0x00000f10
        /*0644*/ 	.word	0x000000ff
        /*0648*/ 	.word	0x000002b0
        /*064c*/ 	.short	0x0100
        /*064e*/ 	.byte	0x06
	.zero		1


	//   ....[87]....
        /*0650*/ 	.word	0x00000f20
        /*0654*/ 	.word	0x000000ff
        /*0658*/ 	.word	0x000002b8
        /*065c*/ 	.short	0x0100
        /*065e*/ 	.byte	0x06
	.zero		1


	//   ....[88]....
        /*0660*/ 	.word	0x00001060
        /*0664*/ 	.word	0x000000ff
        /*0668*/ 	.word	0x000002c0
        /*066c*/ 	.short	0x0100
        /*066e*/ 	.byte	0x04
	.zero		1


	//   ....[89]....
        /*0670*/ 	.word	0x00001070
        /*0674*/ 	.word	0x000000ff
        /*0678*/ 	.word	0x000002d0
        /*067c*/ 	.short	0x0100
        /*067e*/ 	.byte	0x04
	.zero		1


	//   ....[90]....
        /*0680*/ 	.word	0x00001080
        /*0684*/ 	.word	0x000000ff
        /*0688*/ 	.word	0x000002c8
        /*068c*/ 	.short	0x0100
        /*068e*/ 	.byte	0x04
	.zero		1


	//   ....[91]....
        /*0690*/ 	.word	0x00001090
        /*0694*/ 	.word	0x000000ff
        /*0698*/ 	.word	0x000002d8
        /*069c*/ 	.short	0x0100
        /*069e*/ 	.byte	0x04
	.zero		1


	//   ....[92]....
        /*06a0*/ 	.word	0x00001190
        /*06a4*/ 	.word	0x000000ff
        /*06a8*/ 	.word	0x000002e0
        /*06ac*/ 	.short	0x0100
        /*06ae*/ 	.byte	0x06
	.zero		1


	//   ....[93]....
        /*06b0*/ 	.word	0x00002070
        /*06b4*/ 	.word	0x000000ff
        /*06b8*/ 	.word	0x00000148
        /*06bc*/ 	.short	0x010a
        /*06be*/ 	.byte	0x06
	.zero		1


	//   ....[94]....
        /*06c0*/ 	.word	0x000024f0
        /*06c4*/ 	.word	0x000000ff
        /*06c8*/ 	.word	0x00000148
        /*06cc*/ 	.short	0x010a
        /*06ce*/ 	.byte	0x0b
	.zero		1


	//   ....[95]....
        /*06d0*/ 	.word	0x000026a0
        /*06d4*/ 	.word	0x000000ff
        /*06d8*/ 	.word	0x00000148
        /*06dc*/ 	.short	0x010a
        /*06de*/ 	.byte	0x08
	.zero		1


	//   ....[96]....
        /*06e0*/ 	.word	0x00002920
        /*06e4*/ 	.word	0x000000ff
        /*06e8*/ 	.word	0x000002a8
        /*06ec*/ 	.short	0x0101
        /*06ee*/ 	.byte	0x1e
	.zero		1


	//   ....[97]....
        /*06f0*/ 	.word	0x00002950
        /*06f4*/ 	.word	0x000000ff
        /*06f8*/ 	.word	0x00000148
        /*06fc*/ 	.short	0x010a
        /*06fe*/ 	.byte	0x04
	.zero		1


	//   ....[98]....
        /*0700*/ 	.word	0x00002b10
        /*0704*/ 	.word	0x000000ff
        /*0708*/ 	.word	0x00000148
        /*070c*/ 	.short	0x010a
        /*070e*/ 	.byte	0x1c
	.zero		1


	//   ....[99]....
        /*0710*/ 	.word	0x00002cc0
        /*0714*/ 	.word	0x000000ff
        /*0718*/ 	.word	0x00000148
        /*071c*/ 	.short	0x010a
        /*071e*/ 	.byte	0x08
	.zero		1


	//   ....[100]....
        /*0720*/ 	.word	0x00002f30
        /*0724*/ 	.word	0x000000ff
        /*0728*/ 	.word	0x000002b0
        /*072c*/ 	.short	0x010a
        /*072e*/ 	.byte	0x1e
	.zero		1


	//   ....[101]....
        /*0730*/ 	.word	0x00002ff0
        /*0734*/ 	.word	0x000000ff
        /*0738*/ 	.word	0x00000000
        /*073c*/ 	.short	0x0101
        /*073e*/ 	.byte	0x04
	.zero		1


	//   ....[102]....
        /*0740*/ 	.word	0x000035c0
        /*0744*/ 	.word	0x000000ff
        /*0748*/ 	.word	0x00000000
        /*074c*/ 	.short	0x010a
        /*074e*/ 	.byte	0x04
	.zero		1


	//   ....[103]....
        /*0750*/ 	.word	0x00003660
        /*0754*/ 	.word	0x000000ff
        /*0758*/ 	.word	0x00000000
        /*075c*/ 	.short	0x010a
        /*075e*/ 	.byte	0x05
	.zero		1


	//   ....[104]....
        /*0760*/ 	.word	0x00003700
        /*0764*/ 	.word	0x000000ff
        /*0768*/ 	.word	0x00000000
        /*076c*/ 	.short	0x010a
        /*076e*/ 	.byte	0x05
	.zero		1


	//   ....[105]....
        /*0770*/ 	.word	0x000037a0
        /*0774*/ 	.word	0x000000ff
        /*0778*/ 	.word	0x00000000
        /*077c*/ 	.short	0x010a
        /*077e*/ 	.byte	0x05
	.zero		1


	//   ....[106]....
        /*0780*/ 	.word	0x00003840
        /*0784*/ 	.word	0x000000ff
        /*0788*/ 	.word	0x00000000
        /*078c*/ 	.short	0x010a
        /*078e*/ 	.byte	0x05
	.zero		1


	//   ....[107]....
        /*0790*/ 	.word	0x000038e0
        /*0794*/ 	.word	0x000000ff
        /*0798*/ 	.word	0x00000000
        /*079c*/ 	.short	0x010a
        /*079e*/ 	.byte	0x05
	.zero		1


	//   ....[108]....
        /*07a0*/ 	.word	0x00003980
        /*07a4*/ 	.word	0x000000ff
        /*07a8*/ 	.word	0x00000000
        /*07ac*/ 	.short	0x010a
        /*07ae*/ 	.byte	0x05
	.zero		1


	//   ....[109]....
        /*07b0*/ 	.word	0x00003a20
        /*07b4*/ 	.word	0x000000ff
        /*07b8*/ 	.word	0x00000000
        /*07bc*/ 	.short	0x010a
        /*07be*/ 	.byte	0x05
	.zero		1


	//   ....[110]....
        /*07c0*/ 	.word	0x00003ac0
        /*07c4*/ 	.word	0x000000ff
        /*07c8*/ 	.word	0x00000000
        /*07cc*/ 	.short	0x010a
        /*07ce*/ 	.byte	0x05
	.zero		1


	//   ....[111]....
        /*07d0*/ 	.word	0x00003b60
        /*07d4*/ 	.word	0x000000ff
        /*07d8*/ 	.word	0x00000000
        /*07dc*/ 	.short	0x010a
        /*07de*/ 	.byte	0x05
	.zero		1


	//   ....[112]....
        /*07e0*/ 	.word	0x00003c00
        /*07e4*/ 	.word	0x000000ff
        /*07e8*/ 	.word	0x00000000
        /*07ec*/ 	.short	0x010a
        /*07ee*/ 	.byte	0x05
	.zero		1


	//   ....[113]....
        /*07f0*/ 	.word	0x00003ca0
        /*07f4*/ 	.word	0x000000ff
        /*07f8*/ 	.word	0x00000000
        /*07fc*/ 	.short	0x010a
        /*07fe*/ 	.byte	0x05
	.zero		1


	//   ....[114]....
        /*0800*/ 	.word	0x00003d40
        /*0804*/ 	.word	0x000000ff
        /*0808*/ 	.word	0x00000000
        /*080c*/ 	.short	0x010a
        /*080e*/ 	.byte	0x05
	.zero		1


	//   ....[115]....
        /*0810*/ 	.word	0x00003de0
        /*0814*/ 	.word	0x000000ff
        /*0818*/ 	.word	0x00000000
        /*081c*/ 	.short	0x010a
        /*081e*/ 	.byte	0x05
	.zero		1


	//   ....[116]....
        /*0820*/ 	.word	0x00003e80
        /*0824*/ 	.word	0x000000ff
        /*0828*/ 	.word	0x00000000
        /*082c*/ 	.short	0x010a
        /*082e*/ 	.byte	0x05
	.zero		1


	//   ....[117]....
        /*0830*/ 	.word	0x00003f20
        /*0834*/ 	.word	0x000000ff
        /*0838*/ 	.word	0x00000000
        /*083c*/ 	.short	0x010a
        /*083e*/ 	.byte	0x05
	.zero		1


	//   ....[118]....
        /*0840*/ 	.word	0x00003fc0
        /*0844*/ 	.word	0x000000ff
        /*0848*/ 	.word	0x00000000
        /*084c*/ 	.short	0x010a
        /*084e*/ 	.byte	0x05
	.zero		1


	//   ....[119]....
        /*0850*/ 	.word	0x00004060
        /*0854*/ 	.word	0x000000ff
        /*0858*/ 	.word	0x00000000
        /*085c*/ 	.short	0x010a
        /*085e*/ 	.byte	0x05
	.zero		1


	//   ....[120]....
        /*0860*/ 	.word	0x00004100
        /*0864*/ 	.word	0x000000ff
        /*0868*/ 	.word	0x00000000
        /*086c*/ 	.short	0x010a
        /*086e*/ 	.byte	0x05
	.zero		1


	//   ....[121]....
        /*0870*/ 	.word	0x000041a0
        /*0874*/ 	.word	0x000000ff
        /*0878*/ 	.word	0x00000000
        /*087c*/ 	.short	0x010a
        /*087e*/ 	.byte	0x05
	.zero		1


	//   ....[122]....
        /*0880*/ 	.word	0x00004240
        /*0884*/ 	.word	0x000000ff
        /*0888*/ 	.word	0x00000000
        /*088c*/ 	.short	0x010a
        /*088e*/ 	.byte	0x05
	.zero		1


	//   ....[123]....
        /*0890*/ 	.word	0x000042e0
        /*0894*/ 	.word	0x000000ff
        /*0898*/ 	.word	0x00000000
        /*089c*/ 	.short	0x010a
        /*089e*/ 	.byte	0x05
	.zero		1


	//   ....[124]....
        /*08a0*/ 	.word	0x00004380
        /*08a4*/ 	.word	0x000000ff
        /*08a8*/ 	.word	0x00000000
        /*08ac*/ 	.short	0x010a
        /*08ae*/ 	.byte	0x05
	.zero		1


	//   ....[125]....
        /*08b0*/ 	.word	0x00004420
        /*08b4*/ 	.word	0x000000ff
        /*08b8*/ 	.word	0x00000000
        /*08bc*/ 	.short	0x010a
        /*08be*/ 	.byte	0x05
	.zero		1


	//   ....[126]....
        /*08c0*/ 	.word	0x000044c0
        /*08c4*/ 	.word	0x000000ff
        /*08c8*/ 	.word	0x00000000
        /*08cc*/ 	.short	0x010a
        /*08ce*/ 	.byte	0x05
	.zero		1


	//   ....[127]....
        /*08d0*/ 	.word	0x00004560
        /*08d4*/ 	.word	0x000000ff
        /*08d8*/ 	.word	0x00000000
        /*08dc*/ 	.short	0x010a
        /*08de*/ 	.byte	0x05
	.zero		1


	//   ....[128]....
        /*08e0*/ 	.word	0x00004600
        /*08e4*/ 	.word	0x000000ff
        /*08e8*/ 	.word	0x00000000
        /*08ec*/ 	.short	0x010a
        /*08ee*/ 	.byte	0x05
	.zero		1


	//   ....[129]....
        /*08f0*/ 	.word	0x000046a0
        /*08f4*/ 	.word	0x000000ff
        /*08f8*/ 	.word	0x00000000
        /*08fc*/ 	.short	0x010a
        /*08fe*/ 	.byte	0x05
	.zero		1


	//   ....[130]....
        /*0900*/ 	.word	0x00004740
        /*0904*/ 	.word	0x000000ff
        /*0908*/ 	.word	0x00000000
        /*090c*/ 	.short	0x010a
        /*090e*/ 	.byte	0x05
	.zero		1


	//   ....[131]....
        /*0910*/ 	.word	0x000047e0
        /*0914*/ 	.word	0x000000ff
        /*0918*/ 	.word	0x00000000
        /*091c*/ 	.short	0x010a
        /*091e*/ 	.byte	0x05
	.zero		1


	//   ....[132]....
        /*0920*/ 	.word	0x00004880
        /*0924*/ 	.word	0x000000ff
        /*0928*/ 	.word	0x00000000
        /*092c*/ 	.short	0x010a
        /*092e*/ 	.byte	0x05
	.zero		1


	//   ....[133]....
        /*0930*/ 	.word	0x00004920
        /*0934*/ 	.word	0x000000ff
        /*0938*/ 	.word	0x00000000
        /*093c*/ 	.short	0x010a
        /*093e*/ 	.byte	0x05
	.zero		1


	//   ....[134]....
        /*0940*/ 	.word	0x000049c0
        /*0944*/ 	.word	0x000000ff
        /*0948*/ 	.word	0x00000000
        /*094c*/ 	.short	0x010a
        /*094e*/ 	.byte	0x05
	.zero		1


	//   ....[135]....
        /*0950*/ 	.word	0x00004a60
        /*0954*/ 	.word	0x000000ff
        /*0958*/ 	.word	0x00000000
        /*095c*/ 	.short	0x010a
        /*095e*/ 	.byte	0x05
	.zero		1


	//   ....[136]....
        /*0960*/ 	.word	0x00004b00
        /*0964*/ 	.word	0x000000ff
        /*0968*/ 	.word	0x00000000
        /*096c*/ 	.short	0x010a
        /*096e*/ 	.byte	0x05
	.zero		1


	//   ....[137]....
        /*0970*/ 	.word	0x00004ba0
        /*0974*/ 	.word	0x000000ff
        /*0978*/ 	.word	0x00000000
        /*097c*/ 	.short	0x010a
        /*097e*/ 	.byte	0x05
	.zero		1


	//   ....[138]....
        /*0980*/ 	.word	0x00004c40
        /*0984*/ 	.word	0x000000ff
        /*0988*/ 	.word	0x00000000
        /*098c*/ 	.short	0x010a
        /*098e*/ 	.byte	0x05
	.zero		1


	//   ....[139]....
        /*0990*/ 	.word	0x00004ce0
        /*0994*/ 	.word	0x000000ff
        /*0998*/ 	.word	0x00000000
        /*099c*/ 	.short	0x010a
        /*099e*/ 	.byte	0x05
	.zero		1


	//   ....[140]....
        /*09a0*/ 	.word	0x00004d80
        /*09a4*/ 	.word	0x000000ff
        /*09a8*/ 	.word	0x00000000
        /*09ac*/ 	.short	0x010a
        /*09ae*/ 	.byte	0x05
	.zero		1


	//   ....[141]....
        /*09b0*/ 	.word	0x00004e20
        /*09b4*/ 	.word	0x000000ff
        /*09b8*/ 	.word	0x00000000
        /*09bc*/ 	.short	0x010a
        /*09be*/ 	.byte	0x05
	.zero		1


	//   ....[142]....
        /*09c0*/ 	.word	0x00004ed0
        /*09c4*/ 	.word	0x00000000
        /*09c8*/ 	.word	0x00000000
        /*09cc*/ 	.short	0x010a
        /*09ce*/ 	.byte	0xff
	.zero		1


	//   ....[143]....
        /*09d0*/ 	.word	0x00005020
        /*09d4*/ 	.word	0x000000ff
        /*09d8*/ 	.word	0x000002b8
        /*09dc*/ 	.short	0x010a
        /*09de*/ 	.byte	0x04
	.zero		1


	//   ....[144]....
        /*09e0*/ 	.word	0x000050c0
        /*09e4*/ 	.word	0x000000ff
        /*09e8*/ 	.word	0x000002b0
        /*09ec*/ 	.short	0x010a
        /*09ee*/ 	.byte	0x04
	.zero		1


	//   ....[145]....
        /*09f0*/ 	.word	0x00005160
        /*09f4*/ 	.word	0x000000ff
        /*09f8*/ 	.word	0x00000000
        /*09fc*/ 	.short	0x0101
        /*09fe*/ 	.byte	0x05
	.zero		1


	//   ....[146]....
        /*0a00*/ 	.word	0x000051a0
        /*0a04*/ 	.word	0x000000ff
        /*0a08*/ 	.word	0x000002b8
        /*0a0c*/ 	.short	0x0106
        /*0a0e*/ 	.byte	0x04
	.zero		1


	//   ....[147]....
        /*0a10*/ 	.word	0x000051e0
        /*0a14*/ 	.word	0x00000000
        /*0a18*/ 	.word	0x000002b8
        /*0a1c*/ 	.short	0x010a
        /*0a1e*/ 	.byte	0xff
	.zero		1


	//   ....[148]....
        /*0a20*/ 	.word	0x00005430
        /*0a24*/ 	.word	0x000000ff
        /*0a28*/ 	.word	0x00000008
        /*0a2c*/ 	.short	0x010a
        /*0a2e*/ 	.byte	0x05
	.zero		1


	//   ....[149]....
        /*0a30*/ 	.word	0x00005450
        /*0a34*/ 	.word	0x000000ff
        /*0a38*/ 	.word	0x00000008
        /*0a3c*/ 	.short	0x010a
        /*0a3e*/ 	.byte	0x05
	.zero		1


	//   ....[150]....
        /*0a40*/ 	.word	0x000055e0
        /*0a44*/ 	.word	0x000000ff
        /*0a48*/ 	.word	0x00000008
        /*0a4c*/ 	.short	0x010a
        /*0a4e*/ 	.byte	0x05
	.zero		1


	//   ....[151]....
        /*0a50*/ 	.word	0x00005600
        /*0a54*/ 	.word	0x000000ff
        /*0a58*/ 	.word	0x00000008
        /*0a5c*/ 	.short	0x010a
        /*0a5e*/ 	.byte	0x05
	.zero		1


	//   ....[152]....
        /*0a60*/ 	.word	0x000056c0
        /*0a64*/ 	.word	0x000000ff
        /*0a68*/ 	.word	0x00000000
        /*0a6c*/ 	.short	0x0101
        /*0a6e*/ 	.byte	0x04
	.zero		1


	//   ....[153]....
        /*0a70*/ 	.word	0x000059b0
        /*0a74*/ 	.word	0x000000ff
        /*0a78*/ 	.word	0x000002b0
        /*0a7c*/ 	.short	0x010a
        /*0a7e*/ 	.byte	0x0f
	.zero		1


	//   ....[154]....
        /*0a80*/ 	.word	0x00005a50
        /*0a84*/ 	.word	0x000000ff
        /*0a88*/ 	.word	0x00000000
        /*0a8c*/ 	.short	0x0101
        /*0a8e*/ 	.byte	0x18
	.zero		1


	//   ....[155]....
        /*0a90*/ 	.word	0x00005a90
        /*0a94*/ 	.word	0x000000ff
        /*0a98*/ 	.word	0x000002d0
        /*0a9c*/ 	.short	0x010a
        /*0a9e*/ 	.byte	0x14
	.zero		1


	//   ....[156]....
        /*0aa0*/ 	.word	0x00005b60
        /*0aa4*/ 	.word	0x000000ff
        /*0aa8*/ 	.word	0x00000000
        /*0aac*/ 	.short	0x010a
        /*0aae*/ 	.byte	0x04
	.zero		1


	//   ....[157]....
        /*0ab0*/ 	.word	0x00005bd0
        /*0ab4*/ 	.word	0x000000ff
        /*0ab8*/ 	.word	0x00000000
        /*0abc*/ 	.short	0x010a
        /*0abe*/ 	.byte	0x0a
	.zero		1


	//   ....[158]....
        /*0ac0*/ 	.word	0x00005cf0
        /*0ac4*/ 	.word	0x000000ff
        /*0ac8*/ 	.word	0x00000000
        /*0acc*/ 	.short	0x010a
        /*0ace*/ 	.byte	0x05
	.zero		1


	//   ....[159]....
        /*0ad0*/ 	.word	0x00005ef0
        /*0ad4*/ 	.word	0x000000ff
        /*0ad8*/ 	.word	0x00000000
        /*0adc*/ 	.short	0x010a
        /*0ade*/ 	.byte	0x04
	.zero		1


	//   ....[160]....
        /*0ae0*/ 	.word	0x00005f90
        /*0ae4*/ 	.word	0x00000000
        /*0ae8*/ 	.word	0x00000000
        /*0aec*/ 	.short	0x010a
        /*0aee*/ 	.byte	0xff
	.zero		1


	//   ....[161]....
        /*0af0*/ 	.word	0x00005fd0
        /*0af4*/ 	.word	0x00000000
        /*0af8*/ 	.word	0x00000000
        /*0afc*/ 	.short	0x010a
        /*0afe*/ 	.byte	0xff
	.zero		1


	//   ....[162]....
        /*0b00*/ 	.word	0x00006040
        /*0b04*/ 	.word	0x000000ff
        /*0b08*/ 	.word	0x00000000
        /*0b0c*/ 	.short	0x0101
        /*0b0e*/ 	.byte	0x04
	.zero		1


	//   ....[163]....
        /*0b10*/ 	.word	0x00006080
        /*0b14*/ 	.word	0x000000ff
        /*0b18*/ 	.word	0x000002e0
        /*0b1c*/ 	.short	0x010a
        /*0b1e*/ 	.byte	0x0f
	.zero		1


	//   ....[164]....
        /*0b20*/ 	.word	0x000060e0
        /*0b24*/ 	.word	0x000000ff
        /*0b28*/ 	.word	0x00000000
        /*0b2c*/ 	.short	0x0101
        /*0b2e*/ 	.byte	0x04
	.zero		1


	//   ....[165]....
        /*0b30*/ 	.word	0x00006840
        /*0b34*/ 	.word	0x000000ff
        /*0b38*/ 	.word	0x000002b0
        /*0b3c*/ 	.short	0x010a
        /*0b3e*/ 	.byte	0x13
	.zero		1


	//   ....[166]....
        /*0b40*/ 	.word	0x000068e0
        /*0b44*/ 	.word	0x000000ff
        /*0b48*/ 	.word	0x00000000
        /*0b4c*/ 	.short	0x0101
        /*0b4e*/ 	.byte	0x30
	.zero		1


	//   ....[167]....
        /*0b50*/ 	.word	0x00006e20
        /*0b54*/ 	.word	0x000000ff
        /*0b58*/ 	.word	0x000002a8
        /*0b5c*/ 	.short	0x010a
        /*0b5e*/ 	.byte	0x13
	.zero		1


	//   ....[168]....
        /*0b60*/ 	.word	0x00006fb0
        /*0b64*/ 	.word	0x000000ff
        /*0b68*/ 	.word	0x00000298
        /*0b6c*/ 	.short	0x010a
        /*0b6e*/ 	.byte	0x13
	.zero		1


	//   ....[169]....
        /*0b70*/ 	.word	0x00007500
        /*0b74*/ 	.word	0x000000ff
        /*0b78*/ 	.word	0x00000290
        /*0b7c*/ 	.short	0x010b
        /*0b7e*/ 	.byte	0x13
	.zero		1


	//   ....[170]....
        /*0b80*/ 	.word	0x00007530
        /*0b84*/ 	.word	0x000000ff
        /*0b88*/ 	.word	0x00000000
        /*0b8c*/ 	.short	0x0101
        /*0b8e*/ 	.byte	0x33
	.zero		1


	//   ....[171]....
        /*0b90*/ 	.word	0x000075c0
        /*0b94*/ 	.word	0x00000000
        /*0b98*/ 	.word	0x00000298
        /*0b9c*/ 	.short	0x010a
        /*0b9e*/ 	.byte	0xff
	.zero		1


	//   ....[172]....
        /*0ba0*/ 	.word	0x00007920
        /*0ba4*/ 	.word	0x000000ff
        /*0ba8*/ 	.word	0x000002b0
        /*0bac*/ 	.short	0x010a
        /*0bae*/ 	.byte	0x2c
	.zero		1


	//   ....[173]....
        /*0bb0*/ 	.word	0x000079f0
        /*0bb4*/ 	.word	0x000000ff
        /*0bb8*/ 	.word	0x00000000
        /*0bbc*/ 	.short	0x0101
        /*0bbe*/ 	.byte	0x04
	.zero		1


	//   ....[174]....
        /*0bc0*/ 	.word	0x00008540
        /*0bc4*/ 	.word	0x000000ff
        /*0bc8*/ 	.word	0x00000290
        /*0bcc*/ 	.short	0x010a
        /*0bce*/ 	.byte	0x2c
	.zero		1


	//   ....[175]....
        /*0bd0*/ 	.word	0x00008560
        /*0bd4*/ 	.word	0x00000097
        /*0bd8*/ 	.word	0x000002c0
        /*0bdc*/ 	.short	0x010a
        /*0bde*/ 	.byte	0xff
	.zero		1


	//   ....[176]....
        /*0be0*/ 	.word	0x000086f0
        /*0be4*/ 	.word	0x000000ff
        /*0be8*/ 	.word	0x00000290
        /*0bec*/ 	.short	0x010a
        /*0bee*/ 	.byte	0x2c
	.zero		1


	//   ....[177]....
        /*0bf0*/ 	.word	0x00008800
        /*0bf4*/ 	.word	0x000000ff
        /*0bf8*/ 	.word	0x00000000
        /*0bfc*/ 	.short	0x0101
        /*0bfe*/ 	.byte	0x04
	.zero		1


	//   ....[178]....
        /*0c00*/ 	.word	0x00008860
        /*0c04*/ 	.word	0x00000097
        /*0c08*/ 	.word	0x000002c0
        /*0c0c*/ 	.short	0x010a
        /*0c0e*/ 	.byte	0xff
	.zero		1


	//   ....[179]....
        /*0c10*/ 	.word	0x00008e50
        /*0c14*/ 	.word	0x00000097
        /*0c18*/ 	.word	0x00000000
        /*0c1c*/ 	.short	0x0101
        /*0c1e*/ 	.byte	0xff
	.zero		1


	//   ....[180]....
        /*0c20*/ 	.word	0x0000a2a0
        /*0c24*/ 	.word	0x00000000
        /*0c28*/ 	.word	0x00000148
        /*0c2c*/ 	.short	0x010a
        /*0c2e*/ 	.byte	0xff
	.zero		1


	//   ....[181]....
        /*0c30*/ 	.word	0x0000a300
        /*0c34*/ 	.word	0x00000000
        /*0c38*/ 	.word	0x00000148
        /*0c3c*/ 	.short	0x010a
        /*0c3e*/ 	.byte	0xff
	.zero		1


	//   ....[182]....
        /*0c40*/ 	.word	0x0000a360
        /*0c44*/ 	.word	0x00000000
        /*0c48*/ 	.word	0x000002b0
        /*0c4c*/ 	.short	0x010a
        /*0c4e*/ 	.byte	0xff
	.zero		1


	//   ....[183]....
        /*0c50*/ 	.word	0x0000a3c0
        /*0c54*/ 	.word	0x00000000
        /*0c58*/ 	.word	0x00000000
        /*0c5c*/ 	.short	0x010a
        /*0c5e*/ 	.byte	0xff
	.zero		1


	//   ....[184]....
        /*0c60*/ 	.word	0x0000a420
        /*0c64*/ 	.word	0x00000000
        /*0c68*/ 	.word	0x00000000
        /*0c6c*/ 	.short	0x010a
        /*0c6e*/ 	.byte	0xff
	.zero		1


	//   ....[185]....
        /*0c70*/ 	.word	0x0000a480
        /*0c74*/ 	.word	0x00000000
        /*0c78*/ 	.word	0x00000000
        /*0c7c*/ 	.short	0x010a
        /*0c7e*/ 	.byte	0xff
	.zero		1


	//   ....[186]....
        /*0c80*/ 	.word	0x0000a4e0
        /*0c84*/ 	.word	0x00000000
        /*0c88*/ 	.word	0x00000000
        /*0c8c*/ 	.short	0x010a
        /*0c8e*/ 	.byte	0xff
	.zero		1


	//   ....[187]....
        /*0c90*/ 	.word	0x0000a540
        /*0c94*/ 	.word	0x00000000
        /*0c98*/ 	.word	0x00000000
        /*0c9c*/ 	.short	0x010a
        /*0c9e*/ 	.byte	0xff
	.zero		1


	//   ....[188]....
        /*0ca0*/ 	.word	0x0000a5a0
        /*0ca4*/ 	.word	0x00000000
        /*0ca8*/ 	.word	0x00000000
        /*0cac*/ 	.short	0x010a
        /*0cae*/ 	.byte	0xff
	.zero		1


	//   ....[189]....
        /*0cb0*/ 	.word	0x0000a600
        /*0cb4*/ 	.word	0x00000000
        /*0cb8*/ 	.word	0x00000000
        /*0cbc*/ 	.short	0x010a
        /*0cbe*/ 	.byte	0xff
	.zero		1


	//   ....[190]....
        /*0cc0*/ 	.word	0x0000a660
        /*0cc4*/ 	.word	0x00000000
        /*0cc8*/ 	.word	0x00000000
        /*0ccc*/ 	.short	0x010a
        /*0cce*/ 	.byte	0xff
	.zero		1


	//   ....[191]....
        /*0cd0*/ 	.word	0x0000a6c0
        /*0cd4*/ 	.word	0x00000000
        /*0cd8*/ 	.word	0x00000000
        /*0cdc*/ 	.short	0x010a
        /*0cde*/ 	.byte	0xff
	.zero		1


	//   ....[192]....
        /*0ce0*/ 	.word	0x0000a720
        /*0ce4*/ 	.word	0x00000000
        /*0ce8*/ 	.word	0x00000000
        /*0cec*/ 	.short	0x010a
        /*0cee*/ 	.byte	0xff
	.zero		1


	//   ....[193]....
        /*0cf0*/ 	.word	0x0000a780
        /*0cf4*/ 	.word	0x00000000
        /*0cf8*/ 	.word	0x00000000
        /*0cfc*/ 	.short	0x010a
        /*0cfe*/ 	.byte	0xff
	.zero		1


	//   ....[194]....
        /*0d00*/ 	.word	0x0000a7e0
        /*0d04*/ 	.word	0x00000000
        /*0d08*/ 	.word	0x00000000
        /*0d0c*/ 	.short	0x010a
        /*0d0e*/ 	.byte	0xff
	.zero		1


	//   ....[195]....
        /*0d10*/ 	.word	0x0000a840
        /*0d14*/ 	.word	0x00000000
        /*0d18*/ 	.word	0x00000000
        /*0d1c*/ 	.short	0x010a
        /*0d1e*/ 	.byte	0xff
	.zero		1


	//   ....[196]....
        /*0d20*/ 	.word	0x0000a8a0
        /*0d24*/ 	.word	0x00000000
        /*0d28*/ 	.word	0x00000000
        /*0d2c*/ 	.short	0x010a
        /*0d2e*/ 	.byte	0xff
	.zero		1


	//   ....[197]....
        /*0d30*/ 	.word	0x0000a900
        /*0d34*/ 	.word	0x00000000
        /*0d38*/ 	.word	0x00000000
        /*0d3c*/ 	.short	0x010a
        /*0d3e*/ 	.byte	0xff
	.zero		1


	//   ....[198]....
        /*0d40*/ 	.word	0x0000a960
        /*0d44*/ 	.word	0x00000000
        /*0d48*/ 	.word	0x00000000
        /*0d4c*/ 	.short	0x010a
        /*0d4e*/ 	.byte	0xff
	.zero		1


	//   ....[199]....
        /*0d50*/ 	.word	0x0000a9c0
        /*0d54*/ 	.word	0x00000000
        /*0d58*/ 	.word	0x00000000
        /*0d5c*/ 	.short	0x010a
        /*0d5e*/ 	.byte	0xff
	.zero		1


	//   ....[200]....
        /*0d60*/ 	.word	0x0000aa20
        /*0d64*/ 	.word	0x00000000
        /*0d68*/ 	.word	0x00000000
        /*0d6c*/ 	.short	0x010a
        /*0d6e*/ 	.byte	0xff
	.zero		1


	//   ....[201]....
        /*0d70*/ 	.word	0x0000aa80
        /*0d74*/ 	.word	0x00000000
        /*0d78*/ 	.word	0x00000000
        /*0d7c*/ 	.short	0x010a
        /*0d7e*/ 	.byte	0xff
	.zero		1


	//   ....[202]....
        /*0d80*/ 	.word	0x0000aae0
        /*0d84*/ 	.word	0x00000000
        /*0d88*/ 	.word	0x00000000
        /*0d8c*/ 	.short	0x010a
        /*0d8e*/ 	.byte	0xff
	.zero		1


	//   ....[203]....
        /*0d90*/ 	.word	0x0000ab40
        /*0d94*/ 	.word	0x00000000
        /*0d98*/ 	.word	0x00000000
        /*0d9c*/ 	.short	0x010a
        /*0d9e*/ 	.byte	0xff
	.zero		1


	//   ....[204]....
        /*0da0*/ 	.word	0x0000aba0
        /*0da4*/ 	.word	0x00000000
        /*0da8*/ 	.word	0x00000000
        /*0dac*/ 	.short	0x010a
        /*0dae*/ 	.byte	0xff
	.zero		1


	//   ....[205]....
        /*0db0*/ 	.word	0x0000ac00
        /*0db4*/ 	.word	0x00000000
        /*0db8*/ 	.word	0x00000000
        /*0dbc*/ 	.short	0x010a
        /*0dbe*/ 	.byte	0xff
	.zero		1


	//   ....[206]....
        /*0dc0*/ 	.word	0x0000ac60
        /*0dc4*/ 	.word	0x00000000
        /*0dc8*/ 	.word	0x00000000
        /*0dcc*/ 	.short	0x010a
        /*0dce*/ 	.byte	0xff
	.zero		1


	//   ....[207]....
        /*0dd0*/ 	.word	0x0000acc0
        /*0dd4*/ 	.word	0x00000000
        /*0dd8*/ 	.word	0x00000000
        /*0ddc*/ 	.short	0x010a
        /*0dde*/ 	.byte	0xff
	.zero		1


	//   ....[208]....
        /*0de0*/ 	.word	0x0000ad20
        /*0de4*/ 	.word	0x00000000
        /*0de8*/ 	.word	0x00000000
        /*0dec*/ 	.short	0x010a
        /*0dee*/ 	.byte	0xff
	.zero		1


	//   ....[209]....
        /*0df0*/ 	.word	0x0000ad80
        /*0df4*/ 	.word	0x00000000
        /*0df8*/ 	.word	0x00000000
        /*0dfc*/ 	.short	0x010a
        /*0dfe*/ 	.byte	0xff
	.zero		1


	//   ....[210]....
        /*0e00*/ 	.word	0x0000ade0
        /*0e04*/ 	.word	0x00000000
        /*0e08*/ 	.word	0x00000000
        /*0e0c*/ 	.short	0x010a
        /*0e0e*/ 	.byte	0xff
	.zero		1


	//   ....[211]....
        /*0e10*/ 	.word	0x0000ae40
        /*0e14*/ 	.word	0x00000000
        /*0e18*/ 	.word	0x00000000
        /*0e1c*/ 	.short	0x010a
        /*0e1e*/ 	.byte	0xff
	.zero		1


	//   ....[212]....
        /*0e20*/ 	.word	0x0000aea0
        /*0e24*/ 	.word	0x00000000
        /*0e28*/ 	.word	0x00000000
        /*0e2c*/ 	.short	0x010a
        /*0e2e*/ 	.byte	0xff
	.zero		1


	//   ....[213]....
        /*0e30*/ 	.word	0x0000af00
        /*0e34*/ 	.word	0x00000000
        /*0e38*/ 	.word	0x00000000
        /*0e3c*/ 	.short	0x010a
        /*0e3e*/ 	.byte	0xff
	.zero		1


	//   ....[214]....
        /*0e40*/ 	.word	0x0000af60
        /*0e44*/ 	.word	0x00000000
        /*0e48*/ 	.word	0x00000000
        /*0e4c*/ 	.short	0x010a
        /*0e4e*/ 	.byte	0xff
	.zero		1


	//   ....[215]....
        /*0e50*/ 	.word	0x0000afc0
        /*0e54*/ 	.word	0x00000000
        /*0e58*/ 	.word	0x00000000
        /*0e5c*/ 	.short	0x010a
        /*0e5e*/ 	.byte	0xff
	.zero		1


	//   ....[216]....
        /*0e60*/ 	.word	0x0000b020
        /*0e64*/ 	.word	0x00000000
        /*0e68*/ 	.word	0x00000000
        /*0e6c*/ 	.short	0x010a
        /*0e6e*/ 	.byte	0xff
	.zero		1


	//   ....[217]....
        /*0e70*/ 	.word	0x0000b080
        /*0e74*/ 	.word	0x00000000
        /*0e78*/ 	.word	0x00000000
        /*0e7c*/ 	.short	0x010a
        /*0e7e*/ 	.byte	0xff
	.zero		1


	//   ....[218]....
        /*0e80*/ 	.word	0x0000b0e0
        /*0e84*/ 	.word	0x00000000
        /*0e88*/ 	.word	0x00000000
        /*0e8c*/ 	.short	0x010a
        /*0e8e*/ 	.byte	0xff
	.zero		1


	//   ....[219]....
        /*0e90*/ 	.word	0x0000b140
        /*0e94*/ 	.word	0x00000000
        /*0e98*/ 	.word	0x00000000
        /*0e9c*/ 	.short	0x010a
        /*0e9e*/ 	.byte	0xff
	.zero		1


	//   ....[220]....
        /*0ea0*/ 	.word	0x0000b1a0
        /*0ea4*/ 	.word	0x00000000
        /*0ea8*/ 	.word	0x00000000
        /*0eac*/ 	.short	0x010a
        /*0eae*/ 	.byte	0xff
	.zero		1


	//   ....[221]....
        /*0eb0*/ 	.word	0x0000b200
        /*0eb4*/ 	.word	0x00000000
        /*0eb8*/ 	.word	0x00000000
        /*0ebc*/ 	.short	0x010a
        /*0ebe*/ 	.byte	0xff
	.zero		1


	//   ....[222]....
        /*0ec0*/ 	.word	0x0000b260
        /*0ec4*/ 	.word	0x00000000
        /*0ec8*/ 	.word	0x00000000
        /*0ecc*/ 	.short	0x010a
        /*0ece*/ 	.byte	0xff
	.zero		1


	//   ....[223]....
        /*0ed0*/ 	.word	0x0000b2c0
        /*0ed4*/ 	.word	0x00000004
        /*0ed8*/ 	.word	0x000002b8
        /*0edc*/ 	.short	0x010a
        /*0ede*/ 	.byte	0xff
	.zero		1


	//   ....[224]....
        /*0ee0*/ 	.word	0x0000b320
        /*0ee4*/ 	.word	0x00000004
        /*0ee8*/ 	.word	0x000002b0
        /*0eec*/ 	.short	0x010a
        /*0eee*/ 	.byte	0xff
	.zero		1


	//   ....[225]....
        /*0ef0*/ 	.word	0x0000b380
        /*0ef4*/ 	.word	0x00000005
        /*0ef8*/ 	.word	0x00000008
        /*0efc*/ 	.short	0x010a
        /*0efe*/ 	.byte	0xff
	.zero		1


	//   ....[226]....
        /*0f00*/ 	.word	0x0000b470
        /*0f04*/ 	.word	0x00000003
        /*0f08*/ 	.word	0x00000008
        /*0f0c*/ 	.short	0x010a
        /*0f0e*/ 	.byte	0xff
	.zero		1


	//   ....[227]....
        /*0f10*/ 	.word	0x0000b4d0
        /*0f14*/ 	.word	0x00000004
        /*0f18*/ 	.word	0x000002b0
        /*0f1c*/ 	.short	0x010a
        /*0f1e*/ 	.byte	0xff
	.zero		1


	//   ....[228]....
        /*0f20*/ 	.word	0x0000b530
        /*0f24*/ 	.word	0x00000004
        /*0f28*/ 	.word	0x000002d0
        /*0f2c*/ 	.short	0x010a
        /*0f2e*/ 	.byte	0xff
	.zero		1


	//   ....[229]....
        /*0f30*/ 	.word	0x0000b590
        /*0f34*/ 	.word	0x00000004
        /*0f38*/ 	.word	0x00000000
        /*0f3c*/ 	.short	0x010a
        /*0f3e*/ 	.byte	0xff
	.zero		1


	//   ....[230]....
        /*0f40*/ 	.word	0x0000b5f0
        /*0f44*/ 	.word	0x00000000
        /*0f48*/ 	.word	0x00000000
        /*0f4c*/ 	.short	0x010a
        /*0f4e*/ 	.byte	0xff
	.zero		1


	//   ....[231]....
        /*0f50*/ 	.word	0x0000b650
        /*0f54*/ 	.word	0x00000000
        /*0f58*/ 	.word	0x000002e0
        /*0f5c*/ 	.short	0x010a
        /*0f5e*/ 	.byte	0xff
	.zero		1


	//   ....[232]....
        /*0f60*/ 	.word	0x0000b6b0
        /*0f64*/ 	.word	0x00000000
        /*0f68*/ 	.word	0x000002b0
        /*0f6c*/ 	.short	0x010a
        /*0f6e*/ 	.byte	0xff
	.zero		1


	//   ....[233]....
        /*0f70*/ 	.word	0x0000b710
        /*0f74*/ 	.word	0x00000000
        /*0f78*/ 	.word	0x000002a8
        /*0f7c*/ 	.short	0x010a
        /*0f7e*/ 	.byte	0xff
	.zero		1


	//   ....[234]....
        /*0f80*/ 	.word	0x0000b770
        /*0f84*/ 	.word	0x00000000
        /*0f88*/ 	.word	0x00000298
        /*0f8c*/ 	.short	0x010a
        /*0f8e*/ 	.byte	0xff
	.zero		1


	//   ....[235]....
        /*0f90*/ 	.word	0x0000b7d0
        /*0f94*/ 	.word	0x00000000
        /*0f98*/ 	.word	0x000002b0
        /*0f9c*/ 	.short	0x010a
        /*0f9e*/ 	.byte	0xff
	.zero		1


	//   ....[236]....
        /*0fa0*/ 	.word	0x0000b830
        /*0fa4*/ 	.word	0x00000003
        /*0fa8*/ 	.word	0x00000290
        /*0fac*/ 	.short	0x010a
        /*0fae*/ 	.byte	0xff
	.zero		1


	//   ....[237]....
        /*0fb0*/ 	.word	0x0000b880
        /*0fb4*/ 	.word	0x00000097
        /*0fb8*/ 	.word	0x000002c0
        /*0fbc*/ 	.short	0x010a
        /*0fbe*/ 	.byte	0xff
	.zero		1


	//----- nvinfo : EIATTR_NUM_MBARRIERS
	.align		4
.L_47:
        /*0fc0*/ 	.byte	0x03, 0x38
        /*0fc2*/ 	.short	0x005d


	//----- nvinfo : EIATTR_EXIT_INSTR_OFFSETS
	.align		4
        /*0fc4*/ 	.byte	0x04, 0x1c
        /*0fc6*/ 	.short	(.L_49 - .L_48)


	//   ....[0]....
.L_48:
        /*0fc8*/ 	.word	0x00004f00


	//   ....[1]....
        /*0fcc*/ 	.word	0x000051b0


	//   ....[2]....
        /*0fd0*/ 	.word	0x00005210


	//   ....[3]....
        /*0fd4*/ 	.word	0x00006310


	//   ....[4]....
        /*0fd8*/ 	.word	0x000075f0


	//   ....[5]....
        /*0fdc*/ 	.word	0x00007630


	//   ....[6]....
        /*0fe0*/ 	.word	0x0000a280


	//----- nvinfo : EIATTR_MAX_THREADS
	.align		4
.L_49:
        /*0fe4*/ 	.byte	0x04, 0x05
        /*0fe6*/ 	.short	(.L_51 - .L_50)
.L_50:
        /*0fe8*/ 	.word	0x00000100
        /*0fec*/ 	.word	0x00000001
        /*0ff0*/ 	.word	0x00000001


	//----- nvinfo : EIATTR_CRS_STACK_SIZE
	.align		4
.L_51:
        /*0ff4*/ 	.byte	0x04, 0x1e
        /*0ff6*/ 	.short	(.L_53 - .L_52)
.L_52:
        /*0ff8*/ 	.word	0x00000000


	//----- nvinfo : EIATTR_CBANK_PARAM_SIZE
	.align		4
.L_53:
        /*0ffc*/ 	.byte	0x03, 0x19
        /*0ffe*/ 	.short	0x0900


	//----- nvinfo : EIATTR_PARAM_CBANK
	.align		4
        /*1000*/ 	.byte	0x04, 0x0a
        /*1002*/ 	.short	(.L_55 - .L_54)
	.align		4
.L_54:
        /*1004*/ 	.word	index@(.nv.constant0._ZN7cutlass13device_kernelINS_4conv6kernel13ConvUniversalINS1_16ConvProblemShapeILNS1_8OperatorE2ELi3EEENS1_10collective14CollectiveConvINS1_47MainloopSm100TmaUmmaWarpSpecializedImplicitGemmILS5_2ELi41ELi3ELi1ELi2EN4cute5tupleIJNSA_1CILi2EEENSC_ILi1EEESE_EEEEENSB_IJNSC_ILi256EEENSB_IJNSC_ILi64EEEEEENSB_IJNSC_ILi32EEEEEEEEENS_12float_e4m3_tESN_NSA_8TiledMMAINSA_8MMA_AtomIJNSA_10MMA_TraitsINSA_25SM100_MMA_F8F6F4_2x1SM_SSEJSN_SN_fSH_SI_NSA_17integral_constantINSA_4UMMA5MajorELSU_1EEESV_NSS_INST_7ScaleInELSW_0EEESX_EEEEEENSA_6LayoutINSB_IJSE_SE_SE_EEENSB_IJNSC_ILi0EEES12_S12_EEEEENSB_IJNSA_10UnderscoreES15_S15_EEEEENS7_6detail27Sm100ImplicitGemmTileTraitsINSA_18SM100_TMA_2SM_LOADENSA_14ComposedLayoutINSA_7SwizzleILi3ELi4ELi3EEENSA_18smem_ptr_flag_bitsILi8EEENS10_INSB_IJNSC_ILi128EEENSC_ILi8EEEEEENSB_IJSE_S1G_EEEEEEEvEENS19_INSA_25SM100_TMA_2SM_LOAD_IM2COLENS1B_INS1C_ILi1ELi4ELi3EEES1F_NS10_INSB_IJSK_S1H_EEENSB_IJSE_SK_EEEEEEEvEEEENS_8epilogue10collective18CollectiveEpilogueINS1V_23Sm100TmaWarpSpecializedILi1ELi1ELi64ELb0ELb0EEEJNSB_IJS1G_SJ_SL_EEENSB_IJNS10_IS1G_SE_EENS10_ISI_SE_EEEEESN_NSB_IJlNSB_IJSE_lllEEES12_EEESN_S25_NS1V_6fusion15FusionCallbacksIS1Z_NS26_17LinearCombinationISN_fSN_fLNS_15FloatRoundStyleE2EEES20_S23_JEEENSA_5SM1004TMEM4LOAD26SM100_TMEM_LOAD_32dp32b64xENSA_13SM90_TMA_LOADENS1B_INS1C_ILi2ELi4ELi3EEES1F_NS10_INSB_IJS1H_SI_EEENSB_IJSI_SE_EEEEEEENSA_39AutoVectorizingCopyWithAssumedAlignmentILi128EEENSA_14SM90_TMA_STOREES2L_S2N_S2N_EEEvvEEEEvNT_6ParamsE)
        /*1008*/ 	.short	0x0380
        /*100a*/ 	.short	0x0900


	//----- nvinfo : EIATTR_SW_WAR
	.align		4
.L_55:
        /*100c*/ 	.byte	0x04, 0x36
        /*100e*/ 	.short	(.L_57 - .L_56)
.L_56:
        /*1010*/ 	.word	0x00000008
.L_57:


//--------------------- .nv.callgraph             --------------------------
	.section	.nv.callgraph,"",@"SHT_CUDA_CALLGRAPH"
	.align	4
	.sectionentsize	8
	.align		4
        /*0000*/ 	.word	0x00000000
	.align		4
        /*0004*/ 	.word	0xffffffff
	.align		4
        /*0008*/ 	.word	index@(_ZN7cutlass13device_kernelINS_4conv6kernel13ConvUniversalINS1_16ConvProblemShapeILNS1_8OperatorE2ELi3EEENS1_10collective14CollectiveConvINS1_47MainloopSm100TmaUmmaWarpSpecializedImplicitGemmILS5_2ELi41ELi3ELi1ELi2EN4cute5tupleIJNSA_1CILi2EEENSC_ILi1EEESE_EEEEENSB_IJNSC_ILi256EEENSB_IJNSC_ILi64EEEEEENSB_IJNSC_ILi32EEEEEEEEENS_12float_e4m3_tESN_NSA_8TiledMMAINSA_8MMA_AtomIJNSA_10MMA_TraitsINSA_25SM100_MMA_F8F6F4_2x1SM_SSEJSN_SN_fSH_SI_NSA_17integral_constantINSA_4UMMA5MajorELSU_1EEESV_NSS_INST_7ScaleInELSW_0EEESX_EEEEEENSA_6LayoutINSB_IJSE_SE_SE_EEENSB_IJNSC_ILi0EEES12_S12_EEEEENSB_IJNSA_10UnderscoreES15_S15_EEEEENS7_6detail27Sm100ImplicitGemmTileTraitsINSA_18SM100_TMA_2SM_LOADENSA_14ComposedLayoutINSA_7SwizzleILi3ELi4ELi3EEENSA_18smem_ptr_flag_bitsILi8EEENS10_INSB_IJNSC_ILi128EEENSC_ILi8EEEEEENSB_IJSE_S1G_EEEEEEEvEENS19_INSA_25SM100_TMA_2SM_LOAD_IM2COLENS1B_INS1C_ILi1ELi4ELi3EEES1F_NS10_INSB_IJSK_S1H_EEENSB_IJSE_SK_EEEEEEEvEEEENS_8epilogue10collective18CollectiveEpilogueINS1V_23Sm100TmaWarpSpecializedILi1ELi1ELi64ELb0ELb0EEEJNSB_IJS1G_SJ_SL_EEENSB_IJNS10_IS1G_SE_EENS10_ISI_SE_EEEEESN_NSB_IJlNSB_IJSE_lllEEES12_EEESN_S25_NS1V_6fusion15FusionCallbacksIS1Z_NS26_17LinearCombinationISN_fSN_fLNS_15FloatRoundStyleE2EEES20_S23_JEEENSA_5SM1004TMEM4LOAD26SM100_TMEM_LOAD_32dp32b64xENSA_13SM90_TMA_LOADENS1B_INS1C_ILi2ELi4ELi3EEES1F_NS10_INSB_IJS1H_SI_EEENSB_IJSI_SE_EEEEEEENSA_39AutoVectorizingCopyWithAssumedAlignmentILi128EEENSA_14SM90_TMA_STOREES2L_S2N_S2N_EEEvvEEEEvNT_6ParamsE)
	.align		4
        /*000c*/ 	.word	index@(__assertfail)
	.align		4
        /*0010*/ 	.word	0x00000000
	.align		4
        /*0014*/ 	.word	0xfffffffe
	.align		4
        /*0018*/ 	.word	0x00000000
	.align		4
        /*001c*/ 	.word	0xfffffffd
	.align		4
        /*0020*/ 	.word	0x00000000
	.align		4
        /*0024*/ 	.word	0xfffffffc


//--------------------- .nv.constant4             --------------------------
	.section	.nv.constant4,"a",@progbits
	.align	8
	.align		8
.nv.constant4:
        /*0000*/ 	.dword	__assertfail
	.align		8
        /*0008*/ 	.dword	__unnamed_1
	.align		8
        /*0010*/ 	.dword	__unnamed_2
	.align		8
        /*0018*/ 	.dword	_ZN39_INTERNAL_08c559f2_4_k_cu_415e8a8b_33534cuda3std3__45__cpo5beginE
	.align		8
        /*0020*/ 	.dword	_ZN39_INTERNAL_08c559f2_4_k_cu_415e8a8b_33534cuda3std3__45__cpo3endE
	.align		8
        /*0028*/ 	.dword	_ZN39_INTERNAL_08c559f2_4_k_cu_415e8a8b_33534cuda3std3__45__cpo6cbeginE
	.align		8
        /*0030*/ 	.dword	_ZN39_INTERNAL_08c559f2_4_k_cu_415e8a8b_33534cuda3std3__45__cpo4cendE
	.align		8
        /*0038*/ 	.dword	_ZN39_INTERNAL_08c559f2_4_k_cu_415e8a8b_33534cuda3std3__441_GLOBAL__N__08c559f2_4_k_cu_415e8a8b_33536ignoreE
	.align		8
        /*0040*/ 	.dword	_ZN39_INTERNAL_08c559f2_4_k_cu_415e8a8b_33534cuda3std3__419piecewise_constructE
	.align		8
        /*0048*/ 	.dword	_ZN39_INTERNAL_08c559f2_4_k_cu_415e8a8b_33534cuda3std3__48in_placeE
	.align		8
        /*0050*/ 	.dword	_ZN39_INTERNAL_08c559f2_4_k_cu_415e8a8b_33534cuda3std6ranges3__45__cpo4swapE
	.align		8
        /*0058*/ 	.dword	_ZN39_INTERNAL_08c559f2_4_k_cu_415e8a8b_33534cuda3std6ranges3__45__cpo9iter_moveE
	.align		8
        /*0060*/ 	.dword	_ZN39_INTERNAL_08c559f2_4_k_cu_415e8a8b_33534cute7productE
	.align		8
        /*0068*/ 	.dword	_ZN39_INTERNAL_08c559f2_4_k_cu_415e8a8b_33534cute1_E
	.align		8
        /*0070*/ 	.dword	$str$27
	.align		8
        /*0078*/ 	.dword	$str$28
	.align		8
        /*0080*/ 	.dword	$str$29
	.align		8
        /*0088*/ 	.dword	$str$30


//--------------------- .text._ZN7cutlass13device_kernelINS_4conv6kernel13ConvUniversalINS1_16ConvProblemShapeILNS1_8OperatorE2ELi3EEENS1_10collective14CollectiveConvINS1_47MainloopSm100TmaUmmaWarpSpecializedImplicitGemmILS5_2ELi41ELi3ELi1ELi2EN4cute5tupleIJNSA_1CILi2EEENSC_ILi1EEESE_EEEEENSB_IJNSC_ILi256EEENSB_IJNSC_ILi64EEEEEENSB_IJNSC_ILi32EEEEEEEEENS_12float_e4m3_tESN_NSA_8TiledMMAINSA_8MMA_AtomIJNSA_10MMA_TraitsINSA_25SM100_MMA_F8F6F4_2x1SM_SSEJSN_SN_fSH_SI_NSA_17integral_constantINSA_4UMMA5MajorELSU_1EEESV_NSS_INST_7ScaleInELSW_0EEESX_EEEEEENSA_6LayoutINSB_IJSE_SE_SE_EEENSB_IJNSC_ILi0EEES12_S12_EEEEENSB_IJNSA_10UnderscoreES15_S15_EEEEENS7_6detail27Sm100ImplicitGemmTileTraitsINSA_18SM100_TMA_2SM_LOADENSA_14ComposedLayoutINSA_7SwizzleILi3ELi4ELi3EEENSA_18smem_ptr_flag_bitsILi8EEENS10_INSB_IJNSC_ILi128EEENSC_ILi8EEEEEENSB_IJSE_S1G_EEEEEEEvEENS19_INSA_25SM100_TMA_2SM_LOAD_IM2COLENS1B_INS1C_ILi1ELi4ELi3EEES1F_NS10_INSB_IJSK_S1H_EEENSB_IJSE_SK_EEEEEEEvEEEENS_8epilogue10collective18CollectiveEpilogueINS1V_23Sm100TmaWarpSpecializedILi1ELi1ELi64ELb0ELb0EEEJNSB_IJS1G_SJ_SL_EEENSB_IJNS10_IS1G_SE_EENS10_ISI_SE_EEEEESN_NSB_IJlNSB_IJSE_lllEEES12_EEESN_S25_NS1V_6fusion15FusionCallbacksIS1Z_NS26_17LinearCombinationISN_fSN_fLNS_15FloatRoundStyleE2EEES20_S23_JEEENSA_5SM1004TMEM4LOAD26SM100_TMEM_LOAD_32dp32b64xENSA_13SM90_TMA_LOADENS1B_INS1C_ILi2ELi4ELi3EEES1F_NS10_INSB_IJS1H_SI_EEENSB_IJSI_SE_EEEEEEENSA_39AutoVectorizingCopyWithAssumedAlignmentILi128EEENSA_14SM90_TMA_STOREES2L_S2N_S2N_EEEvvEEEEvNT_6ParamsE --------------------------
	.section	.text._ZN7cutlass13device_kernelINS_4conv6kernel13ConvUniversalINS1_16ConvProblemShapeILNS1_8OperatorE2ELi3EEENS1_10collective14CollectiveConvINS1_47MainloopSm100TmaUmmaWarpSpecializedImplicitGemmILS5_2ELi41ELi3ELi1ELi2EN4cute5tupleIJNSA_1CILi2EEENSC_ILi1EEESE_EEEEENSB_IJNSC_ILi256EEENSB_IJNSC_ILi64EEEEEENSB_IJNSC_ILi32EEEEEEEEENS_12float_e4m3_tESN_NSA_8TiledMMAINSA_8MMA_AtomIJNSA_10MMA_TraitsINSA_25SM100_MMA_F8F6F4_2x1SM_SSEJSN_SN_fSH_SI_NSA_17integral_constantINSA_4UMMA5MajorELSU_1EEESV_NSS_INST_7ScaleInELSW_0EEESX_EEEEEENSA_6LayoutINSB_IJSE_SE_SE_EEENSB_IJNSC_ILi0EEES12_S12_EEEEENSB_IJNSA_10UnderscoreES15_S15_EEEEENS7_6detail27Sm100ImplicitGemmTileTraitsINSA_18SM100_TMA_2SM_LOADENSA_14ComposedLayoutINSA_7SwizzleILi3ELi4ELi3EEENSA_18smem_ptr_flag_bitsILi8EEENS10_INSB_IJNSC_ILi128EEENSC_ILi8EEEEEENSB_IJSE_S1G_EEEEEEEvEENS19_INSA_25SM100_TMA_2SM_LOAD_IM2COLENS1B_INS1C_ILi1ELi4ELi3EEES1F_NS10_INSB_IJSK_S1H_EEENSB_IJSE_SK_EEEEEEEvEEEENS_8epilogue10collective18CollectiveEpilogueINS1V_23Sm100TmaWarpSpecializedILi1ELi1ELi64ELb0ELb0EEEJNSB_IJS1G_SJ_SL_EEENSB_IJNS10_IS1G_SE_EENS10_ISI_SE_EEEEESN_NSB_IJlNSB_IJSE_lllEEES12_EEESN_S25_NS1V_6fusion15FusionCallbacksIS1Z_NS26_17LinearCombinationISN_fSN_fLNS_15FloatRoundStyleE2EEES20_S23_JEEENSA_5SM1004TMEM4LOAD26SM100_TMEM_LOAD_32dp32b64xENSA_13SM90_TMA_LOADENS1B_INS1C_ILi2ELi4ELi3EEES1F_NS10_INSB_IJS1H_SI_EEENSB_IJSI_SE_EEEEEEENSA_39AutoVectorizingCopyWithAssumedAlignmentILi128EEENSA_14SM90_TMA_STOREES2L_S2N_S2N_EEEvvEEEEvNT_6ParamsE,"ax",@progbits
	.align	128
.text._ZN7cutlass13device_kernelINS_4conv6kernel13ConvUniversalINS1_16ConvProblemShapeILNS1_8OperatorE2ELi3EEENS1_10collective14CollectiveConvINS1_47MainloopSm100TmaUmmaWarpSpecializedImplicitGemmILS5_2ELi41ELi3ELi1ELi2EN4cute5tupleIJNSA_1CILi2EEENSC_ILi1EEESE_EEEEENSB_IJNSC_ILi256EEENSB_IJNSC_ILi64EEEEEENSB_IJNSC_ILi32EEEEEEEEENS_12float_e4m3_tESN_NSA_8TiledMMAINSA_8MMA_AtomIJNSA_10MMA_TraitsINSA_25SM100_MMA_F8F6F4_2x1SM_SSEJSN_SN_fSH_SI_NSA_17integral_constantINSA_4UMMA5MajorELSU_1EEESV_NSS_INST_7ScaleInELSW_0EEESX_EEEEEENSA_6LayoutINSB_IJSE_SE_SE_EEENSB_IJNSC_ILi0EEES12_S12_EEEEENSB_IJNSA_10UnderscoreES15_S15_EEEEENS7_6detail27Sm100ImplicitGemmTileTraitsINSA_18SM100_TMA_2SM_LOADENSA_14ComposedLayoutINSA_7SwizzleILi3ELi4ELi3EEENSA_18smem_ptr_flag_bitsILi8EEENS10_INSB_IJNSC_ILi128EEENSC_ILi8EEEEEENSB_IJSE_S1G_EEEEEEEvEENS19_INSA_25SM100_TMA_2SM_LOAD_IM2COLENS1B_INS1C_ILi1ELi4ELi3EEES1F_NS10_INSB_IJSK_S1H_EEENSB_IJSE_SK_EEEEEEEvEEEENS_8epilogue10collective18CollectiveEpilogueINS1V_23Sm100TmaWarpSpecializedILi1ELi1ELi64ELb0ELb0EEEJNSB_IJS1G_SJ_SL_EEENSB_IJNS10_IS1G_SE_EENS10_ISI_SE_EEEEESN_NSB_IJlNSB_IJSE_lllEEES12_EEESN_S25_NS1V_6fusion15FusionCallbacksIS1Z_NS26_17LinearCombinationISN_fSN_fLNS_15FloatRoundStyleE2EEES20_S23_JEEENSA_5SM1004TMEM4LOAD26SM100_TMEM_LOAD_32dp32b64xENSA_13SM90_TMA_LOADENS1B_INS1C_ILi2ELi4ELi3EEES1F_NS10_INSB_IJS1H_SI_EEENSB_IJSI_SE_EEEEEEENSA_39AutoVectorizingCopyWithAssumedAlignmentILi128EEENSA_14SM90_TMA_STOREES2L_S2N_S2N_EEEvvEEEEvNT_6ParamsE:
        .type           _ZN7cutlass13device_kernelINS_4conv6kernel13ConvUniversalINS1_16ConvProblemShapeILNS1_8OperatorE2ELi3EEENS1_10collective14CollectiveConvINS1_47MainloopSm100TmaUmmaWarpSpecializedImplicitGemmILS5_2ELi41ELi3ELi1ELi2EN4cute5tupleIJNSA_1CILi2EEENSC_ILi1EEESE_EEEEENSB_IJNSC_ILi256EEENSB_IJNSC_ILi64EEEEEENSB_IJNSC_ILi32EEEEEEEEENS_12float_e4m3_tESN_NSA_8TiledMMAINSA_8MMA_AtomIJNSA_10MMA_TraitsINSA_25SM100_MMA_F8F6F4_2x1SM_SSEJSN_SN_fSH_SI_NSA_17integral_constantINSA_4UMMA5MajorELSU_1EEESV_NSS_INST_7ScaleInELSW_0EEESX_EEEEEENSA_6LayoutINSB_IJSE_SE_SE_EEENSB_IJNSC_ILi0EEES12_S12_EEEEENSB_IJNSA_10UnderscoreES15_S15_EEEEENS7_6detail27Sm100ImplicitGemmTileTraitsINSA_18SM100_TMA_2SM_LOADENSA_14ComposedLayoutINSA_7SwizzleILi3ELi4ELi3EEENSA_18smem_ptr_flag_bitsILi8EEENS10_INSB_IJNSC_ILi128EEENSC_ILi8EEEEEENSB_IJSE_S1G_EEEEEEEvEENS19_INSA_25SM100_TMA_2SM_LOAD_IM2COLENS1B_INS1C_ILi1ELi4ELi3EEES1F_NS10_INSB_IJSK_S1H_EEENSB_IJSE_SK_EEEEEEEvEEEENS_8epilogue10collective18CollectiveEpilogueINS1V_23Sm100TmaWarpSpecializedILi1ELi1ELi64ELb0ELb0EEEJNSB_IJS1G_SJ_SL_EEENSB_IJNS10_IS1G_SE_EENS10_ISI_SE_EEEEESN_NSB_IJlNSB_IJSE_lllEEES12_EEESN_S25_NS1V_6fusion15FusionCallbacksIS1Z_NS26_17LinearCombinationISN_fSN_fLNS_15FloatRoundStyleE2EEES20_S23_JEEENSA_5SM1004TMEM4LOAD26SM100_TMEM_LOAD_32dp32b64xENSA_13SM90_TMA_LOADENS1B_INS1C_ILi2ELi4ELi3EEES1F_NS10_INSB_IJS1H_SI_EEENSB_IJSI_SE_EEEEEEENSA_39AutoVectorizingCopyWithAssumedAlignmentILi128EEENSA_14SM90_TMA_STOREES2L_S2N_S2N_EEEvvEEEEvNT_6ParamsE,@function
        .size           _ZN7cutlass13device_kernelINS_4conv6kernel13ConvUniversalINS1_16ConvProblemShapeILNS1_8OperatorE2ELi3EEENS1_10collective14CollectiveConvINS1_47MainloopSm100TmaUmmaWarpSpecializedImplicitGemmILS5_2ELi41ELi3ELi1ELi2EN4cute5tupleIJNSA_1CILi2EEENSC_ILi1EEESE_EEEEENSB_IJNSC_ILi256EEENSB_IJNSC_ILi64EEEEEENSB_IJNSC_ILi32EEEEEEEEENS_12float_e4m3_tESN_NSA_8TiledMMAINSA_8MMA_AtomIJNSA_10MMA_TraitsINSA_25SM100_MMA_F8F6F4_2x1SM_SSEJSN_SN_fSH_SI_NSA_17integral_constantINSA_4UMMA5MajorELSU_1EEESV_NSS_INST_7ScaleInELSW_0EEESX_EEEEEENSA_6LayoutINSB_IJSE_SE_SE_EEENSB_IJNSC_ILi0EEES12_S12_EEEEENSB_IJNSA_10UnderscoreES15_S15_EEEEENS7_6detail27Sm100ImplicitGemmTileTraitsINSA_18SM100_TMA_2SM_LOADENSA_14ComposedLayoutINSA_7SwizzleILi3ELi4ELi3EEENSA_18smem_ptr_flag_bitsILi8EEENS10_INSB_IJNSC_ILi128EEENSC_ILi8EEEEEENSB_IJSE_S1G_EEEEEEEvEENS19_INSA_25SM100_TMA_2SM_LOAD_IM2COLENS1B_INS1C_ILi1ELi4ELi3EEES1F_NS10_INSB_IJSK_S1H_EEENSB_IJSE_SK_EEEEEEEvEEEENS_8epilogue10collective18CollectiveEpilogueINS1V_23Sm100TmaWarpSpecializedILi1ELi1ELi64ELb0ELb0EEEJNSB_IJS1G_SJ_SL_EEENSB_IJNS10_IS1G_SE_EENS10_ISI_SE_EEEEESN_NSB_IJlNSB_IJSE_lllEEES12_EEESN_S25_NS1V_6fusion15FusionCallbacksIS1Z_NS26_17LinearCombinationISN_fSN_fLNS_15FloatRoundStyleE2EEES20_S23_JEEENSA_5SM1004TMEM4LOAD26SM100_TMEM_LOAD_32dp32b64xENSA_13SM90_TMA_LOADENS1B_INS1C_ILi2ELi4ELi3EEES1F_NS10_INSB_IJS1H_SI_EEENSB_IJSI_SE_EEEEEEENSA_39AutoVectorizingCopyWithAssumedAlignmentILi128EEENSA_14SM90_TMA_STOREES2L_S2N_S2N_EEEvvEEEEvNT_6ParamsE,(.L_x_253 - _ZN7cutlass13device_kernelINS_4conv6kernel13ConvUniversalINS1_16ConvProblemShapeILNS1_8OperatorE2ELi3EEENS1_10collective14CollectiveConvINS1_47MainloopSm100TmaUmmaWarpSpecializedImplicitGemmILS5_2ELi41ELi3ELi1ELi2EN4cute5tupleIJNSA_1CILi2EEENSC_ILi1EEESE_EEEEENSB_IJNSC_ILi256EEENSB_IJNSC_ILi64EEEEEENSB_IJNSC_ILi32EEEEEEEEENS_12float_e4m3_tESN_NSA_8TiledMMAINSA_8MMA_AtomIJNSA_10MMA_TraitsINSA_25SM100_MMA_F8F6F4_2x1SM_SSEJSN_SN_fSH_SI_NSA_17integral_constantINSA_4UMMA5MajorELSU_1EEESV_NSS_INST_7ScaleInELSW_0EEESX_EEEEEENSA_6LayoutINSB_IJSE_SE_SE_EEENSB_IJNSC_ILi0EEES12_S12_EEEEENSB_IJNSA_10UnderscoreES15_S15_EEEEENS7_6detail27Sm100ImplicitGemmTileTraitsINSA_18SM100_TMA_2SM_LOADENSA_14ComposedLayoutINSA_7SwizzleILi3ELi4ELi3EEENSA_18smem_ptr_flag_bitsILi8EEENS10_INSB_IJNSC_ILi128EEENSC_ILi8EEEEEENSB_IJSE_S1G_EEEEEEEvEENS19_INSA_25SM100_TMA_2SM_LOAD_IM2COLENS1B_INS1C_ILi1ELi4ELi3EEES1F_NS10_INSB_IJSK_S1H_EEENSB_IJSE_SK_EEEEEEEvEEEENS_8epilogue10collective18CollectiveEpilogueINS1V_23Sm100TmaWarpSpecializedILi1ELi1ELi64ELb0ELb0EEEJNSB_IJS1G_SJ_SL_EEENSB_IJNS10_IS1G_SE_EENS10_ISI_SE_EEEEESN_NSB_IJlNSB_IJSE_lllEEES12_EEESN_S25_NS1V_6fusion15FusionCallbacksIS1Z_NS26_17LinearCombinationISN_fSN_fLNS_15FloatRoundStyleE2EEES20_S23_JEEENSA_5SM1004TMEM4LOAD26SM100_TMEM_LOAD_32dp32b64xENSA_13SM90_TMA_LOADENS1B_INS1C_ILi2ELi4ELi3EEES1F_NS10_INSB_IJS1H_SI_EEENSB_IJSI_SE_EEEEEEENSA_39AutoVectorizingCopyWithAssumedAlignmentILi128EEENSA_14SM90_TMA_STOREES2L_S2N_S2N_EEEvvEEEEvNT_6ParamsE)
        .other          _ZN7cutlass13device_kernelINS_4conv6kernel13ConvUniversalINS1_16ConvProblemShapeILNS1_8OperatorE2ELi3EEENS1_10collective14CollectiveConvINS1_47MainloopSm100TmaUmmaWarpSpecializedImplicitGemmILS5_2ELi41ELi3ELi1ELi2EN4cute5tupleIJNSA_1CILi2EEENSC_ILi1EEESE_EEEEENSB_IJNSC_ILi256EEENSB_IJNSC_ILi64EEEEEENSB_IJNSC_ILi32EEEEEEEEENS_12float_e4m3_tESN_NSA_8TiledMMAINSA_8MMA_AtomIJNSA_10MMA_TraitsINSA_25SM100_MMA_F8F6F4_2x1SM_SSEJSN_SN_fSH_SI_NSA_17integral_constantINSA_4UMMA5MajorELSU_1EEESV_NSS_INST_7ScaleInELSW_0EEESX_EEEEEENSA_6LayoutINSB_IJSE_SE_SE_EEENSB_IJNSC_ILi0EEES12_S12_EEEEENSB_IJNSA_10UnderscoreES15_S15_EEEEENS7_6detail27Sm100ImplicitGemmTileTraitsINSA_18SM100_TMA_2SM_LOADENSA_14ComposedLayoutINSA_7SwizzleILi3ELi4ELi3EEENSA_18smem_ptr_flag_bitsILi8EEENS10_INSB_IJNSC_ILi128EEENSC_ILi8EEEEEENSB_IJSE_S1G_EEEEEEEvEENS19_INSA_25SM100_TMA_2SM_LOAD_IM2COLENS1B_INS1C_ILi1ELi4ELi3EEES1F_NS10_INSB_IJSK_S1H_EEENSB_IJSE_SK_EEEEEEEvEEEENS_8epilogue10collective18CollectiveEpilogueINS1V_23Sm100TmaWarpSpecializedILi1ELi1ELi64ELb0ELb0EEEJNSB_IJS1G_SJ_SL_EEENSB_IJNS10_IS1G_SE_EENS10_ISI_SE_EEEEESN_NSB_IJlNSB_IJSE_lllEEES12_EEESN_S25_NS1V_6fusion15FusionCallbacksIS1Z_NS26_17LinearCombinationISN_fSN_fLNS_15FloatRoundStyleE2EEES20_S23_JEEENSA_5SM1004TMEM4LOAD26SM100_TMEM_LOAD_32dp32b64xENSA_13SM90_TMA_LOADENS1B_INS1C_ILi2ELi4ELi3EEES1F_NS10_INSB_IJS1H_SI_EEENSB_IJSI_SE_EEEEEEENSA_39AutoVectorizingCopyWithAssumedAlignmentILi128EEENSA_14SM90_TMA_STOREES2L_S2N_S2N_EEEvvEEEEvNT_6ParamsE,@"STO_CUDA_ENTRY STV_DEFAULT"
_ZN7cutlass13device_kernelINS_4conv6kernel13ConvUniversalINS1_16ConvProblemShapeILNS1_8OperatorE2ELi3EEENS1_10collective14CollectiveConvINS1_47MainloopSm100TmaUmmaWarpSpecializedImplicitGemmILS5_2ELi41ELi3ELi1ELi2EN4cute5tupleIJNSA_1CILi2EEENSC_ILi1EEESE_EEEEENSB_IJNSC_ILi256EEENSB_IJNSC_ILi64EEEEEENSB_IJNSC_ILi32EEEEEEEEENS_12float_e4m3_tESN_NSA_8TiledMMAINSA_8MMA_AtomIJNSA_10MMA_TraitsINSA_25SM100_MMA_F8F6F4_2x1SM_SSEJSN_SN_fSH_SI_NSA_17integral_constantINSA_4UMMA5MajorELSU_1EEESV_NSS_INST_7ScaleInELSW_0EEESX_EEEEEENSA_6LayoutINSB_IJSE_SE_SE_EEENSB_IJNSC_ILi0EEES12_S12_EEEEENSB_IJNSA_10UnderscoreES15_S15_EEEEENS7_6detail27Sm100ImplicitGemmTileTraitsINSA_18SM100_TMA_2SM_LOADENSA_14ComposedLayoutINSA_7SwizzleILi3ELi4ELi3EEENSA_18smem_ptr_flag_bitsILi8EEENS10_INSB_IJNSC_ILi128EEENSC_ILi8EEEEEENSB_IJSE_S1G_EEEEEEEvEENS19_INSA_25SM100_TMA_2SM_LOAD_IM2COLENS1B_INS1C_ILi1ELi4ELi3EEES1F_NS10_INSB_IJSK_S1H_EEENSB_IJSE_SK_EEEEEEEvEEEENS_8epilogue10collective18CollectiveEpilogueINS1V_23Sm100TmaWarpSpecializedILi1ELi1ELi64ELb0ELb0EEEJNSB_IJS1G_SJ_SL_EEENSB_IJNS10_IS1G_SE_EENS10_ISI_SE_EEEEESN_NSB_IJlNSB_IJSE_lllEEES12_EEESN_S25_NS1V_6fusion15FusionCallbacksIS1Z_NS26_17LinearCombinationISN_fSN_fLNS_15FloatRoundStyleE2EEES20_S23_JEEENSA_5SM1004TMEM4LOAD26SM100_TMEM_LOAD_32dp32b64xENSA_13SM90_TMA_LOADENS1B_INS1C_ILi2ELi4ELi3EEES1F_NS10_INSB_IJS1H_SI_EEENSB_IJSI_SE_EEEEEEENSA_39AutoVectorizingCopyWithAssumedAlignmentILi128EEENSA_14SM90_TMA_STOREES2L_S2N_S2N_EEEvvEEEEvNT_6ParamsE:
[----:B------:R-:W1:Y:S01]  /*0000*/  LDC R1, c[0x0][0x37c] ;  /* 0x0000df00ff017b82 */ /* 0x000e620000000800 */
[----:B------:R-:W2:Y:S01]  /*0010*/  S2R R131, SR_TID.X ;  /* 0x0000000000837919 */ /* 0x000ea20000002100 */
[----:B------:R-:W3:Y:S06]  /*0020*/  LDCU.64 UR8, c[0x0][0x990] ;  /* 0x00013200ff0877ac */ /* 0x000eec0008000a00 */
[----:B------:R-:W4:Y:S01]  /*0030*/  S2UR UR4, SR_CgaCtaId ;  /* 0x00000000000479c3 */ /* 0x000f220000008800 */
[----:B-1----:R-:W-:Y:S01]  /*0040*/  VIADD R1, R1, 0xfffffff8 ;  /* 0xfffffff801017836 */ /* 0x002fe20000000000 */
[----:B------:R-:W-:-:S02]  /*0050*/  PRMT R145, RZ, 0x7610, R145 ;  /* 0x00007610ff917816 */ /* 0x000fc40000000091 */
[----:B------:R-:W-:Y:S02]  /*0060*/  ELECT P1, URZ, PT ;  /* 0x0000000000ff782f */ /* 0x000fe40003820000 */
[----:B------:R-:W-:Y:S01]  /*0070*/  R2UR UR43, R1 ;  /* 0x00000000012b72ca */ /* 0x000fe200000e0000 */
[----:B---3--:R-:W-:-:S04]  /*0080*/  UISETP.NE.U32.AND UP0, UPT, UR8, URZ, UPT ;  /* 0x000000ff0800728c */ /* 0x008fc8000bf05070 */
[----:B------:R-:W-:Y:S02]  /*0090*/  UISETP.NE.AND.EX UP0, UPT, UR9, URZ, UPT, UP0 ;  /* 0x000000ff0900728c */ /* 0x000fe4000bf05300 */
[----:B----4-:R-:W-:Y:S02]  /*00a0*/  ULOP3.LUT UR28, UR4, 0x1, URZ, 0xc0, !UPT ;  /* 0x00000001041c7892 */ /* 0x010fe4000f8ec0ff */
[----:B------:R-:W-:Y:S01]  /*00b0*/  ULOP3.LUT UR27, UR4, 0x1, URZ, 0x3c, !UPT ;  /* 0x00000001041b7892 */ /* 0x000fe2000f8e3cff */
[----:B--2---:R-:W-:-:S05]  /*00c0*/  SHF.R.U32.HI R146, RZ, 0x5, R131 ;  /* 0x00000005ff927819 */ /* 0x004fca0000011683 */
[----:B------:R-:W1:Y:S02]  /*00d0*/  SHFL.IDX PT, R0, R146, RZ, 0x1f ;  /* 0x00001fff92007589 */ /* 0x000e6400000e0000 */
[----:B-1----:R-:W-:Y:S01]  /*00e0*/  R2UR UR18, R0 ;  /* 0x00000000001272ca */ /* 0x002fe200000e0000 */
[----:B------:R-:W-:-:S14]  /*00f0*/  BRA.U UP0, `(.L_x_0) ;  /* 0x0000000100307547 */ /* 0x000fdc000b800000 */
[----:B------:R-:W1:Y:S02]  /*0100*/  LDCU.64 UR4, c[0x0][0x988] ;  /* 0x00013100ff0477ac */ /* 0x000e640008000a00 */
[----:B-1----:R-:W-:-:S04]  /*0110*/  UISETP.NE.U32.AND UP0, UPT, UR4, URZ, UPT ;  /* 0x000000ff0400728c */ /* 0x002fc8000bf05070 */
[----:B------:R-:W-:-:S09]  /*0120*/  UISETP.NE.AND.EX UP0, UPT, UR5, URZ, UPT, UP0 ;  /* 0x000000ff0500728c */ /* 0x000fd2000bf05300 */
[----:B------:R-:W-:Y:S05]  /*0130*/  BRA.U !UP0, `(.L_x_1) ;  /* 0x0000000108147547 */ /* 0x000fea000b800000 */
[----:B------:R-:W1:Y:S01]  /*0140*/  LDC.64 R2, c[0x0][0x988] ;  /* 0x00026200ff027b82 */ /* 0x000e620000000a00 */
[----:B------:R-:W1:Y:S02]  /*0150*/  LDCU.64 UR4, c[0x0][0x358] ;  /* 0x00006b00ff0477ac */ /* 0x000e640008000a00 */
[----:B-1----:R1:W5:Y:S01]  /*0160*/  LDG.E R71, desc[UR4][R2.64] ;  /* 0x0000000402477981 */ /* 0x002362000c1e1900 */
[----:B------:R-:W-:Y:S01]  /*0170*/  HFMA2 R145, -RZ, RZ, 0, 5.9604644775390625e-08 ;  /* 0x00000001ff917431 */ /* 0x000fe200000001ff */
[----:B------:R-:W-:Y:S05]  /*0180*/  BRA `(.L_x_0) ;  /* 0x00000000000c7947 */ /* 0x000fea0003800000 */
.L_x_1:
[----:B------:R-:W1:Y:S01]  /*0190*/  LDCU UR4, c[0x0][0x980] ;  /* 0x00013000ff0477ac */ /* 0x000e620008000800 */
[----:B------:R-:W-:Y:S01]  /*01a0*/  HFMA2 R145, -RZ, RZ, 0, 5.9604644775390625e-08 ;  /* 0x00000001ff917431 */ /* 0x000fe200000001ff */
[----:B-1----:R-:W-:-:S07]  /*01b0*/  MOV R71, UR4 ;  /* 0x0000000400477c02 */ /* 0x002fce0008000f00 */
.L_x_0:
[----:B------:R-:W2:Y:S02]  /*01c0*/  LDCU.64 UR4, c[0x0][0x9b0] ;  /* 0x00013600ff0477ac */ /* 0x000ea40008000a00 */
[----:B--2---:R-:W-:-:S04]  /*01d0*/  UISETP.NE.U32.AND UP0, UPT, UR4, URZ, UPT ;  /* 0x000000ff0400728c */ /* 0x004fc8000bf05070 */
[----:B------:R-:W-:-:S09]  /*01e0*/  UISETP.NE.AND.EX UP0, UPT, UR5, URZ, UPT, UP0 ;  /* 0x000000ff0500728c */ /* 0x000fd2000bf05300 */
[----:B------:R-:W-:Y:S05]  /*01f0*/  BRA.U UP0, `(.L_x_2) ;  /* 0x0000000100287547 */ /* 0x000fea000b800000 */
[----:B------:R-:W2:Y:S02]  /*0200*/  LDCU.64 UR4, c[0x0][0x9a8] ;  /* 0x00013500ff0477ac */ /* 0x000ea40008000a00 */
[----:B--2---:R-:W-:-:S04]  /*0210*/  UISETP.NE.U32.AND UP0, UPT, UR4, URZ, UPT ;  /* 0x000000ff0400728c */ /* 0x004fc8000bf05070 */
[----:B------:R-:W-:-:S09]  /*0220*/  UISETP.NE.AND.EX UP0, UPT, UR5, URZ, UPT, UP0 ;  /* 0x000000ff0500728c */ /* 0x000fd2000bf05300 */
[----:B------:R-:W-:Y:S05]  /*0230*/  BRA.U !UP0, `(.L_x_3) ;  /* 0x0000000108107547 */ /* 0x000fea000b800000 */
[----:B-1----:R-:W1:Y:S01]  /*0240*/  LDC.64 R2, c[0x0][0x9a8] ;  /* 0x00026a00ff027b82 */ /* 0x002e620000000a00 */
[----:B------:R-:W1:Y:S02]  /*0250*/  LDCU.64 UR4, c[0x0][0x358] ;  /* 0x00006b00ff0477ac */ /* 0x000e640008000a00 */
[----:B-1----:R2:W5:Y:S01]  /*0260*/  LDG.E R70, desc[UR4][R2.64] ;  /* 0x0000000402467981 */ /* 0x002562000c1e1900 */
[----:B------:R-:W-:Y:S05]  /*0270*/  BRA `(.L_x_2) ;  /* 0x0000000000087947 */ /* 0x000fea0003800000 */
.L_x_3:
[----:B------:R-:W2:Y:S02]  /*0280*/  LDCU UR4, c[0x0][0x9a0] ;  /* 0x00013400ff0477ac */ /* 0x000ea40008000800 */
[----:B--2---:R-:W-:Y:S02]  /*0290*/  MOV R70, UR4 ;  /* 0x0000000400467c02 */ /* 0x004fe40008000f00 */
.L_x_2:
[----:B------:R-:W-:Y:S01]  /*02a0*/  IMAD.U32 R0, RZ, RZ, UR18 ;  /* 0x00000012ff007e24 */ /* 0x000fe2000f8e00ff */
[----:B------:R-:W-:Y:S04]  /*02b0*/  BSSY.RECONVERGENT B0, `(.L_x_4) ;  /* 0x000000c000007945 */ /* 0x000fe80003800200 */
[C---:B------:R-:W-:Y:S02]  /*02c0*/  ISETP.NE.OR P2, PT, R0.reuse, 0x1, !P1 ;  /* 0x000000010000780c */ /* 0x040fe40004f45670 */
[----:B------:R-:W-:-:S11]  /*02d0*/  ISETP.NE.OR P0, PT, R0, 0x3, !P1 ;  /* 0x000000030000780c */ /* 0x000fd60004f05670 */
[----:B------:R-:W-:Y:S05]  /*02e0*/  @P2 BRA `(.L_x_5) ;  /* 0x0000000000202947 */ /* 0x000fea0003800000 */
[----:B------:R-:W3:Y:S02]  /*02f0*/  LDCU.64 UR4, c[0x0][0x348] ;  /* 0x00006900ff0477ac */ /* 0x000ee40008000a00 */
[----:B---3--:R-:W-:Y:S02]  /*0300*/  UIADD3 UR6, UP1, UPT, UR4, 0x80, URZ ;  /* 0x0000008004067890 */ /* 0x008fe4000ff3e0ff */
[----:B------:R-:W-:Y:S02]  /*0310*/  UIADD3 UR4, UP0, UPT, UR4, 0x180, URZ ;  /* 0x0000018004047890 */ /* 0x000fe4000ff1e0ff */
[----:B------:R-:W-:Y:S02]  /*0320*/  UIADD3.X UR7, UPT, UPT, URZ, UR5, URZ, UP1, !UPT ;  /* 0x00000005ff077290 */ /* 0x000fe40008ffe4ff */
[----:B------:R-:W-:-:S07]  /*0330*/  UIADD3.X UR5, UPT, UPT, URZ, UR5, URZ, UP0, !UPT ;  /* 0x00000005ff057290 */ /* 0x000fce00087fe4ff */
[----:B------:R3:W-:Y:S02]  /*0340*/  UTMACCTL.PF [UR6] ;  /* 0x00000000060079b9 */ /* 0x0007e40008040000 */
[----:B------:R3:W-:Y:S02]  /*0350*/  UTMACCTL.PF [UR4] ;  /* 0x00000000040079b9 */ /* 0x0007e40008040000 */
[----:B---3--:R-:W-:Y:S01]  /*0360*/  NOP ;  /* 0x0000000000007918 */ /* 0x008fe20000000000 */
.L_x_5:
[----:B------:R-:W-:Y:S05]  /*0370*/  BSYNC.RECONVERGENT B0 ;  /* 0x0000000000007941 */ /* 0x000fea0003800200 */
.L_x_4:
[----:B------:R-:W-:Y:S04]  /*0380*/  BSSY.RECONVERGENT B0, `(.L_x_6) ;  /* 0x000000a000007945 */ /* 0x000fe80003800200 */
        /* <DEDUP_REMOVED lines=9> */
.L_x_7:
[----:B------:R-:W-:Y:S05]  /*0420*/  BSYNC.RECONVERGENT B0 ;  /* 0x0000000000007941 */ /* 0x000fea0003800200 */
.L_x_6:
[----:B------:R-:W3:Y:S01]  /*0430*/  LDCU.64 UR4, c[0x0][0x988] ;  /* 0x00013100ff0477ac */ /* 0x000ee20008000a00 */
[----:B------:R-:W-:Y:S02]  /*0440*/  UISETP.EQ.U32.AND UP2, UPT, UR8, URZ, UPT ;  /* 0x000000ff0800728c */ /* 0x000fe4000bf42070 */
[----:B------:R-:W-:Y:S02]  /*0450*/  UPLOP3.LUT UP3, UPT, UPT, UPT, UPT, 0x80, 0x8 ;  /* 0x000000000008789c */ /* 0x000fe40003f6f070 */
[----:B---3--:R-:W-:-:S04]  /*0460*/  UISETP.NE.U32.AND UP0, UPT, UR4, URZ, UPT ;  /* 0x000000ff0400728c */ /* 0x008fc8000bf05070 */
[----:B------:R-:W-:-:S04]  /*0470*/  UISETP.NE.AND.EX UP1, UPT, UR5, URZ, UPT, UP0 ;  /* 0x000000ff0500728c */ /* 0x000fc8000bf25300 */
[----:B------:R-:W-:-:S04]  /*0480*/  UISETP.EQ.OR.EX UP4, UPT, UR9, URZ, !UP1, UP2 ;  /* 0x000000ff0900728c */ /* 0x000fc8000cf82720 */
[----:B------:R-:W-:-:S06]  /*0490*/  UP2UR UR4, UPR, URZ, 0x10 ;  /* 0x00000010ff047883 */ /* 0x000fcc0008000000 */
[----:B------:R-:W-:Y:S01]  /*04a0*/  MOV R147, UR4 ;  /* 0x0000000400937c02 */ /* 0x000fe20008000f00 */
[----:B------:R-:W-:Y:S06]  /*04b0*/  BRA.U !UP4, `(.L_x_8) ;  /* 0x000000010c207547 */ /* 0x000fec000b800000 */
[----:B------:R-:W-:Y:S01]  /*04c0*/  UISETP.NE.U32.AND UP2, UPT, UR8, URZ, UPT ;  /* 0x000000ff0800728c */ /* 0x000fe2000bf45070 */
[----:B-----5:R-:W-:Y:S01]  /*04d0*/  FSETP.NEU.AND P0, PT, R71, RZ, PT ;  /* 0x000000ff4700720b */ /* 0x020fe20003f0d000 */
[----:B------:R-:W-:Y:S02]  /*04e0*/  USEL UR4, URZ, 0xffffffff, UP1 ;  /* 0xffffffffff047887 */ /* 0x000fe40008800000 */
[----:B------:R-:W-:-:S10]  /*04f0*/  UISETP.NE.AND.EX UP2, UPT, UR9, URZ, UPT, UP2 ;  /* 0x000000ff0900728c */ /* 0x000fd4000bf45320 */
[----:B------:R-:W-:Y:S01]  /*0500*/  VOTEU.ANY UP0, P0 ;  /* 0x0000000000ff7886 */ /* 0x000fe20000000100 */
[----:B------:R-:W-:-:S04]  /*0510*/  @!UP2 USEL UR4, URZ, 0xffffffff, UP0 ;  /* 0xffffffffff04a887 */ /* 0x000fc80008000000 */
[----:B------:R-:W-:-:S04]  /*0520*/  ULOP3.LUT UR4, UR4, 0x1, URZ, 0xc0, !UPT ;  /* 0x0000000104047892 */ /* 0x000fc8000f8ec0ff */
[----:B------:R-:W-:-:S11]  /*0530*/  UISETP.NE.U32.AND UP3, UPT, UR4, 0x1, UPT ;  /* 0x000000010400788c */ /* 0x000fd6000bf65070 */
.L_x_8:
[----:B------:R-:W3:Y:S01]  /*0540*/  SHFL.IDX PT, R0, R146, RZ, 0x1f ;  /* 0x00001fff92007589 */ /* 0x000ee200000e0000 */
[----:B------:R-:W-:Y:S02]  /*0550*/  UISETP.NE.AND UP5, UPT, UR18, 0x2, UPT ;  /* 0x000000021200788c */ /* 0x000fe4000bfa5270 */
[----:B------:R-:W-:Y:S02]  /*0560*/  UISETP.NE.AND UP0, UPT, UR18, 0x2, UPT ;  /* 0x000000021200788c */ /* 0x000fe4000bf05270 */
[----:B------:R-:W-:Y:S02]  /*0570*/  UISETP.NE.OR UP2, UPT, UR28, URZ, UP5 ;  /* 0x000000ff1c00728c */ /* 0x000fe4000af45670 */
[----:B------:R-:W-:-:S04]  /*0580*/  USEL UR53, URZ, 0x1, UP0 ;  /* 0x00000001ff357887 */ /* 0x000fc80008000000 */
[----:B------:R-:W-:Y:S02]  /*0590*/  PLOP3.LUT P3, PT, P1, PT, UP2, 0xae, 0xea ;  /* 0x0000000000ea781c */ /* 0x000fe40000f6f52e */
[----:B---3--:R-:W-:-:S13]  /*05a0*/  ISETP.NE.AND P0, PT, R0, RZ, PT ;  /* 0x000000ff0000720c */ /* 0x008fda0003f05270 */
[----:B------:R-:W-:Y:S05]  /*05b0*/  @P0 BRA `(.L_x_9) ;  /* 0x00000004007c0947 */ /* 0x000fea0003800000 */
[----:B------:R-:W-:Y:S01]  /*05c0*/  ELECT P0, URZ, PT ;  /* 0x0000000000ff782f */ /* 0x000fe20003800000 */
[----:B------:R-:W-:-:S12]  /*05d0*/  BSSY.RECONVERGENT B0, `(.L_x_9) ;  /* 0x000005d000007945 */ /* 0x000fd80003800200 */
[----:B------:R-:W-:Y:S05]  /*05e0*/  @!P0 BRA `(.L_x_10) ;  /* 0x00000004006c8947 */ /* 0x000fea0003800000 */
[----:B------:R-:W3:Y:S01]  /*05f0*/  S2UR UR5, SR_CgaCtaId ;  /* 0x00000000000579c3 */ /* 0x000ee20000008800 */
[----:B------:R-:W-:Y:S01]  /*0600*/  UMOV UR4, 0x400 ;  /* 0x0000040000047882 */ /* 0x000fe20000000000 */
[----:B------:R-:W-:Y:S02]  /*0610*/  UMOV UR6, 0x1 ;  /* 0x0000000100067882 */ /* 0x000fe40000000000 */
[----:B------:R-:W-:-:S04]  /*0620*/  UIADD3 UR6, UPT, UPT, -UR6, 0x100000, URZ ;  /* 0x0010000006067890 */ /* 0x000fc8000fffe1ff */
[----:B------:R-:W-:Y:S02]  /*0630*/  USHF.L.U32 UR7, UR6, 0xb, URZ ;  /* 0x0000000b06077899 */ /* 0x000fe400080006ff */
[----:B------:R-:W-:Y:S02]  /*0640*/  USHF.L.U32 UR6, UR6, 0x1, URZ ;  /* 0x0000000106067899 */ /* 0x000fe400080006ff */
[----:B---3--:R-:W-:Y:S01]  /*0650*/  ULEA UR4, UR5, UR4, 0x18 ;  /* 0x0000000405047291 */ /* 0x008fe2000f8ec0ff */
[----:B------:R-:W3:Y:S11]  /*0660*/  FENCE.VIEW.ASYNC.S ;  /* 0x00000000000073c6 */ /* 0x000ef60000000000 */
[----:B---3--:R3:W4:Y:S01]  /*0670*/  SYNCS.EXCH.64 URZ, [UR4], UR6 ;  /* 0x0000000604ff75b2 */ /* 0x0087220008000100 */
[----:B------:R3:W1:Y:S01]  /*0680*/  SYNCS.EXCH.64 URZ, [UR4+0x148], UR6 ;  /* 0x0001480604ff75b2 */ /* 0x0006620008000100 */
        /* <DEDUP_REMOVED lines=79> */
[----:B------:R3:W1:Y:S02]  /*0b80*/  SYNCS.EXCH.64 URZ, [UR4+0x288], UR6 ;  /* 0x0002880604ff75b2 */ /* 0x0006640008000100 */
[----:B---34-:R-:W-:Y:S01]  /*0b90*/  NOP ;  /* 0x0000000000007918 */ /* 0x018fe20000000000 */
.L_x_10:
[----:B------:R-:W-:Y:S05]  /*0ba0*/  BSYNC.RECONVERGENT B0 ;  /* 0x0000000000007941 */ /* 0x000fea0003800200 */
.L_x_9:
[----:B------:R-:W3:Y:S01]  /*0bb0*/  SHFL.IDX PT, R0, R146, RZ, 0x1f ;  /* 0x00001fff92007589 */ /* 0x000ee200000e0000 */
[----:B------:R-:W-:Y:S01]  /*0bc0*/  NOP ;  /* 0x0000000000007918 */ /* 0x000fe20000000000 */
[----:B---3--:R-:W-:-:S13]  /*0bd0*/  ISETP.NE.AND P0, PT, R0, 0x1, PT ;  /* 0x000000010000780c */ /* 0x008fda0003f05270 */
[----:B------:R-:W-:Y:S05]  /*0be0*/  @P0 BRA `(.L_x_11) ;  /* 0x0000000000400947 */ /* 0x000fea0003800000 */
[----:B------:R-:W3:Y:S01]  /*0bf0*/  S2UR UR5, SR_CgaCtaId ;  /* 0x00000000000579c3 */ /* 0x000ee20000008800 */
[----:B------:R-:W-:Y:S01]  /*0c00*/  UMOV UR4, 0x400 ;  /* 0x0000040000047882 */ /* 0x000fe20000000000 */
[----:B------:R-:W-:Y:S01]  /*0c10*/  UMOV UR8, 0x20 ;  /* 0x0000002000087882 */ /* 0x000fe20000000000 */
[----:B------:R-:W-:Y:S01]  /*0c20*/  UMOV UR6, 0x80 ;  /* 0x0000008000067882 */ /* 0x000fe20000000000 */
[----:B------:R-:W-:-:S04]  /*0c30*/  UIADD3 UR8, UPT, UPT, -UR8, 0x100000, URZ ;  /* 0x0010000008087890 */ /* 0x000fc8000fffe1ff */
[----:B------:R-:W-:Y:S02]  /*0c40*/  USHF.L.U32 UR9, UR8, 0xb, URZ ;  /* 0x0000000b08097899 */ /* 0x000fe400080006ff */
[----:B------:R-:W-:Y:S02]  /*0c50*/  USHF.L.U32 UR8, UR8, 0x1, URZ ;  /* 0x0000000108087899 */ /* 0x000fe400080006ff */
[----:B------:R-:W-:-:S04]  /*0c60*/  UIADD3 UR6, UPT, UPT, -UR6, 0x100000, URZ ;  /* 0x0010000006067890 */ /* 0x000fc8000fffe1ff */
[----:B------:R-:W-:Y:S02]  /*0c70*/  USHF.L.U32 UR7, UR6, 0xb, URZ ;  /* 0x0000000b06077899 */ /* 0x000fe400080006ff */
[----:B------:R-:W-:Y:S01]  /*0c80*/  USHF.L.U32 UR6, UR6, 0x1, URZ ;  /* 0x0000000106067899 */ /* 0x000fe200080006ff */
[----:B------:R-:W-:Y:S01]  /*0c90*/  ELECT P0, URZ, PT ;  /* 0x0000000000ff782f */ /* 0x000fe20003800000 */
[----:B---3--:R-:W-:Y:S01]  /*0ca0*/  ULEA UR4, UR5, UR4, 0x18 ;  /* 0x0000000405047291 */ /* 0x008fe2000f8ec0ff */
[----:B------:R-:W3:Y:S11]  /*0cb0*/  FENCE.VIEW.ASYNC.S ;  /* 0x00000000000073c6 */ /* 0x000ef60000000000 */
[----:B---3--:R3:W4:Y:S01]  /*0cc0*/  SYNCS.EXCH.64 URZ, [UR4+0x290], UR8 ;  /* 0x0002900804ff75b2 */ /* 0x0087220008000100 */
[----:B------:R3:W1:Y:S01]  /*0cd0*/  SYNCS.EXCH.64 URZ, [UR4+0x298], UR6 ;  /* 0x0002980604ff75b2 */ /* 0x0006620008000100 */
[----:B------:R-:W-:Y:S01]  /*0ce0*/  NOP ;  /* 0x0000000000007918 */ /* 0x000fe20000000000 */
.L_x_11:
[----:B------:R-:W2:Y:S01]  /*0cf0*/  SHFL.IDX PT, R0, R146, RZ, 0x1f ;  /* 0x00001fff92007589 */ /* 0x000ea200000e0000 */
[----:B------:R-:W-:Y:S01]  /*0d00*/  NOP ;  /* 0x0000000000007918 */ /* 0x000fe20000000000 */
[----:B--2---:R-:W-:-:S13]  /*0d10*/  ISETP.NE.AND P0, PT, R0, 0x3, PT ;  /* 0x000000030000780c */ /* 0x004fda0003f05270 */
[----:B------:R-:W-:Y:S05]  /*0d20*/  @P0 BRA `(.L_x_12) ;  /* 0x0000000000300947 */ /* 0x000fea0003800000 */
[----:B------:R-:W2:Y:S01]  /*0d30*/  S2UR UR5, SR_CgaCtaId ;  /* 0x00000000000579c3 */ /* 0x000ea20000008800 */
[----:B---3--:R-:W-:Y:S01]  /*0d40*/  UMOV UR4, 0x400 ;  /* 0x0000040000047882 */ /* 0x008fe20000000000 */
[----:B------:R-:W-:Y:S01]  /*0d50*/  UMOV UR6, 0x20 ;  /* 0x0000002000067882 */ /* 0x000fe20000000000 */
[----:B------:R-:W-:Y:S01]  /*0d60*/  ELECT P0, URZ, PT ;  /* 0x0000000000ff782f */ /* 0x000fe20003800000 */
[----:B------:R-:W-:-:S04]  /*0d70*/  UIADD3 UR6, UPT, UPT, -UR6, 0x100000, URZ ;  /* 0x0010000006067890 */ /* 0x000fc8000fffe1ff */
[----:B------:R-:W-:Y:S02]  /*0d80*/  USHF.L.U32 UR7, UR6, 0xb, URZ ;  /* 0x0000000b06077899 */ /* 0x000fe400080006ff */
[----:B------:R-:W-:Y:S02]  /*0d90*/  USHF.L.U32 UR6, UR6, 0x1, URZ ;  /* 0x0000000106067899 */ /* 0x000fe400080006ff */
[----:B--2---:R-:W-:Y:S01]  /*0da0*/  ULEA UR4, UR5, UR4, 0x18 ;  /* 0x0000000405047291 */ /* 0x004fe2000f8ec0ff */
[----:B------:R-:W2:Y:S11]  /*0db0*/  FENCE.VIEW.ASYNC.S ;  /* 0x00000000000073c6 */ /* 0x000eb60000000000 */
[----:B--2---:R2:W3:Y:S01]  /*0dc0*/  SYNCS.EXCH.64 URZ, [UR4+0x2a0], UR6 ;  /* 0x0002a00604ff75b2 */ /* 0x0044e20008000100 */
[----:B------:R2:W1:Y:S01]  /*0dd0*/  SYNCS.EXCH.64 URZ, [UR4+0x2a8], UR6 ;  /* 0x0002a80604ff75b2 */ /* 0x0004620008000100 */
[----:B------:R-:W-:Y:S01]  /*0de0*/  NOP ;  /* 0x0000000000007918 */ /* 0x000fe20000000000 */
.L_x_12:
[----:B------:R-:W4:Y:S01]  /*0df0*/  SHFL.IDX PT, R0, R146, RZ, 0x1f ;  /* 0x00001fff92007589 */ /* 0x000f2200000e0000 */
[----:B------:R-:W-:Y:S01]  /*0e00*/  NOP ;  /* 0x0000000000007918 */ /* 0x000fe20000000000 */
[----:B----4-:R-:W-:-:S13]  /*0e10*/  ISETP.NE.AND P0, PT, R0, 0x4, PT ;  /* 0x000000040000780c */ /* 0x010fda0003f05270 */
[----:B------:R-:W-:Y:S05]  /*0e20*/  @P0 BRA `(.L_x_13) ;  /* 0x0000000000440947 */ /* 0x000fea0003800000 */
[----:B------:R-:W4:Y:S01]  /*0e30*/  S2UR UR5, SR_CgaCtaId ;  /* 0x00000000000579c3 */ /* 0x000f220000008800 */
[----:B--23--:R-:W-:Y:S01]  /*0e40*/  UMOV UR4, 0x1e0 ;  /* 0x000001e000047882 */ /* 0x00cfe20000000000 */
[----:B------:R-:W-:Y:S01]  /*0e50*/  UMOV UR6, 0x400 ;  /* 0x0000040000067882 */ /* 0x000fe20000000000 */
[----:B------:R-:W-:Y:S01]  /*0e60*/  USEL UR4, UR4, 0x1a0, UP3 ;  /* 0x000001a004047887 */ /* 0x000fe20009800000 */
[----:B------:R-:W-:Y:S01]  /*0e70*/  UMOV UR8, 0x1 ;  /* 0x0000000100087882 */ /* 0x000fe20000000000 */
[----:B------:R-:W-:Y:S01]  /*0e80*/  ELECT P0, URZ, PT ;  /* 0x0000000000ff782f */ /* 0x000fe20003800000 */
[----:B------:R-:W-:-:S04]  /*0e90*/  UIADD3 UR8, UPT, UPT, -UR8, 0x100000, URZ ;  /* 0x0010000008087890 */ /* 0x000fc8000fffe1ff */
[----:B------:R-:W-:Y:S02]  /*0ea0*/  USHF.L.U32 UR9, UR8, 0xb, URZ ;  /* 0x0000000b08097899 */ /* 0x000fe400080006ff */
[----:B------:R-:W-:Y:S02]  /*0eb0*/  USHF.L.U32 UR8, UR8, 0x1, URZ ;  /* 0x0000000108087899 */ /* 0x000fe400080006ff */
[----:B----4-:R-:W-:Y:S02]  /*0ec0*/  ULEA UR6, UR5, UR6, 0x18 ;  /* 0x0000000605067291 */ /* 0x010fe4000f8ec0ff */
[----:B------:R-:W-:-:S04]  /*0ed0*/  UIADD3 UR4, UPT, UPT, -UR4, 0x100000, URZ ;  /* 0x0010000004047890 */ /* 0x000fc8000fffe1ff */
[----:B------:R-:W-:Y:S02]  /*0ee0*/  USHF.L.U32 UR5, UR4, 0xb, URZ ;  /* 0x0000000b04057899 */ /* 0x000fe400080006ff */
[----:B------:R-:W-:Y:S01]  /*0ef0*/  USHF.L.U32 UR4, UR4, 0x1, URZ ;  /* 0x0000000104047899 */ /* 0x000fe200080006ff */
[----:B------:R-:W2:Y:S03]  /*0f00*/  FENCE.VIEW.ASYNC.S ;  /* 0x00000000000073c6 */ /* 0x000ea60000000000 */
[----:B--2---:R4:W2:Y:S08]  /*0f10*/  SYNCS.EXCH.64 URZ, [UR6+0x2b0], UR8 ;  /* 0x0002b00806ff75b2 */ /* 0x0048b00008000100 */
[----:B------:R4:W3:Y:S02]  /*0f20*/  SYNCS.EXCH.64 URZ, [UR6+0x2b8], UR4 ;  /* 0x0002b80406ff75b2 */ /* 0x0008e40008000100 */
[----:B----4-:R-:W-:Y:S01]  /*0f30*/  NOP ;  /* 0x0000000000007918 */ /* 0x010fe20000000000 */
.L_x_13:
[----:B------:R-:W4:Y:S01]  /*0f40*/  SHFL.IDX PT, R0, R146, RZ, 0x1f ;  /* 0x00001fff92007589 */ /* 0x000f2200000e0000 */
[----:B------:R-:W-:Y:S01]  /*0f50*/  ISETP.NE.OR P1, PT, RZ, UR18, !P1 ;  /* 0x00000012ff007c0c */ /* 0x000fe2000cf25670 */
[----:B------:R-:W-:Y:S01]  /*0f60*/  NOP ;  /* 0x0000000000007918 */ /* 0x000fe20000000000 */
[----:B----4-:R-:W-:-:S13]  /*0f70*/  ISETP.NE.AND P0, PT, R0, 0x5, PT ;  /* 0x000000050000780c */ /* 0x010fda0003f05270 */
[----:B------:R-:W-:Y:S05]  /*0f80*/  @P0 BRA `(.L_x_14) ;  /* 0x0000000000480947 */ /* 0x000fea0003800000 */
[----:B------:R-:W4:Y:S01]  /*0f90*/  S2UR UR5, SR_CgaCtaId ;  /* 0x00000000000579c3 */ /* 0x000f220000008800 */
[----:B--23--:R-:W-:Y:S01]  /*0fa0*/  UMOV UR4, 0x400 ;  /* 0x0000040000047882 */ /* 0x00cfe20000000000 */
        /* <DEDUP_REMOVED lines=9> */
[----:B----4-:R-:W-:Y:S01]  /*1040*/  ULEA UR4, UR5, UR4, 0x18 ;  /* 0x0000000405047291 */ /* 0x010fe2000f8ec0ff */
[----:B------:R-:W2:Y:S11]  /*1050*/  FENCE.VIEW.ASYNC.S ;  /* 0x00000000000073c6 */ /* 0x000eb60000000000 */
[----:B--2---:R4:W2:Y:S01]  /*1060*/  SYNCS.EXCH.64 URZ, [UR4+0x2c0], UR6 ;  /* 0x0002c00604ff75b2 */ /* 0x0048a20008000100 */
[----:B------:R4:W3:Y:S01]  /*1070*/  SYNCS.EXCH.64 URZ, [UR4+0x2d0], UR8 ;  /* 0x0002d00804ff75b2 */ /* 0x0008e20008000100 */
[----:B------:R4:W1:Y:S01]  /*1080*/  SYNCS.EXCH.64 URZ, [UR4+0x2c8], UR6 ;  /* 0x0002c80604ff75b2 */ /* 0x0008620008000100 */
[----:B------:R4:W1:Y:S02]  /*1090*/  SYNCS.EXCH.64 URZ, [UR4+0x2d8], UR8 ;  /* 0x0002d80804ff75b2 */ /* 0x0008640008000100 */
[----:B----4-:R-:W-:Y:S01]  /*10a0*/  NOP ;  /* 0x0000000000007918 */ /* 0x010fe20000000000 */
.L_x_14:
[----:B--23--:R-:W2:Y:S01]  /*10b0*/  S2UR UR7, SR_CgaCtaId ;  /* 0x00000000000779c3 */ /* 0x00cea20000008800 */
[----:B------:R-:W-:Y:S01]  /*10c0*/  VOTEU.ALL UP0, P1 ;  /* 0x0000000000ff7886 */ /* 0x000fe20000800000 */
[----:B------:R-:W-:Y:S01]  /*10d0*/  UMOV UR4, 0x20 ;  /* 0x0000002000047882 */ /* 0x000fe20000000000 */
[----:B------:R-:W-:Y:S01]  /*10e0*/  NOP ;  /* 0x0000000000007918 */ /* 0x000fe20000000000 */
[----:B-1----:R-:W-:Y:S01]  /*10f0*/  LOP3.LUT R3, R131, 0x1f, RZ, 0xc0, !PT ;  /* 0x0000001f83037812 */ /* 0x002fe200078ec0ff */
[----:B------:R-:W-:Y:S01]  /*1100*/  UISETP.NE.AND UP4, UPT, UR18, URZ, UPT ;  /* 0x000000ff1200728c */ /* 0x000fe2000bf85270 */
[----:B------:R-:W-:Y:S01]  /*1110*/  @!UP0 UMOV UR6, 0x400 ;  /* 0x0000040000068882 */ /* 0x000fe20000000000 */
[----:B------:R-:W-:-:S04]  /*1120*/  @!UP0 UIADD3 UR4, UPT, UPT, -UR4, 0x100000, URZ ;  /* 0x0010000004048890 */ /* 0x000fc8000fffe1ff */
[----:B------:R-:W-:Y:S02]  /*1130*/  @!UP0 USHF.L.U32 UR5, UR4, 0xb, URZ ;  /* 0x0000000b04058899 */ /* 0x000fe400080006ff */
[----:B------:R-:W-:Y:S02]  /*1140*/  @!UP0 USHF.L.U32 UR4, UR4, 0x1, URZ ;  /* 0x0000000104048899 */ /* 0x000fe400080006ff */
[----:B--2---:R-:W-:Y:S01]  /*1150*/  @!UP0 ULEA UR6, UR7, UR6, 0x18 ;  /* 0x0000000607068291 */ /* 0x004fe2000f8ec0ff */
[----:B------:R-:W1:Y:S01]  /*1160*/  LDCU UR7, c[0x0][0x36c] ;  /* 0x00006d80ff0777ac */ /* 0x000e620008000800 */
[----:B------:R-:W-:Y:S01]  /*1170*/  VOTEU.ALL UP0, P1 ;  /* 0x0000000000ff7886 */ /* 0x000fe20000800000 */
[----:B------:R-:W2:Y:S09]  /*1180*/  FENCE.VIEW.ASYNC.S ;  /* 0x00000000000073c6 */ /* 0x000eb20000000000 */
[----:B--2---:R2:W3:Y:S01]  /*1190*/  @!UP0 SYNCS.EXCH.64 URZ, [UR6+0x2e0], UR4 ;  /* 0x0002e00406ff85b2 */ /* 0x0044e20008000100 */
[----:B-1----:R-:W-:-:S09]  /*11a0*/  UISETP.EQ.U32.AND UP6, UPT, UR7, 0x1, UPT ;  /* 0x000000010700788c */ /* 0x002fd2000bfc2070 */
[----:B--2---:R-:W-:Y:S05]  /*11b0*/  BRA.U !UP6, `(.L_x_15) ;  /* 0x000000010e087547 */ /* 0x004fea000b800000 */
[----:B---3--:R-:W-:Y:S01]  /*11c0*/  UCGABAR_ARV ;  /* 0x00000000000079c7 */ /* 0x008fe20008000000 */
[----:B------:R-:W-:Y:S05]  /*11d0*/  BRA `(.L_x_16) ;  /* 0x0000000000047947 */ /* 0x000fea0003800000 */
.L_x_15:
[----:B---3--:R-:W-:Y:S01]  /*11e0*/  NOP ;  /* 0x0000000000007918 */ /* 0x008fe20000000000 */
.L_x_16:
[----:B------:R-:W1:Y:S01]  /*11f0*/  S2UR UR20, SR_CTAID.X ;  /* 0x00000000001479c3 */ /* 0x000e620000002500 */
[----:B------:R-:W-:-:S05]  /*1200*/  CS2R.32 R2, SR_CgaSize ;  /* 0x0000000000027805 */ /* 0x000fca0000008a00 */
[----:B------:R-:W-:-:S05]  /*1210*/  IMAD R2, R2, -0xa0, RZ ;  /* 0xffffff6002027824 */ /* 0x000fca00078e02ff */
[----:B------:R-:W-:-:S14]  /*1220*/  R2UR UR5, R2 ;  /* 0x00000000020572ca */ /* 0x000fdc00000e0000 */
[----:B------:R-:W2:Y:S01]  /*1230*/  LDCU UR5, c[0x0][UR5+0x2b0] ;  /* 0x00005600050577ac */ /* 0x000ea20008000800 */
[----:B------:R-:W-:-:S05]  /*1240*/  CS2R.32 R2, SR_CgaSize ;  /* 0x0000000000027805 */ /* 0x000fca0000008a00 */
[----:B------:R-:W-:-:S05]  /*1250*/  IMAD R2, R2, -0xa0, RZ ;  /* 0xffffff6002027824 */ /* 0x000fca00078e02ff */
[----:B------:R-:W-:-:S14]  /*1260*/  R2UR UR4, R2 ;  /* 0x00000000020472ca */ /* 0x000fdc00000e0000 */
[----:B------:R-:W3:Y:S01]  /*1270*/  LDCU UR4, c[0x0][UR4+0x2b4] ;  /* 0x00005680040477ac */ /* 0x000ee20008000800 */
[----:B------:R-:W4:Y:S01]  /*1280*/  S2UR UR46, SR_CTAID.Y ;  /* 0x00000000002e79c3 */ /* 0x000f220000002600 */
[----:B------:R-:W-:-:S05]  /*1290*/  CS2R.32 R2, SR_CgaSize ;  /* 0x0000000000027805 */ /* 0x000fca0000008a00 */
[----:B------:R-:W-:-:S05]  /*12a0*/  IMAD R2, R2, -0xa0, RZ ;  /* 0xffffff6002027824 */ /* 0x000fca00078e02ff */
[----:B------:R-:W-:-:S14]  /*12b0*/  R2UR UR62, R2 ;  /* 0x00000000023e72ca */ /* 0x000fdc00000e0000 */
[----:B------:R-:W3:Y:S01]  /*12c0*/  LDCU UR62, c[0x0][UR62+0x2a0] ;  /* 0x000054003e3e77ac */ /* 0x000ee20008000800 */
[----:B------:R-:W-:-:S05]  /*12d0*/  CS2R.32 R2, SR_CgaSize ;  /* 0x0000000000027805 */ /* 0x000fca0000008a00 */
[----:B------:R-:W-:-:S05]  /*12e0*/  IMAD R2, R2, -0xa0, RZ ;  /* 0xffffff6002027824 */ /* 0x000fca00078e02ff */
[----:B------:R-:W-:-:S14]  /*12f0*/  R2UR UR63, R2 ;  /* 0x00000000023f72ca */ /* 0x000fdc00000e0000 */
[----:B------:R-:W3:Y:S01]  /*1300*/  LDCU UR63, c[0x0][UR63+0x2a4] ;  /* 0x000054803f3f77ac */ /* 0x000ee20008000800 */
[----:B------:R-:W3:Y:S01]  /*1310*/  LDCU UR19, c[0x0][0xc24] ;  /* 0x00018480ff1377ac */ /* 0x000ee20008000800 */
[----:B------:R-:W3:Y:S01]  /*1320*/  LDCU UR39, c[0x0][0xc24] ;  /* 0x00018480ff2777ac */ /* 0x000ee20008000800 */
[----:B-1----:R-:W-:Y:S01]  /*1330*/  I2FP.F32.U32 R2, UR20 ;  /* 0x0000001400027c45 */ /* 0x002fe20008201000 */
[----:B------:R-:W1:Y:S04]  /*1340*/  LDCU UR23, c[0x0][0xc30] ;  /* 0x00018600ff1777ac */ /* 0x000e680008000800 */
[----:B--2---:R-:W-:Y:S01]  /*1350*/  FMUL R2, R2, UR5 ;  /* 0x0000000502027c20 */ /* 0x004fe20008400000 */
[----:B----4-:R-:W-:-:S05]  /*1360*/  I2FP.F32.U32 R0, UR46 ;  /* 0x0000002e00007c45 */ /* 0x010fca0008201000 */
[----:B------:R-:W2:Y:S01]  /*1370*/  F2I.U32.TRUNC.NTZ R2, R2 ;  /* 0x0000000200027305 */ /* 0x000ea2000020f000 */
[----:B---3--:R-:W-:-:S07]  /*1380*/  FMUL R0, R0, UR4 ;  /* 0x0000000400007c20 */ /* 0x008fce0008400000 */
[----:B------:R-:W3:Y:S01]  /*1390*/  F2I.U32.TRUNC.NTZ R0, R0 ;  /* 0x0000000000007305 */ /* 0x000ee2000020f000 */
[----:B--2---:R-:W-:Y:S02]  /*13a0*/  R2UR UR4, R2 ;  /* 0x00000000020472ca */ /* 0x004fe400000e0000 */
[----:B------:R-:W-:Y:S02]  /*13b0*/  PRMT R2, RZ, 0x7610, R2 ;  /* 0x00007610ff027816 */ /* 0x000fe40000000002 */
[----:B---3--:R-:W-:Y:S02]  /*13c0*/  R2UR UR6, R0 ;  /* 0x00000000000672ca */ /* 0x008fe400000e0000 */
[----:B------:R-:W-:-:S07]  /*13d0*/  PRMT R0, RZ, 0x7610, R0 ;  /* 0x00007610ff007816 */ /* 0x000fce0000000000 */
[----:B------:R-:W-:-:S04]  /*13e0*/  UIADD3 UR5, UPT, UPT, -UR4, URZ, URZ ;  /* 0x000000ff04057290 */ /* 0x000fc8000fffe1ff */
[----:B------:R-:W-:Y:S02]  /*13f0*/  UIMAD UR62, UR62, UR5, UR20 ;  /* 0x000000053e3e72a4 */ /* 0x000fe4000f8e0214 */
[----:B------:R-:W-:-:S04]  /*1400*/  UIADD3 UR4, UPT, UPT, -UR6, URZ, URZ ;  /* 0x000000ff06047290 */ /* 0x000fc8000fffe1ff */
[----:B------:R-:W-:Y:S01]  /*1410*/  UIMAD UR63, UR63, UR4, UR46 ;  /* 0x000000043f3f72a4 */ /* 0x000fe2000f8e022e */
[----:B-1----:R-:W-:Y:S11]  /*1420*/  BRA.U UP4, `(.L_x_17) ;  /* 0x0000000104287547 */ /* 0x002ff6000b800000 */
[----:B------:R-:W-:Y:S02]  /*1430*/  UISETP.NE.AND UP0, UPT, UR63, URZ, UPT ;  /* 0x000000ff3f00728c */ /* 0x000fe4000bf05270 */
[----:B------:R-:W-:Y:S02]  /*1440*/  ULOP3.LUT UR4, UR62, 0xfffffffe, URZ, 0xc0, !UPT ;  /* 0xfffffffe3e047892 */ /* 0x000fe4000f8ec0ff */
[----:B------:R-:W-:Y:S01]  /*1450*/  UISETP.LT.U32.OR UP0, UPT, UR62, 0x2, !UP0 ;  /* 0x000000023e00788c */ /* 0x000fe2000c701470 */
[----:B------:R-:W-:-:S03]  /*1460*/  UMOV UR7, 0x3 ;  /* 0x0000000300077882 */ /* 0x000fc60000000000 */
[----:B------:R-:W-:Y:S02]  /*1470*/  USEL UR6, URZ, 0x1, !UP0 ;  /* 0x00000001ff067887 */ /* 0x000fe4000c000000 */
[----:B------:R-:W-:Y:S02]  /*1480*/  USEL UR5, URZ, 0x2, !UP0 ;  /* 0x00000002ff057887 */ /* 0x000fe4000c000000 */
[----:B------:R-:W-:Y:S02]  /*1490*/  USHF.L.U32 UR4, UR7, UR4, URZ ;  /* 0x0000000407047299 */ /* 0x000fe400080006ff */
[----:B------:R-:W-:-:S04]  /*14a0*/  UIADD3 UR5, UPT, UPT, UR6, UR5, URZ ;  /* 0x0000000506057290 */ /* 0x000fc8000fffe0ff */
[----:B------:R-:W-:Y:S02]  /*14b0*/  MOV R0, UR4 ;  /* 0x0000000400007c02 */ /* 0x000fe40008000f00 */
[----:B------:R-:W-:-:S07]  /*14c0*/  MOV R2, UR5 ;  /* 0x0000000500027c02 */ /* 0x000fce0008000f00 */
.L_x_17:
[----:B------:R-:W1:Y:S01]  /*14d0*/  S2UR UR45, SR_CTAID.Z ;  /* 0x00000000002d79c3 */ /* 0x000e620000002700 */
[----:B------:R-:W-:Y:S01]  /*14e0*/  UISETP.GE.AND UP0, UPT, UR19, 0x1, UPT ;  /* 0x000000011300788c */ /* 0x000fe2000bf06270 */
[----:B------:R-:W-:-:S08]  /*14f0*/  UMOV UR49, UR20 ;  /* 0x0000001400317c82 */ /* 0x000fd00008000000 */
[----:B------:R-:W-:Y:S05]  /*1500*/  BRA.U !UP0, `(.L_x_18) ;  /* 0x0000000108d47547 */ /* 0x000fea000b800000 */
[----:B------:R-:W2:Y:S01]  /*1510*/  LDCU.128 UR12, c[0x0][0xc10] ;  /* 0x00018200ff0c77ac */ /* 0x000ea20008000c00 */
[----:B------:R-:W3:Y:S01]  /*1520*/  LDCU UR21, c[0x0][0xc0c] ;  /* 0x00018180ff1577ac */ /* 0x000ee20008000800 */
[----:B------:R-:W4:Y:S01]  /*1530*/  LDCU UR6, c[0x0][0x370] ;  /* 0x00006e00ff0677ac */ /* 0x000f220008000800 */
[----:B------:R-:W1:Y:S01]  /*1540*/  LDCU UR7, c[0x0][0x374] ;  /* 0x00006e80ff0777ac */ /* 0x000e620008000800 */
[----:B------:R-:W1:Y:S01]  /*1550*/  LDCU UR22, c[0x0][0xc20] ;  /* 0x00018400ff1677ac */ /* 0x000e620008000800 */
[----:B--2---:R-:W-:Y:S02]  /*1560*/  UIMAD.WIDE.U32 UR4, UR20, UR12, URZ ;  /* 0x0000000c140472a5 */ /* 0x004fe4000f8e00ff */
[----:B---3--:R-:W-:Y:S01]  /*1570*/  UISETP.NE.AND UP0, UPT, UR21, 0x1, UPT ;  /* 0x000000011500788c */ /* 0x008fe2000bf05270 */
[----:B------:R-:W2:Y:S01]  /*1580*/  LDCU.64 UR8, c[0x0][0xc28] ;  /* 0x00018500ff0877ac */ /* 0x000ea20008000a00 */
[----:B----4-:R-:W-:-:S03]  /*1590*/  UIMAD.WIDE.U32 UR10, UR6, UR12, URZ ;  /* 0x0000000c060a72a5 */ /* 0x010fc6000f8e00ff */
[----:B------:R-:W-:Y:S01]  /*15a0*/  UMOV UR4, UR5 ;  /* 0x0000000500047c82 */ /* 0x000fe20008000000 */
[----:B------:R-:W-:Y:S02]  /*15b0*/  UISETP.NE.AND UP2, UPT, UR19, 0x1, UPT ;  /* 0x000000011300788c */ /* 0x000fe4000bf45270 */
[----:B------:R-:W-:Y:S01]  /*15c0*/  USHF.R.U32.HI UR4, URZ, UR13, UR4 ;  /* 0x0000000dff047299 */ /* 0x000fe20008011604 */
[----:B------:R-:W-:Y:S01]  /*15d0*/  UMOV UR10, UR11 ;  /* 0x0000000b000a7c82 */ /* 0x000fe20008000000 */
[----:B------:R-:W-:Y:S02]  /*15e0*/  UIMAD.WIDE.U32 UR16, UR46, UR15, URZ ;  /* 0x0000000f2e1072a5 */ /* 0x000fe4000f8e00ff */
[----:B------:R-:W-:Y:S02]  /*15f0*/  USEL UR5, UR20, UR4, !UP0 ;  /* 0x0000000414057287 */ /* 0x000fe4000c000000 */
[----:B------:R-:W-:Y:S02]  /*1600*/  @UP0 USHF.R.U32.HI UR6, URZ, UR13, UR10 ;  /* 0x0000000dff060299 */ /* 0x000fe4000801160a */
[----:B------:R-:W-:-:S02]  /*1610*/  UISETP.NE.AND UP0, UPT, UR14, 0x1, UPT ;  /* 0x000000010e00788c */ /* 0x000fc4000bf05270 */
[----:B-1----:R-:W-:Y:S02]  /*1620*/  UIMAD.WIDE.U32 UR10, UR7, UR15, URZ ;  /* 0x0000000f070a72a5 */ /* 0x002fe4000f8e00ff */
[----:B--2---:R-:W-:Y:S01]  /*1630*/  UIMAD.WIDE.U32 UR12, UR6, UR8, URZ ;  /* 0x00000008060c72a5 */ /* 0x004fe2000f8e00ff */
[----:B------:R-:W-:Y:S01]  /*1640*/  UMOV UR4, UR17 ;  /* 0x0000001100047c82 */ /* 0x000fe20008000000 */
[----:B------:R-:W-:-:S03]  /*1650*/  UIADD3 UR49, UPT, UPT, -UR5, URZ, URZ ;  /* 0x000000ff05317290 */ /* 0x000fc6000fffe1ff */
[----:B------:R-:W-:Y:S01]  /*1660*/  UMOV UR10, UR11 ;  /* 0x0000000b000a7c82 */ /* 0x000fe20008000000 */
[----:B------:R-:W-:Y:S02]  /*1670*/  USHF.R.U32.HI UR4, URZ, UR22, UR4 ;  /* 0x00000016ff047299 */ /* 0x000fe40008011604 */
[----:B------:R-:W-:Y:S01]  /*1680*/  @UP0 USHF.R.U32.HI UR7, URZ, UR22, UR10 ;  /* 0x00000016ff070299 */ /* 0x000fe2000801160a */
[----:B------:R-:W-:Y:S01]  /*1690*/  UMOV UR12, UR13 ;  /* 0x0000000d000c7c82 */ /* 0x000fe20008000000 */
[----:B------:R-:W-:Y:S02]  /*16a0*/  USEL UR4, UR46, UR4, !UP0 ;  /* 0x000000042e047287 */ /* 0x000fe4000c000000 */
[----:B------:R-:W-:Y:S02]  /*16b0*/  UIMAD.WIDE.U32 UR10, UR7, UR8, URZ ;  /* 0x00000008070a72a5 */ /* 0x000fe4000f8e00ff */
[----:B------:R-:W-:Y:S02]  /*16c0*/  @UP2 USHF.R.U32.HI UR6, URZ, UR9, UR12 ;  /* 0x00000009ff062299 */ /* 0x000fe4000801160c */
[----:B------:R-:W-:-:S02]  /*16d0*/  UIMAD.WIDE.U32 UR12, UR4, UR8, URZ ;  /* 0x00000008040c72a5 */ /* 0x000fc4000f8e00ff */
[----:B------:R-:W-:Y:S01]  /*16e0*/  UIMAD UR49, UR21, UR49, UR20 ;  /* 0x00000031153172a4 */ /* 0x000fe2000f8e0214 */
[----:B------:R-:W-:Y:S02]  /*16f0*/  UMOV UR10, UR11 ;  /* 0x0000000b000a7c82 */ /* 0x000fe40008000000 */
[----:B------:R-:W-:Y:S02]  /*1700*/  @UP2 USHF.R.U32.HI UR7, URZ, UR9, UR10 ;  /* 0x00000009ff072299 */ /* 0x000fe4000801160a */
[----:B------:R-:W-:Y:S02]  /*1710*/  UIMAD UR10, UR6, UR19, URZ ;  /* 0x00000013060a72a4 */ /* 0x000fe4000f8e02ff */
[----:B------:R-:W-:-:S04]  /*1720*/  UIMAD UR7, UR7, UR19, URZ ;  /* 0x00000013070772a4 */ /* 0x000fc8000f8e02ff */
[----:B------:R-:W-:-:S03]  /*1730*/  UISETP.GE.AND UP0, UPT, UR4, UR7, UPT ;  /* 0x000000070400728c */ /* 0x000fc6000bf06270 */
[----:B------:R-:W-:Y:S01]  /*1740*/  UMOV UR7, UR13 ;  /* 0x0000000d00077c82 */ /* 0x000fe20008000000 */
[----:B------:R-:W-:Y:S02]  /*1750*/  UISETP.GE.OR UP0, UPT, UR5, UR10, UP0 ;  /* 0x0000000a0500728c */ /* 0x000fe40008706670 */
[----:B------:R-:W-:Y:S02]  /*1760*/  UIMAD.WIDE.U32 UR10, UR5, UR8, URZ ;  /* 0x00000008050a72a5 */ /* 0x000fe4000f8e00ff */
[----:B------:R-:W-:Y:S02]  /*1770*/  USHF.R.U32.HI UR7, URZ, UR9, UR7 ;  /* 0x00000009ff077299 */ /* 0x000fe40008011607 */
[----:B------:R-:W-:Y:S02]  /*1780*/  UIADD3 UR10, UPT, UPT, -UR4, URZ, URZ ;  /* 0x000000ff040a7290 */ /* 0x000fe4000fffe1ff */
[----:B------:R-:W-:Y:S02]  /*1790*/  USEL UR7, UR4, UR7, !UP2 ;  /* 0x0000000704077287 */ /* 0x000fe4000d000000 */
[----:B------:R-:W-:Y:S01]  /*17a0*/  UIMAD UR10, UR14, UR10, UR46 ;  /* 0x0000000a0e0a72a4 */ /* 0x000fe2000f8e022e */
[----:B------:R-:W-:-:S02]  /*17b0*/  @!UP0 UMOV UR8, UR11 ;  /* 0x0000000b00088c82 */ /* 0x000fc40008000000 */
[----:B------:R-:W-:Y:S02]  /*17c0*/  @!UP0 USHF.R.U32.HI UR8, URZ, UR9, UR8 ;  /* 0x00000009ff088299 */ /* 0x000fe40008011608 */
[----:B------:R-:W-:Y:S02]  /*17d0*/  UIADD3 UR9, UPT, UPT, -UR7, URZ, URZ ;  /* 0x000000ff07097290 */ /* 0x000fe4000fffe1ff */
[----:B------:R-:W-:Y:S02]  /*17e0*/  @!UP0 USEL UR8, UR5, UR8, !UP2 ;  /* 0x0000000805088287 */ /* 0x000fe4000d000000 */
[----:B------:R-:W-:Y:S02]  /*17f0*/  UIMAD UR9, UR19, UR9, UR4 ;  /* 0x00000009130972a4 */ /* 0x000fe4000f8e0204 */
[----:B------:R-:W-:Y:S02]  /*1800*/  @!UP0 UIADD3 UR7, UPT, UPT, UR7, -UR8, URZ ;  /* 0x8000000807078290 */ /* 0x000fe4000fffe0ff */
[----:B------:R-:W-:-:S02]  /*1810*/  @!UP0 UIMAD UR6, UR9, UR6, UR8 ;  /* 0x00000006090682a4 */ /* 0x000fc4000f8e0208 */
[----:B------:R-:W-:-:S04]  /*1820*/  @!UP0 UIMAD UR4, UR7, UR19, UR5 ;  /* 0x00000013070482a4 */ /* 0x000fc8000f8e0205 */
[----:B------:R-:W-:Y:S01]  /*1830*/  UIMAD UR46, UR4, UR14, UR10 ;  /* 0x0000000e042e72a4 */ /* 0x000fe2000f8e020a */
[----:B------:R-:W-:Y:S02]  /*1840*/  @!UP0 UMOV UR5, UR6 ;  /* 0x0000000600058c82 */ /* 0x000fe40008000000 */
[----:B------:R-:W-:-:S12]  /*1850*/  UIMAD UR49, UR5, UR21, UR49 ;  /* 0x00000015053172a4 */ /* 0x000fd8000f8e0231 */
.L_x_18:
[----:B------:R-:W-:-:S09]  /*1860*/  UISETP.NE.AND UP0, UPT, UR23, 0x1, UPT ;  /* 0x000000011700788c */ /* 0x000fd2000bf05270 */
[----:B------:R-:W-:Y:S05]  /*1870*/  BRA.U UP0, `(.L_x_19) ;  /* 0x0000000100407547 */ /* 0x000fea000b800000 */
[----:B------:R-:W2:Y:S01]  /*1880*/  LDCU.128 UR8, c[0x0][0xc10] ;  /* 0x00018200ff0877ac */ /* 0x000ea20008000c00 */
[----:B------:R-:W3:Y:S01]  /*1890*/  LDCU UR12, c[0x0][0xc0c] ;  /* 0x00018180ff0c77ac */ /* 0x000ee20008000800 */
[----:B------:R-:W4:Y:S01]  /*18a0*/  LDCU UR13, c[0x0][0xc20] ;  /* 0x00018400ff0d77ac */ /* 0x000f220008000800 */
[----:B--2---:R-:W-:Y:S02]  /*18b0*/  UIMAD.WIDE.U32 UR4, UR49, UR8, URZ ;  /* 0x00000008310472a5 */ /* 0x004fe4000f8e00ff */
[----:B------:R-:W-:Y:S02]  /*18c0*/  UIMAD.WIDE.U32 UR6, UR46, UR11, URZ ;  /* 0x0000000b2e0672a5 */ /* 0x000fe4000f8e00ff */
[----:B---3--:R-:W-:Y:S02]  /*18d0*/  UISETP.NE.AND UP0, UPT, UR12, 0x1, UPT ;  /* 0x000000010c00788c */ /* 0x008fe4000bf05270 */
[----:B------:R-:W-:-:S03]  /*18e0*/  USHF.R.U32.HI UR5, URZ, UR9, UR5 ;  /* 0x00000009ff057299 */ /* 0x000fc60008011605 */
[----:B------:R-:W-:Y:S01]  /*18f0*/  UMOV UR4, UR7 ;  /* 0x0000000700047c82 */ /* 0x000fe20008000000 */
[----:B------:R-:W-:Y:S02]  /*1900*/  USEL UR5, UR49, UR5, !UP0 ;  /* 0x0000000531057287 */ /* 0x000fe4000c000000 */
[----:B------:R-:W-:Y:S02]  /*1910*/  UISETP.NE.AND UP0, UPT, UR10, 0x1, UPT ;  /* 0x000000010a00788c */ /* 0x000fe4000bf05270 */
[----:B----4-:R-:W-:-:S04]  /*1920*/  USHF.R.U32.HI UR4, URZ, UR13, UR4 ;  /* 0x0000000dff047299 */ /* 0x010fc80008011604 */
[----:B------:R-:W-:-:S04]  /*1930*/  USEL UR4, UR46, UR4, !UP0 ;  /* 0x000000042e047287 */ /* 0x000fc8000c000000 */
[----:B------:R-:W-:Y:S02]  /*1940*/  UIADD3 UR6, UPT, UPT, -UR4, UR5, URZ ;  /* 0x0000000504067290 */ /* 0x000fe4000fffe1ff */
[----:B------:R-:W-:Y:S02]  /*1950*/  UIADD3 UR4, UPT, UPT, UR4, -UR5, URZ ;  /* 0x8000000504047290 */ /* 0x000fe4000fffe0ff */
[----:B------:R-:W-:Y:S02]  /*1960*/  UIMAD UR46, UR6, UR10, UR46 ;  /* 0x0000000a062e72a4 */ /* 0x000fe4000f8e022e */
[----:B------:R-:W-:-:S12]  /*1970*/  UIMAD UR49, UR4, UR12, UR49 ;  /* 0x0000000c043172a4 */ /* 0x000fd8000f8e0231 */
.L_x_19:
[----:B------:R-:W-:Y:S05]  /*1980*/  BRA.U !UP6, `(.L_x_20) ;  /* 0x000000010e0c7547 */ /* 0x000fea000b800000 */
[----:B------:R-:W-:Y:S01]  /*1990*/  UCGABAR_WAIT ;  /* 0x0000000000007dc7 */ /* 0x000fe20008000000 */
[----:B------:R-:W-:Y:S01]  /*19a0*/  CCTL.IVALL ;  /* 0x00000000ff00798f */ /* 0x000fe20002000000 */
[----:B------:R-:W-:Y:S05]  /*19b0*/  BRA `(.L_x_21) ;  /* 0x0000000000047947 */ /* 0x000fea0003800000 */
.L_x_20:
[----:B------:R-:W-:Y:S06]  /*19c0*/  BAR.SYNC.DEFER_BLOCKING 0x0 ;  /* 0x0000000000007b1d */ /* 0x000fec0000010000 */
.L_x_21:
[----:B------:R-:W-:Y:S05]  /*19d0*/  BRA.U UP5, `(.L_x_22) ;  /* 0x0000003505507547 */ /* 0x000fea000b800000 */
[----:B------:R-:W2:Y:S01]  /*19e0*/  LDCU UR7, c[0x0][0x394] ;  /* 0x00007280ff0777ac */ /* 0x000ea20008000800 */
[----:B------:R-:W-:Y:S01]  /*19f0*/  PLOP3.LUT P1, PT, PT, PT, UP3, 0x80, 0x8 ;  /* 0x000000000008781c */ /* 0x000fe20003f2f038 */
[----:B------:R-:W-:Y:S01]  /*1a00*/  IMAD.MOV.U32 R2, RZ, RZ, RZ ;  /* 0x000000ffff027224 */ /* 0x000fe200078e00ff */
[----:B------:R-:W-:Y:S01]  /*1a10*/  ISETP.EQ.OR P2, PT, R3, RZ, P3 ;  /* 0x000000ff0300720c */ /* 0x000fe20001f42670 */
[----:B------:R-:W3:Y:S01]  /*1a20*/  LDCU UR6, c[0x0][0x5d8] ;  /* 0x0000bb00ff0677ac */ /* 0x000ee20008000800 */
[----:B------:R-:W-:Y:S01]  /*1a30*/  PLOP3.LUT P1, PT, P1, PT, PT, 0x8, 0x80 ;  /* 0x000000000080781c */ /* 0x000fe20000f2e170 */
[----:B------:R-:W-:Y:S02]  /*1a40*/  UISETP.NE.AND UP0, UPT, UR18, URZ, UPT ;  /* 0x000000ff1200728c */ /* 0x000fe4000bf05270 */
[----:B------:R-:W-:Y:S02]  /*1a50*/  USHF.L.U32 UR8, UR20, 0x5, URZ ;  /* 0x0000000514087899 */ /* 0x000fe400080006ff */
[----:B------:R-:W-:Y:S01]  /*1a60*/  USEL UR48, UR53, 0x2, UP0 ;  /* 0x0000000235307887 */ /* 0x000fe20008000000 */
[----:B------:R-:W4:Y:S01]  /*1a70*/  LDCU UR58, c[0x0][0x370] ;  /* 0x00006e00ff3a77ac */ /* 0x000f220008000800 */
[----:B--2---:R-:W-:Y:S01]  /*1a80*/  UIADD3 UR5, UPT, UPT, UR7, 0x1f, URZ ;  /* 0x0000001f07057890 */ /* 0x004fe2000fffe0ff */
[----:B------:R-:W2:Y:S03]  /*1a90*/  LDCU.64 UR50, c[0x0][0x348] ;  /* 0x00006900ff3277ac */ /* 0x000ea60008000a00 */
[----:B------:R-:W-:-:S02]  /*1aa0*/  USHF.R.S32.HI UR4, URZ, 0x1f, UR5 ;  /* 0x0000001fff047899 */ /* 0x000fc40008011405 */
[----:B---3--:R-:W-:Y:S02]  /*1ab0*/  UIADD3 UR6, UPT, UPT, UR6, 0x3f, URZ ;  /* 0x0000003f06067890 */ /* 0x008fe4000fffe0ff */
[----:B------:R-:W-:Y:S02]  /*1ac0*/  ULEA.HI UR4, UR4, UR5, URZ, 0x5 ;  /* 0x0000000504047291 */ /* 0x000fe4000f8f28ff */
[----:B------:R-:W-:Y:S02]  /*1ad0*/  UIADD3 UR5, UPT, UPT, UR7, -0x1, URZ ;  /* 0xffffffff07057890 */ /* 0x000fe4000fffe0ff */
[----:B------:R-:W-:Y:S02]  /*1ae0*/  USHF.R.S32.HI UR60, URZ, 0x5, UR4 ;  /* 0x00000005ff3c7899 */ /* 0x000fe40008011404 */
[----:B------:R-:W-:Y:S02]  /*1af0*/  UISETP.GE.U32.AND UP1, UPT, UR5, -0x3f, UPT ;  /* 0xffffffc10500788c */ /* 0x000fe4000bf26070 */
[----:B------:R-:W-:-:S02]  /*1b00*/  UISETP.LT.U32.AND UP0, UPT, UR60, 0x29, UPT ;  /* 0x000000293c00788c */ /* 0x000fc4000bf01070 */
[----:B------:R-:W-:Y:S02]  /*1b10*/  USHF.R.S32.HI UR4, URZ, 0x1f, UR6 ;  /* 0x0000001fff047899 */ /* 0x000fe40008011406 */
[----:B------:R-:W-:Y:S02]  /*1b20*/  USEL UR59, UR60, 0x29, UP0 ;  /* 0x000000293c3b7887 */ /* 0x000fe40008000000 */
[----:B------:R-:W-:Y:S02]  /*1b30*/  ULEA.HI UR4, UR4, UR6, URZ, 0x6 ;  /* 0x0000000604047291 */ /* 0x000fe4000f8f30ff */
[----:B-1----:R-:W-:Y:S02]  /*1b40*/  UIADD3 UR45, UPT, UPT, UR59, -0x1, URZ ;  /* 0xffffffff3b2d7890 */ /* 0x002fe4000fffe0ff */
[----:B------:R-:W-:Y:S02]  /*1b50*/  @UP1 UIADD3 UR45, UPT, UPT, UR59, URZ, URZ ;  /* 0x000000ff3b2d1290 */ /* 0x000fe4000fffe0ff */
[----:B------:R-:W-:-:S02]  /*1b60*/  USHF.L.U32 UR66, UR20, 0x7, URZ ;  /* 0x0000000714427899 */ /* 0x000fc400080006ff */
[----:B------:R-:W-:Y:S01]  /*1b70*/  UIADD3 UR65, UPT, UPT, UR7, 0x3e, URZ ;  /* 0x0000003e07417890 */ /* 0x000fe2000fffe0ff */
[----:B------:R-:W1:Y:S01]  /*1b80*/  LDCU UR57, c[0x0][0x374] ;  /* 0x00006e80ff3977ac */ /* 0x000e620008000800 */
[----:B------:R-:W-:Y:S02]  /*1b90*/  ULOP3.LUT UR64, UR8, 0x20, URZ, 0xc0, !UPT ;  /* 0x0000002008407892 */ /* 0x000fe4000f8ec0ff */
[----:B------:R-:W-:Y:S02]  /*1ba0*/  USHF.R.S32.HI UR56, URZ, 0x6, UR4 ;  /* 0x00000006ff387899 */ /* 0x000fe40008011404 */
[----:B------:R-:W-:Y:S02]  /*1bb0*/  UIADD3 UR61, UPT, UPT, UR60, -UR59, URZ ;  /* 0x8000003b3c3d7290 */ /* 0x000fe4000fffe0ff */
[----:B------:R-:W-:Y:S01]  /*1bc0*/  UIADD3 UR45, UPT, UPT, UR45, 0x1, URZ ;  /* 0x000000012d2d7890 */ /* 0x000fe2000fffe0ff */
[----:B------:R-:W-:Y:S01]  /*1bd0*/  UMOV UR29, 0x1 ;  /* 0x00000001001d7882 */ /* 0x000fe20000000000 */
[----:B--2-4-:R-:W-:-:S10]  /*1be0*/  UMOV UR31, URZ ;  /* 0x000000ff001f7c82 */ /* 0x014fd40008000000 */
.L_x_40:
[----:B------:R-:W-:Y:S01]  /*1bf0*/  IMAD.U32 R4, RZ, RZ, UR56 ;  /* 0x00000038ff047e24 */ /* 0x000fe2000f8e00ff */
[----:B------:R-:W2:Y:S04]  /*1c00*/  LDCU UR55, c[0x0][0x5dc] ;  /* 0x0000bb80ff3777ac */ /* 0x000ea80008000800 */
[-C--:B------:R-:W-:Y:S01]  /*1c10*/  IABS R0, R4.reuse ;  /* 0x0000000400007213 */ /* 0x080fe20000000000 */
[----:B------:R-:W3:Y:S01]  /*1c20*/  LDCU UR54, c[0x0][0x5e0] ;  /* 0x0000bc00ff3677ac */ /* 0x000ee20008000800 */
[----:B------:R-:W-:Y:S02]  /*1c30*/  IABS R4, R4 ;  /* 0x0000000400047213 */ /* 0x000fe40000000000 */
[----:B------:R-:W-:Y:S01]  /*1c40*/  R2UR UR6, R0 ;  /* 0x00000000000672ca */ /* 0x000fe200000e0000 */
[----:B------:R-:W-:Y:S01]  /*1c50*/  UMOV UR30, 0x400 ;  /* 0x00000400001e7882 */ /* 0x000fe20000000000 */
[----:B------:R-:W-:Y:S01]  /*1c60*/  UMOV UR19, URZ ;  /* 0x000000ff00137c82 */ /* 0x000fe20008000000 */
[----:B--2---:R-:W-:-:S10]  /*1c70*/  IMAD.U32 R3, RZ, RZ, UR55 ;  /* 0x00000037ff037e24 */ /* 0x004fd4000f8e00ff */
[----:B------:R-:W2:Y:S01]  /*1c80*/  I2F.RP R0, UR6 ;  /* 0x0000000600007d06 */ /* 0x000ea20008209400 */
[----:B---3--:R-:W-:-:S07]  /*1c90*/  UISETP.NE.AND UP2, UPT, UR54, URZ, UPT ;  /* 0x000000ff3600728c */ /* 0x008fce000bf45270 */
[----:B--2---:R-:W2:Y:S02]  /*1ca0*/  MUFU.RCP R0, R0 ;  /* 0x0000000000007308 */ /* 0x004ea40000001000 */
[----:B--2---:R-:W-:-:S06]  /*1cb0*/  VIADD R0, R0, 0xffffffe ;  /* 0x0ffffffe00007836 */ /* 0x004fcc0000000000 */
[----:B------:R-:W2:Y:S02]  /*1cc0*/  F2I.FTZ.U32.TRUNC.NTZ R0, R0 ;  /* 0x0000000000007305 */ /* 0x000ea4000021f000 */
[----:B--2---:R-:W-:Y:S02]  /*1cd0*/  R2UR UR5, R0 ;  /* 0x00000000000572ca */ /* 0x004fe400000e0000 */
[----:B------:R-:W-:Y:S01]  /*1ce0*/  IABS R0, R3 ;  /* 0x0000000300007213 */ /* 0x000fe20000000000 */
[----:B------:R-:W-:-:S03]  /*1cf0*/  IMAD.U32 R3, RZ, RZ, UR46 ;  /* 0x0000002eff037e24 */ /* 0x000fc6000f8e00ff */
[----:B------:R-:W-:Y:S01]  /*1d00*/  R2UR UR9, R0 ;  /* 0x00000000000972ca */ /* 0x000fe200000e0000 */
[----:B------:R-:W-:Y:S01]  /*1d10*/  IMAD.MOV R0, RZ, RZ, -R4 ;  /* 0x000000ffff007224 */ /* 0x000fe200078e0a04 */
[----:B------:R-:W-:-:S04]  /*1d20*/  IABS R3, R3 ;  /* 0x0000000300037213 */ /* 0x000fc80000000000 */
[----:B------:R-:W-:Y:S01]  /*1d30*/  R2UR UR8, R3 ;  /* 0x00000000030872ca */ /* 0x000fe200000e0000 */
[----:B------:R-:W-:-:S04]  /*1d40*/  UIADD3 UR4, UPT, UPT, URZ, -UR5, URZ ;  /* 0x80000005ff047290 */ /* 0x000fc8000fffe0ff */
[----:B------:R-:W-:Y:S02]  /*1d50*/  UIMAD UR7, UR4, UR6, URZ ;  /* 0x00000006040772a4 */ /* 0x000fe4000f8e02ff */
[----:B------:R-:W2:Y:S01]  /*1d60*/  I2F.RP R3, UR9 ;  /* 0x0000000900037d06 */ /* 0x000ea20008209400 */
[----:B------:R-:W-:Y:S02]  /*1d70*/  UMOV UR4, URZ ;  /* 0x000000ff00047c82 */ /* 0x000fe40008000000 */
[----:B------:R-:W-:Y:S02]  /*1d80*/  UIMAD.WIDE.U32 UR4, UR5, UR7, UR4 ;  /* 0x00000007050472a5 */ /* 0x000fe4000f8e0004 */
[----:B------:R-:W-:-:S05]  /*1d90*/  R2UR UR7, R0 ;  /* 0x00000000000772ca */ /* 0x000fca00000e0000 */
[----:B------:R-:W-:Y:S02]  /*1da0*/  UMOV UR4, UR5 ;  /* 0x0000000500047c82 */ /* 0x000fe40008000000 */
[----:B------:R-:W-:Y:S01]  /*1db0*/  UIMAD.WIDE.U32 UR4, UR4, UR8, URZ ;  /* 0x00000008040472a5 */ /* 0x000fe2000f8e00ff */
[----:B--2---:R-:W2:Y:S06]  /*1dc0*/  MUFU.RCP R0, R3 ;  /* 0x0000000300007308 */ /* 0x004eac0000001000 */
[----:B------:R-:W-:Y:S02]  /*1dd0*/  UMOV UR4, UR5 ;  /* 0x0000000500047c82 */ /* 0x000fe40008000000 */
[----:B------:R-:W-:-:S04]  /*1de0*/  UIMAD UR5, UR4, UR7, UR8 ;  /* 0x00000007040572a4 */ /* 0x000fc8000f8e0208 */
[----:B------:R-:W-:Y:S01]  /*1df0*/  UISETP.GT.U32.AND UP0, UPT, UR6, UR5, UPT ;  /* 0x000000050600728c */ /* 0x000fe2000bf04070 */
[----:B--2---:R-:W-:-:S10]  /*1e00*/  VIADD R0, R0, 0xffffffe ;  /* 0x0ffffffe00007836 */ /* 0x004fd40000000000 */
[----:B------:R-:W-:Y:S01]  /*1e10*/  @!UP0 UIADD3 UR5, UPT, UPT, UR5, -UR6, URZ ;  /* 0x8000000605058290 */ /* 0x000fe2000fffe0ff */
[----:B------:R-:W2:Y:S01]  /*1e20*/  F2I.FTZ.U32.TRUNC.NTZ R0, R0 ;  /* 0x0000000000007305 */ /* 0x000ea2000021f000 */
[----:B------:R-:W-:Y:S02]  /*1e30*/  @!UP0 UIADD3 UR4, UPT, UPT, UR4, 0x1, URZ ;  /* 0x0000000104048890 */ /* 0x000fe4000fffe0ff */
[----:B------:R-:W-:Y:S02]  /*1e40*/  UISETP.GE.U32.AND UP1, UPT, UR5, UR6, UPT ;  /* 0x000000060500728c */ /* 0x000fe4000bf26070 */
[----:B------:R-:W-:-:S04]  /*1e50*/  ULOP3.LUT UR5, UR46, UR56, URZ, 0x3c, !UPT ;  /* 0x000000382e057292 */ /* 0x000fc8000f8e3cff */
[----:B------:R-:W-:-:S05]  /*1e60*/  UISETP.GE.AND UP0, UPT, UR5, URZ, UPT ;  /* 0x000000ff0500728c */ /* 0x000fca000bf06270 */
[----:B------:R-:W-:Y:S01]  /*1e70*/  @UP1 UIADD3 UR4, UPT, UPT, UR4, 0x1, URZ ;  /* 0x0000000104041890 */ /* 0x000fe2000fffe0ff */
[----:B--2---:R-:W-:Y:S01]  /*1e80*/  R2UR UR5, R0 ;  /* 0x00000000000572ca */ /* 0x004fe200000e0000 */
[----:B------:R-:W-:Y:S01]  /*1e90*/  UISETP.NE.AND UP1, UPT, UR56, URZ, UPT ;  /* 0x000000ff3800728c */ /* 0x000fe2000bf25270 */
[----:B------:R-:W-:-:S04]  /*1ea0*/  IMAD.U32 R0, RZ, RZ, UR54 ;  /* 0x00000036ff007e24 */ /* 0x000fc8000f8e00ff */
[----:B------:R-:W-:Y:S01]  /*1eb0*/  UMOV UR8, UR4 ;  /* 0x0000000400087c82 */ /* 0x000fe20008000000 */
[----:B------:R-:W-:Y:S01]  /*1ec0*/  IABS R0, R0 ;  /* 0x0000000000007213 */ /* 0x000fe20000000000 */
[----:B------:R-:W-:-:S03]  /*1ed0*/  @!UP0 UIADD3 UR8, UPT, UPT, -UR8, URZ, URZ ;  /* 0x000000ff08088290 */ /* 0x000fc6000fffe1ff */
[----:B------:R-:W-:Y:S01]  /*1ee0*/  R2UR UR10, R0 ;  /* 0x00000000000a72ca */ /* 0x000fe200000e0000 */
[----:B------:R-:W-:Y:S02]  /*1ef0*/  @!UP1 ULOP3.LUT UR8, URZ, UR56, URZ, 0x33, !UPT ;  /* 0x00000038ff089292 */ /* 0x000fe4000f8e33ff */
[----:B------:R-:W-:-:S04]  /*1f00*/  UIADD3 UR4, UPT, UPT, URZ, -UR5, URZ ;  /* 0x80000005ff047290 */ /* 0x000fc8000fffe0ff */
[----:B------:R-:W-:Y:S01]  /*1f10*/  IMAD.U32 R3, RZ, RZ, UR8 ;  /* 0x00000008ff037e24 */ /* 0x000fe2000f8e00ff */
[----:B------:R-:W-:-:S03]  /*1f20*/  UIMAD UR6, UR4, UR9, URZ ;  /* 0x00000009040672a4 */ /* 0x000fc6000f8e02ff */
[----:B------:R-:W-:Y:S01]  /*1f30*/  UMOV UR4, URZ ;  /* 0x000000ff00047c82 */ /* 0x000fe20008000000 */
[----:B------:R-:W-:Y:S01]  /*1f40*/  IABS R3, R3 ;  /* 0x0000000300037213 */ /* 0x000fe20000000000 */
[----:B------:R-:W-:Y:S01]  /*1f50*/  UIMAD.WIDE.U32 UR4, UR5, UR6, UR4 ;  /* 0x00000006050472a5 */ /* 0x000fe2000f8e0004 */
[----:B------:R-:W2:Y:S02]  /*1f60*/  I2F.RP R0, UR10 ;  /* 0x0000000a00007d06 */ /* 0x000ea40008209400 */
[----:B------:R-:W-:Y:S01]  /*1f70*/  R2UR UR7, R3 ;  /* 0x00000000030772ca */ /* 0x000fe200000e0000 */
[----:B------:R-:W-:Y:S02]  /*1f80*/  IMAD.U32 R3, RZ, RZ, UR29 ;  /* 0x0000001dff037e24 */ /* 0x000fe4000f8e00ff */
[----:B------:R-:W3:Y:S01]  /*1f90*/  S2UR UR6, SR_CgaCtaId ;  /* 0x00000000000679c3 */ /* 0x000ee20000008800 */
[----:B------:R-:W-:Y:S02]  /*1fa0*/  UMOV UR4, UR5 ;  /* 0x0000000500047c82 */ /* 0x000fe40008000000 */
[----:B------:R-:W-:-:S07]  /*1fb0*/  SHF.L.U32 R3, R3, 0x1f, RZ ;  /* 0x0000001f03037819 */ /* 0x000fce00000006ff */
[----:B------:R-:W-:Y:S01]  /*1fc0*/  UIMAD.WIDE.U32 UR4, UR4, UR7, URZ ;  /* 0x00000007040472a5 */ /* 0x000fe2000f8e00ff */
[----:B--2---:R-:W2:Y:S06]  /*1fd0*/  MUFU.RCP R0, R0 ;  /* 0x0000000000007308 */ /* 0x004eac0000001000 */
[----:B------:R-:W-:Y:S02]  /*1fe0*/  UMOV UR4, UR5 ;  /* 0x0000000500047c82 */ /* 0x000fe40008000000 */
[----:B------:R-:W-:-:S04]  /*1ff0*/  UIADD3 UR5, UPT, UPT, -UR4, URZ, URZ ;  /* 0x000000ff04057290 */ /* 0x000fc8000fffe1ff */
[----:B------:R-:W-:Y:S02]  /*2000*/  UIMAD UR5, UR9, UR5, UR7 ;  /* 0x00000005090572a4 */ /* 0x000fe4000f8e0207 */
[----:B---3--:R-:W-:Y:S02]  /*2010*/  ULEA UR30, UR6, UR30, 0x18 ;  /* 0x0000001e061e7291 */ /* 0x008fe4000f8ec0ff */
[----:B------:R-:W-:Y:S01]  /*2020*/  UISETP.GT.U32.AND UP0, UPT, UR9, UR5, UPT ;  /* 0x000000050900728c */ /* 0x000fe2000bf04070 */
[----:B--2---:R-:W-:Y:S01]  /*2030*/  VIADD R0, R0, 0xffffffe ;  /* 0x0ffffffe00007836 */ /* 0x004fe20000000000 */
[----:B------:R-:W-:-:S05]  /*2040*/  ULEA UR6, UR31, UR30, 0x3 ;  /* 0x0000001e1f067291 */ /* 0x000fca000f8e18ff */
[----:B------:R-:W2:Y:S04]  /*2050*/  F2I.FTZ.U32.TRUNC.NTZ R0, R0 ;  /* 0x0000000000007305 */ /* 0x000ea8000021f000 */
[----:B------:R-:W-:Y:S01]  /*2060*/  @!UP0 UIADD3 UR5, UPT, UPT, UR5, -UR9, URZ ;  /* 0x8000000905058290 */ /* 0x000fe2000fffe0ff */
[----:B------:R3:W4:Y:S01]  /*2070*/  SYNCS.PHASECHK.TRANS64.TRYWAIT P0, [UR6+0x148], R3 ;  /* 0x00014803ff0075a7 */ /* 0x0007220008001106 */
[----:B------:R-:W-:Y:S02]  /*2080*/  @!UP0 UIADD3 UR4, UPT, UPT, UR4, 0x1, URZ ;  /* 0x0000000104048890 */ /* 0x000fe4000fffe0ff */
[----:B------:R-:W-:Y:S02]  /*2090*/  UISETP.GE.U32.AND UP1, UPT, UR5, UR9, UPT ;  /* 0x000000090500728c */ /* 0x000fe4000bf26070 */
[----:B------:R-:W-:Y:S01]  /*20a0*/  ULOP3.LUT UR5, UR8, UR55, URZ, 0x3c, !UPT ;  /* 0x0000003708057292 */ /* 0x000fe2000f8e3cff */
[----:B------:R-:W-:-:S03]  /*20b0*/  UMOV UR6, URZ ;  /* 0x000000ff00067c82 */ /* 0x000fc60008000000 */
[----:B------:R-:W-:Y:S01]  /*20c0*/  UISETP.GE.AND UP0, UPT, UR5, URZ, UPT ;  /* 0x000000ff0500728c */ /* 0x000fe2000bf06270 */
[----:B--2---:R-:W-:-:S04]  /*20d0*/  R2UR UR7, R0 ;  /* 0x00000000000772ca */ /* 0x004fc800000e0000 */
[----:B------:R-:W-:Y:S02]  /*20e0*/  @UP1 UIADD3 UR4, UPT, UPT, UR4, 0x1, URZ ;  /* 0x0000000104041890 */ /* 0x000fe4000fffe0ff */
[----:B------:R-:W-:-:S05]  /*20f0*/  UISETP.NE.AND UP1, UPT, UR55, URZ, UPT ;  /* 0x000000ff3700728c */ /* 0x000fca000bf25270 */
[----:B------:R-:W-:Y:S02]  /*2100*/  UMOV UR5, UR4 ;  /* 0x0000000400057c82 */ /* 0x000fe40008000000 */
[----:B------:R-:W-:Y:S02]  /*2110*/  @!UP0 UIADD3 UR5, UPT, UPT, -UR5, URZ, URZ ;  /* 0x000000ff05058290 */ /* 0x000fe4000fffe1ff */
[----:B------:R-:W-:Y:S02]  /*2120*/  UIADD3 UR4, UPT, UPT, URZ, -UR7, URZ ;  /* 0x80000007ff047290 */ /* 0x000fe4000fffe0ff */
[----:B------:R-:W-:Y:S02]  /*2130*/  @!UP1 ULOP3.LUT UR5, URZ, UR55, URZ, 0x33, !UPT ;  /* 0x00000037ff059292 */ /* 0x000fe4000f8e33ff */
[----:B------:R-:W-:-:S04]  /*2140*/  UIMAD UR4, UR4, UR10, URZ ;  /* 0x0000000a040472a4 */ /* 0x000fc8000f8e02ff */
[----:B------:R-:W-:Y:S01]  /*2150*/  IMAD.U32 R0, RZ, RZ, UR5 ;  /* 0x00000005ff007e24 */ /* 0x000fe2000f8e00ff */
[----:B------:R-:W-:-:S04]  /*2160*/  UIMAD.WIDE.U32 UR6, UR7, UR4, UR6 ;  /* 0x00000004070672a5 */ /* 0x000fc8000f8e0006 */
[----:B------:R-:W-:-:S03]  /*2170*/  IABS R0, R0 ;  /* 0x0000000000007213 */ /* 0x000fc60000000000 */
[----:B------:R-:W-:Y:S01]  /*2180*/  UMOV UR6, UR7 ;  /* 0x0000000700067c82 */ /* 0x000fe20008000000 */
[----:B------:R-:W-:-:S13]  /*2190*/  R2UR UR9, R0 ;  /* 0x00000000000972ca */ /* 0x000fda00000e0000 */
[----:B------:R-:W-:-:S07]  /*21a0*/  UIMAD.WIDE.U32 UR6, UR6, UR9, URZ ;  /* 0x00000009060672a5 */ /* 0x000fce000f8e00ff */
[----:B------:R-:W-:Y:S01]  /*21b0*/  UMOV UR4, UR7 ;  /* 0x0000000700047c82 */ /* 0x000fe20008000000 */
[----:B------:R-:W-:Y:S02]  /*21c0*/  ULEA.HI UR7, UR49, UR49, URZ, 0x1 ;  /* 0x0000003131077291 */ /* 0x000fe4000f8f08ff */
[----:B------:R-:W-:Y:S02]  /*21d0*/  UIADD3 UR6, UPT, UPT, -UR4, URZ, URZ ;  /* 0x000000ff04067290 */ /* 0x000fe4000fffe1ff */
[----:B------:R-:W-:Y:S02]  /*21e0*/  USHF.L.U32 UR7, UR7, 0x7, URZ ;  /* 0x0000000707077899 */ /* 0x000fe400080006ff */
[----:B------:R-:W-:Y:S02]  /*21f0*/  UIMAD UR6, UR10, UR6, UR9 ;  /* 0x000000060a0672a4 */ /* 0x000fe4000f8e0209 */
[----:B------:R-:W-:Y:S02]  /*2200*/  ULOP3.LUT UR42, UR7, 0xffffff00, URZ, 0xc0, !UPT ;  /* 0xffffff00072a7892 */ /* 0x000fe4000f8ec0ff */
[----:B------:R-:W-:-:S02]  /*2210*/  UISETP.GT.U32.AND UP0, UPT, UR10, UR6, UPT ;  /* 0x000000060a00728c */ /* 0x000fc4000bf04070 */
[----:B------:R-:W-:-:S09]  /*2220*/  ULOP3.LUT UR42, UR42, 0x80, UR66, 0xf8, !UPT ;  /* 0x000000802a2a7892 */ /* 0x000fd2000f8ef842 */
[----:B------:R-:W-:Y:S02]  /*2230*/  @!UP0 UIADD3 UR6, UPT, UPT, UR6, -UR10, URZ ;  /* 0x8000000a06068290 */ /* 0x000fe4000fffe0ff */
[----:B------:R-:W-:Y:S02]  /*2240*/  @!UP0 UIADD3 UR4, UPT, UPT, UR4, 0x1, URZ ;  /* 0x0000000104048890 */ /* 0x000fe4000fffe0ff */
[----:B------:R-:W-:Y:S02]  /*2250*/  UISETP.GE.U32.AND UP1, UPT, UR6, UR10, UPT ;  /* 0x0000000a0600728c */ /* 0x000fe4000bf26070 */
[----:B------:R-:W-:Y:S02]  /*2260*/  ULOP3.LUT UR6, UR5, UR54, URZ, 0x3c, !UPT ;  /* 0x0000003605067292 */ /* 0x000fe4000f8e3cff */
[----:B------:R-:W-:Y:S02]  /*2270*/  UIADD3 UR10, UPT, UPT, -UR8, URZ, URZ ;  /* 0x000000ff080a7290 */ /* 0x000fe4000fffe1ff */
[----:B------:R-:W-:-:S02]  /*2280*/  UISETP.GE.AND UP0, UPT, UR6, URZ, UPT ;  /* 0x000000ff0600728c */ /* 0x000fc4000bf06270 */
[----:B------:R-:W-:Y:S02]  /*2290*/  UIMAD UR10, UR56, UR10, UR46 ;  /* 0x0000000a380a72a4 */ /* 0x000fe4000f8e022e */
[----:B------:R-:W-:Y:S02]  /*22a0*/  UIADD3 UR6, UPT, UPT, -UR5, URZ, URZ ;  /* 0x000000ff05067290 */ /* 0x000fe4000fffe1ff */
[----:B------:R-:W-:Y:S02]  /*22b0*/  @UP1 UIADD3 UR4, UPT, UPT, UR4, 0x1, URZ ;  /* 0x0000000104041890 */ /* 0x000fe4000fffe0ff */
[----:B------:R-:W-:Y:S02]  /*22c0*/  ULEA UR10, UR10, UR64, 0x6 ;  /* 0x000000400a0a7291 */ /* 0x000fe4000f8e30ff */
[----:B------:R-:W-:-:S03]  /*22d0*/  UIMAD UR55, UR55, UR6, UR8 ;  /* 0x00000006373772a4 */ /* 0x000fc6000f8e0208 */
[----:B------:R-:W-:Y:S02]  /*22e0*/  UMOV UR49, UR4 ;  /* 0x0000000400317c82 */ /* 0x000fe40008000000 */
[----:B------:R-:W-:Y:S02]  /*22f0*/  @!UP0 UIADD3 UR49, UPT, UPT, -UR49, URZ, URZ ;  /* 0x000000ff31318290 */ /* 0x000fe4000fffe1ff */
[----:B------:R-:W-:Y:S02]  /*2300*/  UISETP.GE.U32.AND UP0, UPT, UR65, 0x3f, UPT ;  /* 0x0000003f4100788c */ /* 0x000fe4000bf06070 */
[----:B------:R-:W-:-:S04]  /*2310*/  @!UP2 ULOP3.LUT UR49, URZ, UR54, URZ, 0x33, !UPT ;  /* 0x00000036ff31a292 */ /* 0x000fc8000f8e33ff */
[----:B------:R-:W-:-:S04]  /*2320*/  UIADD3 UR4, UPT, UPT, -UR49, URZ, URZ ;  /* 0x000000ff31047290 */ /* 0x000fc8000fffe1ff */
[----:B------:R-:W-:Y:S01]  /*2330*/  UIMAD UR54, UR54, UR4, UR5 ;  /* 0x00000004363672a4 */ /* 0x000fe2000f8e0205 */
[----:B---34-:R-:W-:Y:S11]  /*2340*/  BRA.U !UP0, `(.L_x_23) ;  /* 0x00000005086c7547 */ /* 0x018ff6000b800000 */
[----:B------:R-:W2:Y:S01]  /*2350*/  LDCU UR11, c[0x0][0x5c8] ;  /* 0x0000b900ff0b77ac */ /* 0x000ea20008000800 */
[----:B------:R-:W2:Y:S01]  /*2360*/  LDCU UR37, c[0x0][0x600] ;  /* 0x0000c000ff2577ac */ /* 0x000ea20008000800 */
[----:B------:R-:W3:Y:S01]  /*2370*/  LDCU.64 UR12, c[0x0][0x5c0] ;  /* 0x0000b800ff0c77ac */ /* 0x000ee20008000a00 */
[----:B------:R-:W3:Y:S01]  /*2380*/  LDCU.64 UR8, c[0x0][0x5f8] ;  /* 0x0000bf00ff0877ac */ /* 0x000ee20008000a00 */
[----:B------:R-:W4:Y:S01]  /*2390*/  LDCU UR24, c[0x0][0x5a8] ;  /* 0x0000b500ff1877ac */ /* 0x000f220008000800 */
[----:B------:R-:W1:Y:S01]  /*23a0*/  LDCU UR23, c[0x0][0x59c] ;  /* 0x0000b380ff1777ac */ /* 0x000e620008000800 */
[----:B------:R-:W1:Y:S01]  /*23b0*/  LDCU UR22, c[0x0][0x590] ;  /* 0x0000b200ff1677ac */ /* 0x000e620008000800 */
[----:B------:R-:W1:Y:S01]  /*23c0*/  LDCU UR28, c[0x0][0x594] ;  /* 0x0000b280ff1c77ac */ /* 0x000e620008000800 */
[----:B------:R-:W1:Y:S01]  /*23d0*/  LDCU UR27, c[0x0][0x598] ;  /* 0x0000b300ff1b77ac */ /* 0x000e620008000800 */
[----:B------:R-:W1:Y:S01]  /*23e0*/  LDCU UR26, c[0x0][0x5ac] ;  /* 0x0000b580ff1a77ac */ /* 0x000e620008000800 */
[----:B------:R-:W1:Y:S01]  /*23f0*/  LDCU UR25, c[0x0][0x5b0] ;  /* 0x0000b600ff1977ac */ /* 0x000e620008000800 */
[----:B------:R-:W1:Y:S01]  /*2400*/  LDCU UR5, c[0x0][0x5cc] ;  /* 0x0000b980ff0577ac */ /* 0x000e620008000800 */
[----:B------:R-:W1:Y:S01]  /*2410*/  LDCU UR4, c[0x0][0x5ec] ;  /* 0x0000bd80ff0477ac */ /* 0x000e620008000800 */
[----:B------:R-:W1:Y:S01]  /*2420*/  LDCU.64 UR20, c[0x0][0x5a0] ;  /* 0x0000b400ff1477ac */ /* 0x000e620008000a00 */
[----:B------:R-:W1:Y:S01]  /*2430*/  LDCU.64 UR16, c[0x0][0x5d0] ;  /* 0x0000ba00ff1077ac */ /* 0x000e620008000a00 */
[----:B------:R-:W1:Y:S01]  /*2440*/  LDCU.64 UR6, c[0x0][0x5f0] ;  /* 0x0000be00ff0677ac */ /* 0x000e620008000a00 */
[----:B---3--:R-:W-:-:S02]  /*2450*/  UIMAD UR44, UR55, UR12, UR8 ;  /* 0x0000000c372c72a4 */ /* 0x008fc4000f8e0208 */
[----:B------:R-:W-:Y:S02]  /*2460*/  UIMAD UR38, UR54, UR13, UR9 ;  /* 0x0000000d362672a4 */ /* 0x000fe4000f8e0209 */
[----:B--2---:R-:W-:Y:S01]  /*2470*/  UIMAD UR37, UR49, UR11, UR37 ;  /* 0x0000000b312572a4 */ /* 0x004fe2000f8e0225 */
[----:B------:R-:W-:Y:S01]  /*2480*/  UMOV UR18, URZ ;  /* 0x000000ff00127c82 */ /* 0x000fe20008000000 */
[----:B----4-:R-:W-:-:S10]  /*2490*/  UMOV UR14, UR31 ;  /* 0x0000001f000e7c82 */ /* 0x010fd40008000000 */
.L_x_29:
[----:B---3--:R-:W-:Y:S01]  /*24a0*/  @!P3 MOV R3, 0x2800 ;  /* 0x000028000003b802 */ /* 0x008fe20000000f00 */
[----:B------:R-:W-:Y:S01]  /*24b0*/  ULEA UR11, UR14, UR30, 0x3 ;  /* 0x0000001e0e0b7291 */ /* 0x000fe2000f8e18ff */
[----:B----4-:R-:W-:Y:S11]  /*24c0*/  @P0 BRA `(.L_x_24) ;  /* 0x0000000000100947 */ /* 0x010ff60003800000 */
[----:B------:R-:W-:Y:S04]  /*24d0*/  MOV R4, UR29 ;  /* 0x0000001d00047c02 */ /* 0x000fe80008000f00 */
[----:B------:R-:W-:Y:S04]  /*24e0*/  SHF.L.U32 R4, R4, 0x1f, RZ ;  /* 0x0000001f04047819 */ /* 0x000fe800000006ff */
[----:B------:R-:W2:Y:S02]  /*24f0*/  SYNCS.PHASECHK.TRANS64.TRYWAIT P0, [UR11+0x148], R4 ;  /* 0x00014804ff0075a7 */ /* 0x000ea4000800110b */
[----:B--2---:R-:W-:Y:S05]  /*2500*/  @!P0 BRA `(.L_x_25) ;  /* 0x0000007c00608947 */ /* 0x004fea0003800000 */
.L_x_24:
[----:B------:R3:W-:Y:S01]  /*2510*/  @!P3 SYNCS.ARRIVE.TRANS64 RZ, [UR11], R3 ;  /* 0x00000003ffffb9a7 */ /* 0x0007e2000800000b */
[----:B------:R-:W-:Y:S04]  /*2520*/  ULOP3.LUT UR8, UR48, 0x2, URZ, 0xfc, !UPT ;  /* 0x0000000230087892 */ /* 0x000fe8000f8efcff */
[----:B------:R-:W-:Y:S09]  /*2530*/  UISETP.NE.AND UP0, UPT, UR8, 0x2, UPT ;  /* 0x000000020800788c */ /* 0x000ff2000bf05270 */
[----:B------:R-:W-:Y:S05]  /*2540*/  BRA.U UP0, `(.L_x_26) ;  /* 0x0000000100047547 */ /* 0x000fea000b800000 */
[----:B-1----:R-:W-:Y:S05]  /*2550*/  BPT.TRAP 0x1 ;  /* 0x000000040000795c */ /* 0x002fea0000300000 */
.L_x_26:
[----:B------:R-:W-:Y:S04]  /*2560*/  BSSY.RECONVERGENT B0, `(.L_x_27) ;  /* 0x0000003000007945 */ /* 0x000fe80003800200 */
[----:B------:R-:W-:Y:S05]  /*2570*/  @P2 BRA `(.L_x_28) ;  /* 0x0000000000042947 */ /* 0x000fea0003800000 */
[----:B-1----:R-:W-:Y:S05]  /*2580*/  BPT.TRAP 0x1 ;  /* 0x000000040000795c */ /* 0x002fea0000300000 */
.L_x_28:
[----:B-1----:R-:W-:Y:S05]  /*2590*/  BSYNC.RECONVERGENT B0 ;  /* 0x0000000000007941 */ /* 0x002fea0003800200 */
.L_x_27:
[----:B------:R-:W-:Y:S02]  /*25a0*/  UIADD3 UR8, UPT, UPT, UR14, 0x1, URZ ;  /* 0x000000010e087890 */ /* 0x000fe4000fffe0ff */
[----:B------:R-:W-:Y:S02]  /*25b0*/  USHF.L.U32 UR43, UR18, 0x5, URZ ;  /* 0x00000005122b7899 */ /* 0x000fe400080006ff */
[----:B------:R-:W-:Y:S02]  /*25c0*/  UISETP.NE.AND UP0, UPT, UR8, 0x29, UPT ;  /* 0x000000290800788c */ /* 0x000fe4000bf05270 */
[----:B------:R-:W-:Y:S02]  /*25d0*/  ULEA UR19, UR14, UR30, 0xc ;  /* 0x0000001e0e137291 */ /* 0x000fe4000f8e60ff */
[----:B------:R-:W-:Y:S02]  /*25e0*/  USEL UR9, URZ, 0x1, UP0 ;  /* 0x00000001ff097887 */ /* 0x000fe40008000000 */
[----:B------:R-:W-:Y:S02]  /*25f0*/  USEL UR31, UR8, URZ, UP0 ;  /* 0x000000ff081f7287 */ /* 0x000fe40008000000 */
[----:B------:R-:W-:Y:S02]  /*2600*/  ULOP3.LUT UR29, UR29, UR9, URZ, 0x3c, !UPT ;  /* 0x000000091d1d7292 */ /* 0x000fe4000f8e3cff */
[----:B------:R-:W-:Y:S02]  /*2610*/  ULEA UR8, UR31, UR30, 0x3 ;  /* 0x0000001e1f087291 */ /* 0x000fe4000f8e18ff */
[----:B------:R-:W-:Y:S02]  /*2620*/  UISETP.NE.AND UP0, UPT, UR22, 0x1, UPT ;  /* 0x000000011600788c */ /* 0x000fe4000bf05270 */
[----:B------:R-:W-:Y:S01]  /*2630*/  ULOP3.LUT UR41, UR11, 0xfefffff8, URZ, 0xc0, !UPT ;  /* 0xfefffff80b297892 */ /* 0x000fe2000f8ec0ff */
[----:B--2---:R-:W-:Y:S01]  /*2640*/  MOV R0, UR29 ;  /* 0x0000001d00007c02 */ /* 0x004fe20008000f00 */
[----:B------:R-:W-:Y:S02]  /*2650*/  UISETP.NE.AND UP2, UPT, UR24, 0x1, UPT ;  /* 0x000000011800788c */ /* 0x000fe4000bf45270 */
[----:B------:R-:W-:Y:S01]  /*2660*/  UIADD3 UR34, UP1, UPT, UR50, 0x80, URZ ;  /* 0x0000008032227890 */ /* 0x000fe2000ff3e0ff */
[----:B------:R-:W-:Y:S01]  /*2670*/  SHF.L.U32 R0, R0, 0x1f, RZ ;  /* 0x0000001f00007819 */ /* 0x000fe200000006ff */
[----:B------:R-:W-:Y:S02]  /*2680*/  UIADD3 UR40, UPT, UPT, UR19, 0x4600, URZ ;  /* 0x0000460013287890 */ /* 0x000fe4000fffe0ff */
[----:B------:R-:W-:Y:S01]  /*2690*/  UIADD3.X UR35, UPT, UPT, URZ, UR51, URZ, UP1, !UPT ;  /* 0x00000033ff237290 */ /* 0x000fe20008ffe4ff */
[----:B------:R2:W4:Y:S01]  /*26a0*/  SYNCS.PHASECHK.TRANS64.TRYWAIT P0, [UR8+0x148], R0 ;  /* 0x00014800ff0075a7 */ /* 0x0005220008001108 */
[----:B------:R-:W-:Y:S02]  /*26b0*/  UIMAD.WIDE.U32 UR8, UR43, UR28, URZ ;  /* 0x0000001c2b0872a5 */ /* 0x000fe4000f8e00ff */
[----:B------:R-:W-:Y:S02]  /*26c0*/  ULEA UR8, UR38, UR44, 0x5 ;  /* 0x0000002c26087291 */ /* 0x000fe4000f8e28ff */
[----:B------:R-:W-:Y:S02]  /*26d0*/  USHF.R.U32.HI UR9, URZ, UR27, UR9 ;  /* 0x0000001bff097299 */ /* 0x000fe40008011609 */
[----:B------:R-:W-:Y:S02]  /*26e0*/  ULEA UR36, UR37, UR8, 0xa ;  /* 0x0000000825247291 */ /* 0x000fe4000f8e50ff */
[----:B------:R-:W-:Y:S02]  /*26f0*/  USEL UR9, UR43, UR9, !UP0 ;  /* 0x000000092b097287 */ /* 0x000fe4000c000000 */
[----:B------:R-:W-:Y:S02]  /*2700*/  UISETP.NE.AND UP0, UPT, UR23, 0x1, UPT ;  /* 0x000000011700788c */ /* 0x000fe4000bf05270 */
[----:B------:R-:W-:Y:S02]  /*2710*/  UIMAD.WIDE.U32 UR12, UR9, UR20, URZ ;  /* 0x00000014090c72a5 */ /* 0x000fe4000f8e00ff */
[----:B------:R-:W-:Y:S02]  /*2720*/  ULEA UR12, UR14, UR30, 0xa ;  /* 0x0000001e0e0c7291 */ /* 0x000fe4000f8e50ff */
[----:B------:R-:W-:Y:S02]  /*2730*/  USHF.R.U32.HI UR13, URZ, UR21, UR13 ;  /* 0x00000015ff0d7299 */ /* 0x000fe4000801160d */
[----:B------:R-:W-:Y:S02]  /*2740*/  UIADD3 UR8, UPT, UPT, UR12, 0x2d600, URZ ;  /* 0x0002d6000c087890 */ /* 0x000fe4000fffe0ff */
[----:B------:R-:W-:Y:S02]  /*2750*/  USEL UR13, UR9, UR13, !UP0 ;  /* 0x0000000d090d7287 */ /* 0x000fe4000c000000 */
[----:B------:R-:W-:Y:S02]  /*2760*/  UIADD3 UR12, UPT, UPT, -UR9, URZ, URZ ;  /* 0x000000ff090c7290 */ /* 0x000fe4000fffe1ff */
[----:B------:R-:W-:Y:S02]  /*2770*/  UIMAD.WIDE.U32 UR14, UR13, UR26, URZ ;  /* 0x0000001a0d0e72a5 */ /* 0x000fe4000f8e00ff */
[----:B------:R-:W-:Y:S02]  /*2780*/  UIMAD UR12, UR22, UR12, UR43 ;  /* 0x0000000c160c72a4 */ /* 0x000fe4000f8e022b */
[----:B------:R-:W-:Y:S02]  /*2790*/  UIADD3 UR32, UP0, UPT, UR50, 0x180, URZ ;  /* 0x0000018032207890 */ /* 0x000fe4000ff1e0ff */
[----:B------:R-:W-:Y:S02]  /*27a0*/  UIADD3 UR18, UPT, UPT, UR18, 0x1, URZ ;  /* 0x0000000112127890 */ /* 0x000fe4000fffe0ff */
[----:B------:R-:W-:Y:S02]  /*27b0*/  UIADD3.X UR33, UPT, UPT, URZ, UR51, URZ, UP0, !UPT ;  /* 0x00000033ff217290 */ /* 0x000fe400087fe4ff */
[----:B------:R-:W-:Y:S01]  /*27c0*/  UISETP.NE.AND UP0, UPT, UR18, UR45, UPT ;  /* 0x0000002d1200728c */ /* 0x000fe2000bf05270 */
[----:B------:R-:W-:Y:S01]  /*27d0*/  UMOV UR46, 0x0 ;  /* 0x00000000002e7882 */ /* 0x000fe20000000000 */
[----:B------:R-:W-:Y:S01]  /*27e0*/  UMOV UR47, 0x10000000 ;  /* 0x10000000002f7882 */ /* 0x000fe20000000000 */
[----:B------:R-:W-:Y:S01]  /*27f0*/  UMOV UR14, UR15 ;  /* 0x0000000f000e7c82 */ /* 0x000fe20008000000 */
[----:B------:R-:W-:Y:S01]  /*2800*/  UTMALDG.2D.2CTA [UR40], [UR34], desc[UR46] ;  /* 0x00002e28220075b4 */ /* 0x000fe20008209000 */
[----:B------:R-:W-:Y:S01]  /*2810*/  USHF.R.U32.HI UR11, URZ, UR25, UR14 ;  /* 0x00000019ff0b7299 */ /* 0x000fe2000801160e */
[----:B------:R-:W-:Y:S03]  /*2820*/  UMOV UR19, UR45 ;  /* 0x0000002d00137c82 */ /* 0x000fe60008000000 */
[----:B------:R-:W-:Y:S02]  /*2830*/  USEL UR14, UR13, UR11, !UP2 ;  /* 0x0000000b0d0e7287 */ /* 0x000fe4000d000000 */
[----:B------:R-:W-:Y:S02]  /*2840*/  UIADD3 UR11, UPT, UPT, -UR13, URZ, URZ ;  /* 0x000000ff0d0b7290 */ /* 0x000fe4000fffe1ff */
[----:B------:R-:W-:Y:S02]  /*2850*/  UIADD3 UR15, UPT, UPT, -UR14, URZ, URZ ;  /* 0x000000ff0e0f7290 */ /* 0x000fe4000fffe1ff */
[----:B------:R-:W-:Y:S02]  /*2860*/  UIMAD UR9, UR23, UR11, UR9 ;  /* 0x0000000b170972a4 */ /* 0x000fe4000f8e0209 */
[----:B------:R-:W-:Y:S02]  /*2870*/  UIMAD UR13, UR24, UR15, UR13 ;  /* 0x0000000f180d72a4 */ /* 0x000fe4000f8e020d */
[----:B------:R-:W-:Y:S02]  /*2880*/  UIMAD UR11, UR12, UR5, UR4 ;  /* 0x000000050c0b72a4 */ /* 0x000fe4000f8e0204 */
[----:B------:R-:W-:Y:S02]  /*2890*/  UIMAD UR12, UR9, UR16, UR6 ;  /* 0x00000010090c72a4 */ /* 0x000fe4000f8e0206 */
[----:B------:R-:W-:Y:S02]  /*28a0*/  UIMAD UR13, UR13, UR17, UR7 ;  /* 0x000000110d0d72a4 */ /* 0x000fe4000f8e0207 */
[----:B------:R-:W-:Y:S01]  /*28b0*/  UPRMT UR15, UR36, 0x5410, URZ ;  /* 0x00005410240f7896 */ /* 0x000fe200080000ff */
[----:B------:R-:W-:Y:S08]  /*28c0*/  UMOV UR9, UR41 ;  /* 0x0000002900097c82 */ /* 0x000ff00008000000 */
[----:B------:R1:W-:Y:S02]  /*28d0*/  UTMALDG.5D.IM2COL.2CTA [UR8], [UR32], UR15, desc[UR46] ;  /* 0x00002e08200073b4 */ /* 0x0003e4000826100f */
[----:B-1----:R-:W-:Y:S01]  /*28e0*/  UMOV UR14, UR31 ;  /* 0x0000001f000e7c82 */ /* 0x002fe20008000000 */
[----:B--2---:R-:W-:Y:S05]  /*28f0*/  BRA.U UP0, `(.L_x_29) ;  /* 0xfffffff900e87547 */ /* 0x004fea000b83ffff */
.L_x_23:
[----:B------:R-:W-:Y:S01]  /*2900*/  ULEA UR4, UR31, UR30, 0x3 ;  /* 0x0000001e1f047291 */ /* 0x000fe2000f8e18ff */
[----:B------:R-:W-:Y:S01]  /*2910*/  MOV R0, UR29 ;  /* 0x0000001d00007c02 */ /* 0x000fe20008000f00 */
[----:B------:R-:W-:Y:S01]  /*2920*/  @!P1 SYNCS.ARRIVE.TRANS64.A1T0 RZ, [UR30+0x2a8], RZ ;  /* 0x0002a8ffffff99a7 */ /* 0x000fe2000810001e */
[----:B------:R-:W-:Y:S02]  /*2930*/  UISETP.GT.AND UP0, UPT, UR60, UR59, UPT ;  /* 0x0000003b3c00728c */ /* 0x000fe4000bf04270 */
[----:B------:R-:W-:-:S04]  /*2940*/  SHF.L.U32 R0, R0, 0x1f, RZ ;  /* 0x0000001f00007819 */ /* 0x000fc800000006ff */
[----:B----4-:R2:W4:Y:S03]  /*2950*/  SYNCS.PHASECHK.TRANS64.TRYWAIT P0, [UR4+0x148], R0 ;  /* 0x00014800ff0075a7 */ /* 0x0105260008001104 */
[----:B------:R-:W-:Y:S05]  /*2960*/  BRA.U !UP0, `(.L_x_30) ;  /* 0x0000000508687547 */ /* 0x000fea000b800000 */
[----:B------:R-:W1:Y:S01]  /*2970*/  LDCU.64 UR8, c[0x0][0x5c0] ;  /* 0x0000b800ff0877ac */ /* 0x000e620008000a00 */
[----:B------:R-:W1:Y:S01]  /*2980*/  LDCU.64 UR36, c[0x0][0x5f8] ;  /* 0x0000bf00ff2477ac */ /* 0x000e620008000a00 */
[----:B------:R-:W3:Y:S01]  /*2990*/  LDCU UR12, c[0x0][0x5c8] ;  /* 0x0000b900ff0c77ac */ /* 0x000ee20008000800 */
[----:B------:R-:W3:Y:S01]  /*29a0*/  LDCU UR11, c[0x0][0x600] ;  /* 0x0000c000ff0b77ac */ /* 0x000ee20008000800 */
[----:B------:R-:W2:Y:S01]  /*29b0*/  LDCU UR23, c[0x0][0x5a8] ;  /* 0x0000b500ff1777ac */ /* 0x000ea20008000800 */
[----:B------:R-:W2:Y:S01]  /*29c0*/  LDCU UR22, c[0x0][0x59c] ;  /* 0x0000b380ff1677ac */ /* 0x000ea20008000800 */
[----:B-1----:R-:W-:Y:S01]  /*29d0*/  UIMAD UR38, UR55, UR8, UR36 ;  /* 0x00000008372672a4 */ /* 0x002fe2000f8e0224 */
[----:B------:R-:W1:Y:S01]  /*29e0*/  LDCU UR18, c[0x0][0x590] ;  /* 0x0000b200ff1277ac */ /* 0x000e620008000800 */
[----:B---3--:R-:W-:Y:S01]  /*29f0*/  UIMAD UR36, UR49, UR12, UR11 ;  /* 0x0000000c312472a4 */ /* 0x008fe2000f8e020b */
[----:B------:R-:W3:Y:S01]  /*2a00*/  LDCU UR27, c[0x0][0x594] ;  /* 0x0000b280ff1b77ac */ /* 0x000ee20008000800 */
        /* <DEDUP_REMOVED lines=8> */
[----:B------:R-:W-:-:S02]  /*2a90*/  UIMAD UR37, UR54, UR9, UR37 ;  /* 0x00000009362572a4 */ /* 0x000fc4000f8e0225 */
[----:B------:R-:W-:Y:S01]  /*2aa0*/  UIADD3 UR44, UPT, UPT, UR61, UR19, URZ ;  /* 0x000000133d2c7290 */ /* 0x000fe2000fffe0ff */
[----:B--2---:R-:W-:-:S11]  /*2ab0*/  UMOV UR11, UR31 ;  /* 0x0000001f000b7c82 */ /* 0x004fd60008000000 */
.L_x_36:
[----:B----4-:R-:W-:Y:S01]  /*2ac0*/  @!P3 MOV R3, 0x2800 ;  /* 0x000028000003b802 */ /* 0x010fe20000000f00 */
[----:B------:R-:W-:Y:S01]  /*2ad0*/  ULEA UR28, UR11, UR30, 0x3 ;  /* 0x0000001e0b1c7291 */ /* 0x000fe2000f8e18ff */
[----:B--2-4-:R-:W-:Y:S11]  /*2ae0*/  @P0 BRA `(.L_x_31) ;  /* 0x0000000000100947 */ /* 0x014ff60003800000 */
[----:B------:R-:W-:Y:S04]  /*2af0*/  MOV R4, UR29 ;  /* 0x0000001d00047c02 */ /* 0x000fe80008000f00 */
[----:B------:R-:W-:Y:S04]  /*2b00*/  SHF.L.U32 R4, R4, 0x1f, RZ ;  /* 0x0000001f04047819 */ /* 0x000fe800000006ff */
[----:B------:R-:W2:Y:S02]  /*2b10*/  SYNCS.PHASECHK.TRANS64.TRYWAIT P0, [UR28+0x148], R4 ;  /* 0x00014804ff0075a7 */ /* 0x000ea4000800111c */
[----:B--2---:R-:W-:Y:S05]  /*2b20*/  @!P0 BRA `(.L_x_32) ;  /* 0x0000007400f08947 */ /* 0x004fea0003800000 */
.L_x_31:
[----:B------:R4:W-:Y:S01]  /*2b30*/  @!P3 SYNCS.ARRIVE.TRANS64 RZ, [UR28], R3 ;  /* 0x00000003ffffb9a7 */ /* 0x0009e2000800001c */
[----:B------:R-:W-:Y:S04]  /*2b40*/  ULOP3.LUT UR8, UR48, 0x2, URZ, 0xfc, !UPT ;  /* 0x0000000230087892 */ /* 0x000fe8000f8efcff */
[----:B------:R-:W-:Y:S09]  /*2b50*/  UISETP.NE.AND UP0, UPT, UR8, 0x2, UPT ;  /* 0x000000020800788c */ /* 0x000ff2000bf05270 */
[----:B------:R-:W-:Y:S05]  /*2b60*/  BRA.U UP0, `(.L_x_33) ;  /* 0x0000000100047547 */ /* 0x000fea000b800000 */
[----:B-1-3--:R-:W-:Y:S05]  /*2b70*/  BPT.TRAP 0x1 ;  /* 0x000000040000795c */ /* 0x00afea0000300000 */
.L_x_33:
[----:B------:R-:W-:Y:S04]  /*2b80*/  BSSY.RECONVERGENT B0, `(.L_x_34) ;  /* 0x0000003000007945 */ /* 0x000fe80003800200 */
[----:B------:R-:W-:Y:S05]  /*2b90*/  @P2 BRA `(.L_x_35) ;  /* 0x0000000000042947 */ /* 0x000fea0003800000 */
[----:B-1-3--:R-:W-:Y:S05]  /*2ba0*/  BPT.TRAP 0x1 ;  /* 0x000000040000795c */ /* 0x00afea0000300000 */
.L_x_35:
[----:B-1-3--:R-:W-:Y:S05]  /*2bb0*/  BSYNC.RECONVERGENT B0 ;  /* 0x0000000000007941 */ /* 0x00afea0003800200 */
.L_x_34:
[----:B------:R-:W-:Y:S02]  /*2bc0*/  UIADD3 UR8, UPT, UPT, UR11, 0x1, URZ ;  /* 0x000000010b087890 */ /* 0x000fe4000fffe0ff */
[----:B------:R-:W-:Y:S02]  /*2bd0*/  USHF.L.U32 UR43, UR19, 0x5, URZ ;  /* 0x00000005132b7899 */ /* 0x000fe400080006ff */
[----:B------:R-:W-:Y:S02]  /*2be0*/  UISETP.NE.AND UP0, UPT, UR8, 0x29, UPT ;  /* 0x000000290800788c */ /* 0x000fe4000bf05270 */
[----:B------:R-:W-:Y:S02]  /*2bf0*/  UISETP.NE.AND UP2, UPT, UR23, 0x1, UPT ;  /* 0x000000011700788c */ /* 0x000fe4000bf45270 */
[----:B------:R-:W-:Y:S02]  /*2c00*/  USEL UR9, URZ, 0x1, UP0 ;  /* 0x00000001ff097887 */ /* 0x000fe40008000000 */
[----:B------:R-:W-:Y:S02]  /*2c10*/  USEL UR31, UR8, URZ, UP0 ;  /* 0x000000ff081f7287 */ /* 0x000fe40008000000 */
[----:B------:R-:W-:Y:S02]  /*2c20*/  ULOP3.LUT UR29, UR29, UR9, URZ, 0x3c, !UPT ;  /* 0x000000091d1d7292 */ /* 0x000fe4000f8e3cff */
[----:B------:R-:W-:Y:S02]  /*2c30*/  ULEA UR8, UR31, UR30, 0x3 ;  /* 0x0000001e1f087291 */ /* 0x000fe4000f8e18ff */
[----:B------:R-:W-:Y:S02]  /*2c40*/  UISETP.NE.AND UP0, UPT, UR18, 0x1, UPT ;  /* 0x000000011200788c */ /* 0x000fe4000bf05270 */
[----:B------:R-:W-:Y:S01]  /*2c50*/  UIADD3 UR34, UP1, UPT, UR50, 0x80, URZ ;  /* 0x0000008032227890 */ /* 0x000fe2000ff3e0ff */
[----:B--2---:R-:W-:Y:S01]  /*2c60*/  MOV R0, UR29 ;  /* 0x0000001d00007c02 */ /* 0x004fe20008000f00 */
[----:B------:R-:W-:Y:S02]  /*2c70*/  ULEA UR33, UR37, UR38, 0x5 ;  /* 0x0000002625217291 */ /* 0x000fe4000f8e28ff */
[----:B------:R-:W-:Y:S01]  /*2c80*/  ULOP3.LUT UR41, UR28, 0xfefffff8, URZ, 0xc0, !UPT ;  /* 0xfefffff81c297892 */ /* 0x000fe2000f8ec0ff */
[----:B------:R-:W-:Y:S01]  /*2c90*/  SHF.L.U32 R0, R0, 0x1f, RZ ;  /* 0x0000001f00007819 */ /* 0x000fe200000006ff */
[----:B------:R-:W-:Y:S02]  /*2ca0*/  UIADD3.X UR35, UPT, UPT, URZ, UR51, URZ, UP1, !UPT ;  /* 0x00000033ff237290 */ /* 0x000fe40008ffe4ff */
[----:B------:R-:W-:Y:S01]  /*2cb0*/  ULEA UR28, UR36, UR33, 0xa ;  /* 0x00000021241c7291 */ /* 0x000fe2000f8e50ff */
[----:B------:R1:W2:Y:S01]  /*2cc0*/  SYNCS.PHASECHK.TRANS64.TRYWAIT P0, [UR8+0x148], R0 ;  /* 0x00014800ff0075a7 */ /* 0x0002a20008001108 */
[----:B------:R-:W-:Y:S02]  /*2cd0*/  UIMAD.WIDE.U32 UR8, UR43, UR27, URZ ;  /* 0x0000001b2b0872a5 */ /* 0x000fe4000f8e00ff */
[----:B------:R-:W-:Y:S02]  /*2ce0*/  ULEA UR8, UR11, UR30, 0xc ;  /* 0x0000001e0b087291 */ /* 0x000fe4000f8e60ff */
[----:B------:R-:W-:Y:S02]  /*2cf0*/  USHF.R.U32.HI UR9, URZ, UR26, UR9 ;  /* 0x0000001aff097299 */ /* 0x000fe40008011609 */
[----:B------:R-:W-:Y:S02]  /*2d00*/  UIADD3 UR40, UPT, UPT, UR8, 0x4600, URZ ;  /* 0x0000460008287890 */ /* 0x000fe4000fffe0ff */
[----:B------:R-:W-:Y:S02]  /*2d10*/  USEL UR9, UR43, UR9, !UP0 ;  /* 0x000000092b097287 */ /* 0x000fe4000c000000 */
[----:B------:R-:W-:Y:S02]  /*2d20*/  UISETP.NE.AND UP0, UPT, UR22, 0x1, UPT ;  /* 0x000000011600788c */ /* 0x000fe4000bf05270 */
[----:B------:R-:W-:Y:S02]  /*2d30*/  UIMAD.WIDE.U32 UR12, UR9, UR20, URZ ;  /* 0x00000014090c72a5 */ /* 0x000fe4000f8e00ff */
[----:B------:R-:W-:Y:S02]  /*2d40*/  ULEA UR12, UR11, UR30, 0xa ;  /* 0x0000001e0b0c7291 */ /* 0x000fe4000f8e50ff */
[----:B------:R-:W-:Y:S02]  /*2d50*/  USHF.R.U32.HI UR13, URZ, UR21, UR13 ;  /* 0x00000015ff0d7299 */ /* 0x000fe4000801160d */
[----:B------:R-:W-:Y:S02]  /*2d60*/  UIADD3 UR19, UPT, UPT, UR19, 0x1, URZ ;  /* 0x0000000113137890 */ /* 0x000fe4000fffe0ff */
[----:B------:R-:W-:Y:S02]  /*2d70*/  USEL UR13, UR9, UR13, !UP0 ;  /* 0x0000000d090d7287 */ /* 0x000fe4000c000000 */
[----:B------:R-:W-:Y:S02]  /*2d80*/  UIADD3 UR32, UP0, UPT, UR50, 0x180, URZ ;  /* 0x0000018032207890 */ /* 0x000fe4000ff1e0ff */
[----:B------:R-:W-:Y:S02]  /*2d90*/  UIMAD.WIDE.U32 UR14, UR13, UR25, URZ ;  /* 0x000000190d0e72a5 */ /* 0x000fe4000f8e00ff */
[----:B------:R-:W-:Y:S02]  /*2da0*/  UIADD3.X UR33, UPT, UPT, URZ, UR51, URZ, UP0, !UPT ;  /* 0x00000033ff217290 */ /* 0x000fe400087fe4ff */
[----:B------:R-:W-:Y:S01]  /*2db0*/  UISETP.NE.AND UP0, UPT, UR19, UR44, UPT ;  /* 0x0000002c1300728c */ /* 0x000fe2000bf05270 */
[----:B------:R-:W-:Y:S01]  /*2dc0*/  UMOV UR46, 0x0 ;  /* 0x00000000002e7882 */ /* 0x000fe20000000000 */
[----:B------:R-:W-:Y:S01]  /*2dd0*/  UMOV UR47, 0x10000000 ;  /* 0x10000000002f7882 */ /* 0x000fe20000000000 */
[----:B------:R-:W-:Y:S01]  /*2de0*/  UMOV UR8, UR15 ;  /* 0x0000000f00087c82 */ /* 0x000fe20008000000 */
[----:B------:R-:W-:Y:S01]  /*2df0*/  UTMALDG.2D.2CTA [UR40], [UR34], desc[UR46] ;  /* 0x00002e28220075b4 */ /* 0x000fe20008209000 */
[----:B------:R-:W-:Y:S02]  /*2e00*/  USHF.R.U32.HI UR11, URZ, UR24, UR8 ;  /* 0x00000018ff0b7299 */ /* 0x000fe40008011608 */
[----:B------:R-:W-:Y:S02]  /*2e10*/  UIADD3 UR8, UPT, UPT, UR12, 0x2d600, URZ ;  /* 0x0002d6000c087890 */ /* 0x000fe4000fffe0ff */
[----:B------:R-:W-:Y:S02]  /*2e20*/  USEL UR14, UR13, UR11, !UP2 ;  /* 0x0000000b0d0e7287 */ /* 0x000fe4000d000000 */
[----:B------:R-:W-:Y:S02]  /*2e30*/  UIADD3 UR12, UPT, UPT, -UR9, URZ, URZ ;  /* 0x000000ff090c7290 */ /* 0x000fe4000fffe1ff */
[----:B------:R-:W-:Y:S02]  /*2e40*/  UIADD3 UR11, UPT, UPT, -UR13, URZ, URZ ;  /* 0x000000ff0d0b7290 */ /* 0x000fe4000fffe1ff */
[----:B------:R-:W-:Y:S02]  /*2e50*/  UIADD3 UR15, UPT, UPT, -UR14, URZ, URZ ;  /* 0x000000ff0e0f7290 */ /* 0x000fe4000fffe1ff */
[----:B------:R-:W-:Y:S02]  /*2e60*/  UIMAD UR12, UR18, UR12, UR43 ;  /* 0x0000000c120c72a4 */ /* 0x000fe4000f8e022b */
        /* <DEDUP_REMOVED lines=8> */
[----:B---3--:R-:W-:Y:S01]  /*2ef0*/  UMOV UR11, UR31 ;  /* 0x0000001f000b7c82 */ /* 0x008fe20008000000 */
[----:B-1----:R-:W-:Y:S05]  /*2f00*/  BRA.U UP0, `(.L_x_36) ;  /* 0xfffffff900ec7547 */ /* 0x002fea000b83ffff */
.L_x_30:
[----:B---34-:R-:W-:Y:S01]  /*2f10*/  SHF.L.U32 R3, R2, 0x1f, RZ ;  /* 0x0000001f02037819 */ /* 0x018fe200000006ff */
[----:B------:R-:W-:-:S03]  /*2f20*/  NOP ;  /* 0x0000000000007918 */ /* 0x000fc60000000000 */
[----:B--2---:R-:W2:Y:S02]  /*2f30*/  SYNCS.PHASECHK.TRANS64.TRYWAIT P0, [UR30+0x2b0], R3 ;  /* 0x0002b003ff0075a7 */ /* 0x004ea4000800111e */
[----:B--2---:R-:W-:Y:S05]  /*2f40*/  @!P0 BRA `(.L_x_37) ;  /* 0x0000007400008947 */ /* 0x004fea0003800000 */
.L_x_149:
[----:B------:R-:W3:Y:S01]  /*2f50*/  LDS.128 R4, [UR30+0x2f0] ;  /* 0x0002f01eff047984 */ /* 0x000ee20008000c00 */
[----:B------:R-:W-:Y:S02]  /*2f60*/  UIADD3 UR4, UPT, UPT, UR30, 0x2b8, URZ ;  /* 0x000002b81e047890 */ /* 0x000fe4000fffe0ff */
[----:B------:R-:W-:Y:S01]  /*2f70*/  UISETP.GE.AND UP0, UPT, UR39, 0x1, UPT ;  /* 0x000000012700788c */ /* 0x000fe2000bf06270 */
[----:B------:R-:W-:Y:S01]  /*2f80*/  @!PT LDS RZ, [RZ] ;  /* 0x00000000fffff984 */ /* 0x000fe20000000800 */
[----:B------:R-:W-:Y:S01]  /*2f90*/  @!PT LDS RZ, [RZ] ;  /* 0x00000000fffff984 */ /* 0x000fe20000000800 */
[----:B------:R-:W-:Y:S01]  /*2fa0*/  @!PT LDS RZ, [RZ] ;  /* 0x00000000fffff984 */ /* 0x000fe20000000800 */
[----:B------:R-:W-:Y:S01]  /*2fb0*/  @!PT LDS RZ, [RZ] ;  /* 0x00000000fffff984 */ /* 0x000fe20000000800 */
[----:B------:R4:W-:Y:S06]  /*2fc0*/  MEMBAR.ALL.CTA ;  /* 0x0000000000007992 */ /* 0x0009ec0000008000 */
[----:B----4-:R-:W4:Y:S01]  /*2fd0*/  FENCE.VIEW.ASYNC.S ;  /* 0x00000000000073c6 */ /* 0x010f220000000000 */
[----:B------:R-:W-:-:S09]  /*2fe0*/  UPRMT UR4, URZ, 0x654, UR4 ;  /* 0x00000654ff047896 */ /* 0x000fd20008000004 */
[----:B----4-:R-:W-:Y:S01]  /*2ff0*/  SYNCS.ARRIVE.TRANS64.RED.A1T0 RZ, [UR4], RZ ;  /* 0x000000ffffff79a7 */ /* 0x010fe20008100404 */
[----:B---3--:R-:W-:-:S13]  /*3000*/  LOP3.LUT P0, RZ, R6, 0x1, RZ, 0xc0, !PT ;  /* 0x0000000106ff7812 */ /* 0x008fda000780c0ff */
[----:B------:R-:W-:Y:S01]  /*3010*/  VOTEU.ANY UP1, P0 ;  /* 0x0000000000ff7886 */ /* 0x000fe20000020100 */
[----:B------:R-:W-:-:S13]  /*3020*/  PLOP3.LUT P0, PT, PT, PT, UP1, 0x80, 0x8 ;  /* 0x000000000008781c */ /* 0x000fda0003f0f018 */
[----:B--2---:R-:W-:Y:S02]  /*3030*/  @P0 MOV R0, R4 ;  /* 0x0000000400000202 */ /* 0x004fe40000000f00 */
[----:B------:R-:W-:Y:S02]  /*3040*/  @P0 LOP3.LUT R4, R5, 0xffff, RZ, 0xc0, !PT ;  /* 0x0000ffff05040812 */ /* 0x000fe400078ec0ff */
[----:B------:R-:W-:Y:S02]  /*3050*/  @P0 R2UR UR6, R0 ;  /* 0x00000000000602ca */ /* 0x000fe400000e0000 */
[----:B------:R-:W-:-:S11]  /*3060*/  @P0 R2UR UR5, R4 ;  /* 0x00000000040502ca */ /* 0x000fd600000e0000 */
[----:B------:R-:W-:Y:S02]  /*3070*/  @UP1 UMOV UR53, UR6 ;  /* 0x0000000600351c82 */ /* 0x000fe40008000000 */
[----:B------:R-:W-:Y:S01]  /*3080*/  @UP1 UMOV UR52, UR5 ;  /* 0x0000000500341c82 */ /* 0x000fe20008000000 */
[----:B------:R-:W-:Y:S05]  /*3090*/  BRA.U !UP0, `(.L_x_38) ;  /* 0x0000000108d47547 */ /* 0x000fea000b800000 */
[----:B------:R-:W1:Y:S01]  /*30a0*/  LDCU.128 UR16, c[0x0][0xc10] ;  /* 0x00018200ff1077ac */ /* 0x000e620008000c00 */
[----:B------:R-:W2:Y:S01]  /*30b0*/  LDCU UR20, c[0x0][0xc20] ;  /* 0x00018400ff1477ac */ /* 0x000ea20008000800 */
[----:B------:R-:W3:Y:S01]  /*30c0*/  LDCU UR13, c[0x0][0xc0c] ;  /* 0x00018180ff0d77ac */ /* 0x000ee20008000800 */
[----:B------:R-:W4:Y:S01]  /*30d0*/  LDCU.64 UR14, c[0x0][0xc28] ;  /* 0x00018500ff0e77ac */ /* 0x000f220008000a00 */
[----:B------:R-:W-:Y:S02]  /*30e0*/  UISETP.NE.AND UP3, UPT, UR39, 0x1, UPT ;  /* 0x000000012700788c */ /* 0x000fe4000bf65270 */
[----:B-1----:R-:W-:Y:S02]  /*30f0*/  UIMAD.WIDE.U32 UR4, UR57, UR19, URZ ;  /* 0x00000013390472a5 */ /* 0x002fe4000f8e00ff */
[----:B------:R-:W-:Y:S02]  /*3100*/  UIMAD.WIDE.U32 UR6, UR58, UR16, URZ ;  /* 0x000000103a0672a5 */ /* 0x000fe4000f8e00ff */
[----:B------:R-:W-:-:S02]  /*3110*/  UISETP.NE.AND UP0, UPT, UR18, 0x1, UPT ;  /* 0x000000011200788c */ /* 0x000fc4000bf05270 */
[----:B------:R-:W-:Y:S01]  /*3120*/  UIMAD.WIDE.U32 UR10, UR52, UR19, URZ ;  /* 0x00000013340a72a5 */ /* 0x000fe2000f8e00ff */
[----:B------:R-:W-:Y:S01]  /*3130*/  UMOV UR4, UR5 ;  /* 0x0000000500047c82 */ /* 0x000fe20008000000 */
[----:B---3--:R-:W-:Y:S02]  /*3140*/  UISETP.NE.AND UP2, UPT, UR13, 0x1, UPT ;  /* 0x000000010d00788c */ /* 0x008fe4000bf45270 */
[----:B--2---:R-:W-:Y:S02]  /*3150*/  USHF.R.U32.HI UR5, URZ, UR20, UR4 ;  /* 0x00000014ff057299 */ /* 0x004fe40008011604 */
[----:B------:R-:W-:Y:S01]  /*3160*/  UIMAD.WIDE.U32 UR8, UR53, UR16, URZ ;  /* 0x00000010350872a5 */ /* 0x000fe2000f8e00ff */
[----:B------:R-:W-:Y:S01]  /*3170*/  UMOV UR4, UR7 ;  /* 0x0000000700047c82 */ /* 0x000fe20008000000 */
[----:B------:R-:W-:Y:S02]  /*3180*/  USEL UR5, UR57, UR5, !UP0 ;  /* 0x0000000539057287 */ /* 0x000fe4000c000000 */
[----:B------:R-:W-:-:S02]  /*3190*/  USHF.R.U32.HI UR4, URZ, UR17, UR4 ;  /* 0x00000011ff047299 */ /* 0x000fc40008011604 */
[----:B----4-:R-:W-:Y:S02]  /*31a0*/  UIMAD.WIDE.U32 UR6, UR5, UR14, URZ ;  /* 0x0000000e050672a5 */ /* 0x010fe4000f8e00ff */
[----:B------:R-:W-:Y:S01]  /*31b0*/  USEL UR12, UR58, UR4, !UP2 ;  /* 0x000000043a0c7287 */ /* 0x000fe2000d000000 */
[----:B------:R-:W-:Y:S02]  /*31c0*/  UMOV UR8, UR9 ;  /* 0x0000000900087c82 */ /* 0x000fe40008000000 */
[----:B------:R-:W-:Y:S01]  /*31d0*/  UMOV UR4, UR11 ;  /* 0x0000000b00047c82 */ /* 0x000fe20008000000 */
[----:B------:R-:W-:Y:S01]  /*31e0*/  UIMAD.WIDE.U32 UR10, UR12, UR14, URZ ;  /* 0x0000000e0c0a72a5 */ /* 0x000fe2000f8e00ff */
[----:B------:R-:W-:Y:S01]  /*31f0*/  UMOV UR6, UR7 ;  /* 0x0000000700067c82 */ /* 0x000fe20008000000 */
[----:B------:R-:W-:Y:S02]  /*3200*/  USHF.R.U32.HI UR4, URZ, UR20, UR4 ;  /* 0x00000014ff047299 */ /* 0x000fe40008011604 */
[----:B------:R-:W-:-:S02]  /*3210*/  @UP3 USHF.R.U32.HI UR5, URZ, UR15, UR6 ;  /* 0x0000000fff053299 */ /* 0x000fc40008011606 */
[----:B------:R-:W-:Y:S01]  /*3220*/  USHF.R.U32.HI UR17, URZ, UR17, UR8 ;  /* 0x00000011ff117299 */ /* 0x000fe20008011608 */
[----:B------:R-:W-:Y:S01]  /*3230*/  UMOV UR6, UR11 ;  /* 0x0000000b00067c82 */ /* 0x000fe20008000000 */
[----:B------:R-:W-:Y:S02]  /*3240*/  USEL UR4, UR52, UR4, !UP0 ;  /* 0x0000000434047287 */ /* 0x000fe4000c000000 */
[----:B------:R-:W-:Y:S02]  /*3250*/  @UP3 USHF.R.U32.HI UR12, URZ, UR15, UR6 ;  /* 0x0000000fff0c3299 */ /* 0x000fe40008011606 */
[----:B------:R-:W-:Y:S02]  /*3260*/  UIMAD UR6, UR39, UR5, URZ ;  /* 0x00000005270672a4 */ /* 0x000fe4000f8e02ff */
[----:B------:R-:W-:Y:S02]  /*3270*/  USEL UR5, UR53, UR17, !UP2 ;  /* 0x0000001135057287 */ /* 0x000fe4000d000000 */
[----:B------:R-:W-:-:S02]  /*3280*/  UIMAD UR8, UR39, UR12, URZ ;  /* 0x0000000c270872a4 */ /* 0x000fc4000f8e02ff */
[----:B------:R-:W-:Y:S02]  /*3290*/  UISETP.GE.AND UP0, UPT, UR4, UR6, UPT ;  /* 0x000000060400728c */ /* 0x000fe4000bf06270 */
[----:B------:R-:W-:Y:S02]  /*32a0*/  UIMAD.WIDE.U32 UR6, UR4, UR14, URZ ;  /* 0x0000000e040672a5 */ /* 0x000fe4000f8e00ff */
[----:B------:R-:W-:Y:S02]  /*32b0*/  UISETP.GE.OR UP0, UPT, UR5, UR8, UP0 ;  /* 0x000000080500728c */ /* 0x000fe40008706670 */
[----:B------:R-:W-:Y:S02]  /*32c0*/  UIMAD.WIDE.U32 UR8, UR5, UR14, URZ ;  /* 0x0000000e050872a5 */ /* 0x000fe4000f8e00ff */
[----:B------:R-:W-:Y:S01]  /*32d0*/  UIADD3 UR10, UPT, UPT, -UR4, URZ, URZ ;  /* 0x000000ff040a7290 */ /* 0x000fe2000fffe1ff */
[----:B------:R-:W-:Y:S02]  /*32e0*/  UMOV UR6, UR7 ;  /* 0x0000000700067c82 */ /* 0x000fe40008000000 */
[----:B------:R-:W-:-:S02]  /*32f0*/  USHF.R.U32.HI UR6, URZ, UR15, UR6 ;  /* 0x0000000fff067299 */ /* 0x000fc40008011606 */
[----:B------:R-:W-:Y:S02]  /*3300*/  UIMAD UR10, UR18, UR10, UR52 ;  /* 0x0000000a120a72a4 */ /* 0x000fe4000f8e0234 */
[----:B------:R-:W-:Y:S01]  /*3310*/  USEL UR6, UR4, UR6, !UP3 ;  /* 0x0000000604067287 */ /* 0x000fe2000d800000 */
[----:B------:R-:W-:Y:S01]  /*3320*/  @!UP0 UMOV UR7, UR9 ;  /* 0x0000000900078c82 */ /* 0x000fe20008000000 */
[----:B------:R-:W-:Y:S02]  /*3330*/  UIADD3 UR9, UPT, UPT, -UR5, URZ, URZ ;  /* 0x000000ff05097290 */ /* 0x000fe4000fffe1ff */
[----:B------:R-:W-:Y:S02]  /*3340*/  @!UP0 USHF.R.U32.HI UR7, URZ, UR15, UR7 ;  /* 0x0000000fff078299 */ /* 0x000fe40008011607 */
[----:B------:R-:W-:Y:S02]  /*3350*/  UIADD3 UR8, UPT, UPT, -UR6, URZ, URZ ;  /* 0x000000ff06087290 */ /* 0x000fe4000fffe1ff */
[----:B------:R-:W-:-:S02]  /*3360*/  @!UP0 USEL UR7, UR5, UR7, !UP3 ;  /* 0x0000000705078287 */ /* 0x000fc4000d800000 */
[----:B------:R-:W-:Y:S02]  /*3370*/  UIMAD UR8, UR39, UR8, UR4 ;  /* 0x00000008270872a4 */ /* 0x000fe4000f8e0204 */
[----:B------:R-:W-:Y:S02]  /*3380*/  @!UP0 UIADD3 UR6, UPT, UPT, UR6, -UR7, URZ ;  /* 0x8000000706068290 */ /* 0x000fe4000fffe0ff */
[----:B------:R-:W-:Y:S02]  /*3390*/  @!UP0 UIMAD UR7, UR8, UR12, UR7 ;  /* 0x0000000c080782a4 */ /* 0x000fe4000f8e0207 */
[----:B------:R-:W-:Y:S02]  /*33a0*/  @!UP0 UIMAD UR4, UR39, UR6, UR5 ;  /* 0x00000006270482a4 */ /* 0x000fe4000f8e0205 */
[----:B------:R-:W-:Y:S02]  /*33b0*/  UIMAD UR6, UR13, UR9, UR53 ;  /* 0x000000090d0672a4 */ /* 0x000fe4000f8e0235 */
[----:B------:R-:W-:Y:S01]  /*33c0*/  UIMAD UR52, UR4, UR18, UR10 ;  /* 0x00000012043472a4 */ /* 0x000fe2000f8e020a */
[----:B------:R-:W-:-:S02]  /*33d0*/  @!UP0 UMOV UR5, UR7 ;  /* 0x0000000700058c82 */ /* 0x000fc40008000000 */
[----:B------:R-:W-:-:S12]  /*33e0*/  UIMAD UR53, UR5, UR13, UR6 ;  /* 0x0000000d053572a4 */ /* 0x000fd8000f8e0206 */
.L_x_38:
[----:B------:R-:W2:Y:S02]  /*33f0*/  LDCU UR4, c[0x0][0xc30] ;  /* 0x00018600ff0477ac */ /* 0x000ea40008000800 */
[----:B--2---:R-:W-:-:S09]  /*3400*/  UISETP.NE.AND UP0, UPT, UR4, 0x1, UPT ;  /* 0x000000010400788c */ /* 0x004fd2000bf05270 */
[----:B------:R-:W-:Y:S05]  /*3410*/  BRA.U UP0, `(.L_x_39) ;  /* 0x0000000100447547 */ /* 0x000fea000b800000 */
[----:B------:R-:W2:Y:S01]  /*3420*/  LDCU.128 UR8, c[0x0][0xc10] ;  /* 0x00018200ff0877ac */ /* 0x000ea20008000c00 */
[----:B------:R-:W3:Y:S01]  /*3430*/  LDCU UR12, c[0x0][0xc0c] ;  /* 0x00018180ff0c77ac */ /* 0x000ee20008000800 */
[----:B------:R-:W4:Y:S01]  /*3440*/  LDCU UR13, c[0x0][0xc20] ;  /* 0x00018400ff0d77ac */ /* 0x000f220008000800 */
[----:B--2---:R-:W-:Y:S02]  /*3450*/  UIMAD.WIDE.U32 UR6, UR53, UR8, URZ ;  /* 0x00000008350672a5 */ /* 0x004fe4000f8e00ff */
[----:B------:R-:W-:Y:S02]  /*3460*/  UIMAD.WIDE.U32 UR4, UR52, UR11, URZ ;  /* 0x0000000b340472a5 */ /* 0x000fe4000f8e00ff */
[----:B---3--:R-:W-:Y:S02]  /*3470*/  UISETP.NE.AND UP2, UPT, UR12, 0x1, UPT ;  /* 0x000000010c00788c */ /* 0x008fe4000bf45270 */
[----:B------:R-:W-:Y:S01]  /*3480*/  UISETP.NE.AND UP0, UPT, UR10, 0x1, UPT ;  /* 0x000000010a00788c */ /* 0x000fe2000bf05270 */
[----:B------:R-:W-:-:S02]  /*3490*/  UMOV UR6, UR7 ;  /* 0x0000000700067c82 */ /* 0x000fc40008000000 */
[----:B------:R-:W-:Y:S01]  /*34a0*/  UMOV UR4, UR5 ;  /* 0x0000000500047c82 */ /* 0x000fe20008000000 */
[----:B------:R-:W-:Y:S02]  /*34b0*/  USHF.R.U32.HI UR6, URZ, UR9, UR6 ;  /* 0x00000009ff067299 */ /* 0x000fe40008011606 */
[----:B----4-:R-:W-:Y:S02]  /*34c0*/  USHF.R.U32.HI UR4, URZ, UR13, UR4 ;  /* 0x0000000dff047299 */ /* 0x010fe40008011604 */
[----:B------:R-:W-:Y:S02]  /*34d0*/  USEL UR5, UR53, UR6, !UP2 ;  /* 0x0000000635057287 */ /* 0x000fe4000d000000 */
[----:B------:R-:W-:-:S04]  /*34e0*/  USEL UR4, UR52, UR4, !UP0 ;  /* 0x0000000434047287 */ /* 0x000fc8000c000000 */
[----:B------:R-:W-:Y:S02]  /*34f0*/  UIADD3 UR6, UPT, UPT, UR5, -UR4, URZ ;  /* 0x8000000405067290 */ /* 0x000fe4000fffe0ff */
[----:B------:R-:W-:Y:S02]  /*3500*/  UIADD3 UR4, UPT, UPT, -UR5, UR4, URZ ;  /* 0x0000000405047290 */ /* 0x000fe4000fffe1ff */
[----:B------:R-:W-:Y:S02]  /*3510*/  UIMAD UR52, UR6, UR10, UR52 ;  /* 0x0000000a063472a4 */ /* 0x000fe4000f8e0234 */
[----:B------:R-:W-:-:S12]  /*3520*/  UIMAD UR53, UR4, UR12, UR53 ;  /* 0x0000000c043572a4 */ /* 0x000fd8000f8e0235 */
.L_x_39:
[----:B------:R-:W-:Y:S01]  /*3530*/  PLOP3.LUT P1, PT, PT, PT, PT, 0x80, 0x8 ;  /* 0x000000000008781c */ /* 0x000fe20003f2f070 */
[----:B------:R-:W-:Y:S01]  /*3540*/  UIADD3 UR49, UPT, UPT, UR53, UR62, URZ ;  /* 0x0000003e35317290 */ /* 0x000fe2000fffe0ff */
[----:B------:R-:W-:Y:S01]  /*3550*/  LOP3.LUT R2, R2, 0x1, RZ, 0x3c, !PT ;  /* 0x0000000102027812 */ /* 0x000fe200078e3cff */
[----:B------:R-:W-:Y:S01]  /*3560*/  UIADD3 UR46, UPT, UPT, UR52, UR63, URZ ;  /* 0x0000003f342e7290 */ /* 0x000fe2000fffe0ff */
[----:B------:R-:W-:Y:S11]  /*3570*/  BRA.U UP1, `(.L_x_40) ;  /* 0xffffffe5019c7547 */ /* 0x000ff6000b83ffff */
[----:B------:R-:W-:Y:S01]  /*3580*/  UIADD3 UR30, UPT, UPT, UR30, 0x148, URZ ;  /* 0x000001481e1e7890 */ /* 0x000fe2000fffe0ff */
[----:B------:R-:W-:-:S03]  /*3590*/  MOV R2, UR29 ;  /* 0x0000001d00027c02 */ /* 0x000fc60008000f00 */
[----:B------:R-:W-:Y:S01]  /*35a0*/  ULEA UR4, UR31, UR30, 0x3 ;  /* 0x0000001e1f047291 */ /* 0x000fe2000f8e18ff */
[----:B------:R-:W-:-:S08]  /*35b0*/  SHF.L.U32 R2, R2, 0x1f, RZ ;  /* 0x0000001f02027819 */ /* 0x000fd000000006ff */
[----:B------:R-:W2:Y:S02]  /*35c0*/  SYNCS.PHASECHK.TRANS64.TRYWAIT P0, [UR4], R2 ;  /* 0x00000002ff0075a7 */ /* 0x000ea40008001104 */
[----:B--2---:R-:W-:Y:S05]  /*35d0*/  @!P0 BRA `(.L_x_41) ;  /* 0x0000006c00748947 */ /* 0x004fea0003800000 */
.L_x_151:
[----:B------:R-:W-:-:S04]  /*35e0*/  UIADD3 UR4, UPT, UPT, UR31, 0x1, URZ ;  /* 0x000000011f047890 */ /* 0x000fc8000fffe0ff */
[----:B------:R-:W-:-:S04]  /*35f0*/  UISETP.NE.AND UP0, UPT, UR4, 0x29, UPT ;  /* 0x000000290400788c */ /* 0x000fc8000bf05270 */
[----:B------:R-:W-:Y:S02]  /*3600*/  USEL UR5, URZ, 0x1, UP0 ;  /* 0x00000001ff057887 */ /* 0x000fe40008000000 */
[----:B------:R-:W-:Y:S02]  /*3610*/  USEL UR4, UR4, URZ, UP0 ;  /* 0x000000ff04047287 */ /* 0x000fe40008000000 */
[----:B------:R-:W-:Y:S02]  /*3620*/  ULOP3.LUT UR6, UR29, UR5, URZ, 0x3c, !UPT ;  /* 0x000000051d067292 */ /* 0x000fe4000f8e3cff */
[----:B------:R-:W-:-:S04]  /*3630*/  ULEA UR5, UR4, UR30, 0x3 ;  /* 0x0000001e04057291 */ /* 0x000fc8000f8e18ff */
[----:B--2---:R-:W-:-:S04]  /*3640*/  MOV R2, UR6 ;  /* 0x0000000600027c02 */ /* 0x004fc80008000f00 */
[----:B------:R-:W-:-:S04]  /*3650*/  SHF.L.U32 R2, R2, 0x1f, RZ ;  /* 0x0000001f02027819 */ /* 0x000fc800000006ff */
[----:B------:R-:W2:Y:S02]  /*3660*/  SYNCS.PHASECHK.TRANS64.TRYWAIT P0, [UR5], R2 ;  /* 0x00000002ff0075a7 */ /* 0x000ea40008001105 */
[----:B--2---:R-:W-:Y:S05]  /*3670*/  @!P0 BRA `(.L_x_42) ;  /* 0x0000006c00648947 */ /* 0x004fea0003800000 */
.L_x_153:
        /* <DEDUP_REMOVED lines=10> */
.L_x_155:
        /* <DEDUP_REMOVED lines=10> */
.L_x_157:
        /* <DEDUP_REMOVED lines=10> */
.L_x_159:
        /* <DEDUP_REMOVED lines=10> */
.L_x_161:
        /* <DEDUP_REMOVED lines=10> */
.L_x_163:
        /* <DEDUP_REMOVED lines=10> */
.L_x_165:
        /* <DEDUP_REMOVED lines=10> */
.L_x_167:
        /* <DEDUP_REMOVED lines=10> */
.L_x_169:
        /* <DEDUP_REMOVED lines=10> */
.L_x_171:
        /* <DEDUP_REMOVED lines=10> */
.L_x_173:
        /* <DEDUP_REMOVED lines=10> */
.L_x_175:
        /* <DEDUP_REMOVED lines=10> */
.L_x_177:
        /* <DEDUP_REMOVED lines=10> */
.L_x_179:
        /* <DEDUP_REMOVED lines=10> */
.L_x_181:
        /* <DEDUP_REMOVED lines=10> */
.L_x_183:
        /* <DEDUP_REMOVED lines=10> */
.L_x_185:
        /* <DEDUP_REMOVED lines=10> */
.L_x_187:
        /* <DEDUP_REMOVED lines=10> */
.L_x_189:
        /* <DEDUP_REMOVED lines=10> */
.L_x_191:
        /* <DEDUP_REMOVED lines=10> */
.L_x_193:
        /* <DEDUP_REMOVED lines=10> */
.L_x_195:
        /* <DEDUP_REMOVED lines=10> */
.L_x_197:
        /* <DEDUP_REMOVED lines=10> */
.L_x_199:
        /* <DEDUP_REMOVED lines=10> */
.L_x_201:
        /* <DEDUP_REMOVED lines=10> */
.L_x_203:
        /* <DEDUP_REMOVED lines=10> */
.L_x_205:
        /* <DEDUP_REMOVED lines=10> */
.L_x_207:
        /* <DEDUP_REMOVED lines=10> */
.L_x_209:
        /* <DEDUP_REMOVED lines=10> */
.L_x_211:
        /* <DEDUP_REMOVED lines=10> */
.L_x_213:
        /* <DEDUP_REMOVED lines=10> */
.L_x_215:
        /* <DEDUP_REMOVED lines=10> */
.L_x_217:
        /* <DEDUP_REMOVED lines=10> */
.L_x_219:
        /* <DEDUP_REMOVED lines=10> */
.L_x_221:
        /* <DEDUP_REMOVED lines=10> */
.L_x_223:
        /* <DEDUP_REMOVED lines=10> */
.L_x_225:
        /* <DEDUP_REMOVED lines=10> */
.L_x_227:
        /* <DEDUP_REMOVED lines=10> */
.L_x_229:
[----:B------:R-:W-:-:S04]  /*4e40*/  UIADD3 UR4, UPT, UPT, UR4, 0x1, URZ ;  /* 0x0000000104047890 */ /* 0x000fc8000fffe0ff */
[----:B------:R-:W-:-:S04]  /*4e50*/  UISETP.NE.AND UP0, UPT, UR4, 0x29, UPT ;  /* 0x000000290400788c */ /* 0x000fc8000bf05270 */
[----:B------:R-:W-:Y:S02]  /*4e60*/  USEL UR5, URZ, 0x1, UP0 ;  /* 0x00000001ff057887 */ /* 0x000fe40008000000 */
[----:B------:R-:W-:Y:S02]  /*4e70*/  USEL UR4, UR4, URZ, UP0 ;  /* 0x000000ff04047287 */ /* 0x000fe40008000000 */
[----:B------:R-:W-:Y:S02]  /*4e80*/  ULOP3.LUT UR5, UR6, UR5, URZ, 0x3c, !UPT ;  /* 0x0000000506057292 */ /* 0x000fe4000f8e3cff */
[----:B------:R-:W-:-:S04]  /*4e90*/  ULEA UR4, UR4, UR30, 0x3 ;  /* 0x0000001e04047291 */ /* 0x000fc8000f8e18ff */
[----:B--2---:R-:W-:Y:S02]  /*4ea0*/  IMAD.U32 R2, RZ, RZ, UR5 ;  /* 0x00000005ff027e24 */ /* 0x004fe4000f8e00ff */
[----:B------:R-:W-:-:S03]  /*4eb0*/  MOV R0, UR4 ;  /* 0x0000000400007c02 */ /* 0x000fc60008000f00 */
[----:B------:R-:W-:-:S07]  /*4ec0*/  SHF.L.U32 R2, R2, 0x1f, RZ ;  /* 0x0000001f02027819 */ /* 0x000fce00000006ff */
.L_x_81:
[----:B--2---:R2:W3:Y:S02]  /*4ed0*/  SYNCS.PHASECHK.TRANS64.TRYWAIT P0, [R0+URZ], R2 ;  /* 0x00000002000075a7 */ /* 0x0044e400080011ff */
[----:B---3--:R-:W-:Y:S05]  /*4ee0*/  @!P0 NANOSLEEP.SYNCS 0x989680 ;  /* 0x009896800000895d */ /* 0x008fea0003900000 */
[----:B------:R-:W3:Y:S02]  /*4ef0*/  @!P0 SYNCS.PHASECHK.TRANS64 P0, [R0+URZ], R2 ;  /* 0x00000002000085a7 */ /* 0x000ee400080010ff */
[----:B-1-3--:R-:W-:Y:S05]  /*4f00*/  @P0 EXIT ;  /* 0x000000000000094d */ /* 0x00afea0003800000 */
[----:B------:R-:W-:Y:S05]  /*4f10*/  BRA `(.L_x_81) ;  /* 0xfffffffc00ec7947 */ /* 0x000fea000383ffff */
.L_x_22:
[----:B------:R-:W2:Y:S02]  /*4f20*/  S2UR UR4, SR_CgaCtaId ;  /* 0x00000000000479c3 */ /* 0x000ea40000008800 */
[----:B--2---:R-:W-:-:S04]  /*4f30*/  UISETP.NE.AND UP0, UPT, UR4, URZ, UPT ;  /* 0x000000ff0400728c */ /* 0x004fc8000bf05270 */
[----:B------:R-:W-:-:S09]  /*4f40*/  UISETP.NE.OR UP0, UPT, UR18, 0x1, UP0 ;  /* 0x000000011200788c */ /* 0x000fd20008705670 */
[----:B------:R-:W-:Y:S05]  /*4f50*/  BRA.U UP0, `(.L_x_82) ;  /* 0x0000000100b47547 */ /* 0x000fea000b800000 */
[----:B------:R-:W2:Y:S01]  /*4f60*/  S2UR UR5, SR_CgaCtaId ;  /* 0x00000000000579c3 */ /* 0x000ea20000008800 */
[----:B------:R-:W-:Y:S01]  /*4f70*/  UMOV UR4, 0x400 ;  /* 0x0000040000047882 */ /* 0x000fe20000000000 */
[----:B------:R-:W-:Y:S01]  /*4f80*/  HFMA2 R2, -RZ, RZ, 0, 5.9604644775390625e-08 ;  /* 0x00000001ff027431 */ /* 0x000fe200000001ff */
[----:B------:R-:W-:Y:S01]  /*4f90*/  ISETP.GE.U32.AND P0, PT, R3, 0x2, PT ;  /* 0x000000020300780c */ /* 0x000fe20003f06070 */
[----:B------:R-:W-:Y:S01]  /*4fa0*/  IMAD.MOV.U32 R8, RZ, RZ, RZ ;  /* 0x000000ffff087224 */ /* 0x000fe200078e00ff */
[----:B--2---:R-:W-:-:S04]  /*4fb0*/  ULEA UR4, UR5, UR4, 0x18 ;  /* 0x0000000405047291 */ /* 0x004fc8000f8ec0ff */
[----:B------:R-:W-:Y:S02]  /*4fc0*/  UIADD3 UR5, UPT, UPT, UR4, 0x2b8, URZ ;  /* 0x000002b804057890 */ /* 0x000fe4000fffe0ff */
[----:B------:R-:W-:Y:S02]  /*4fd0*/  UIADD3 UR8, UPT, UPT, UR4, 0x2b0, URZ ;  /* 0x000002b004087890 */ /* 0x000fe4000fffe0ff */
[----:B------:R-:W-:-:S12]  /*4fe0*/  UPRMT UR5, URZ, 0x654, UR5 ;  /* 0x00000654ff057896 */ /* 0x000fd80008000005 */
.L_x_85:
[----:B------:R-:W-:Y:S01]  /*4ff0*/  SHF.L.U32 R6, R2, 0x1f, RZ ;  /* 0x0000001f02067819 */ /* 0x000fe200000006ff */
[----:B------:R-:W-:Y:S02]  /*5000*/  IMAD.U32 R4, RZ, RZ, UR8 ;  /* 0x00000008ff047e24 */ /* 0x000fe4000f8e00ff */
[----:B------:R-:W-:Y:S01]  /*5010*/  @!P0 IMAD.MOV.U32 R5, RZ, RZ, 0x10 ;  /* 0x00000010ff058424 */ /* 0x000fe200078e00ff */
[----:B------:R-:W2:Y:S02]  /*5020*/  SYNCS.PHASECHK.TRANS64.TRYWAIT P1, [UR4+0x2b8], R6 ;  /* 0x0002b806ff0075a7 */ /* 0x000ea40008021104 */
[----:B------:R-:W-:-:S04]  /*5030*/  PRMT R4, R3, 0x654, R4 ;  /* 0x0000065403047816 */ /* 0x000fc80000000004 */
[----:B------:R-:W-:Y:S01]  /*5040*/  SEL R0, R4, R0, !P0 ;  /* 0x0000000004007207 */ /* 0x000fe20004000000 */
[----:B--2---:R-:W-:Y:S06]  /*5050*/  @!P1 BRA `(.L_x_83) ;  /* 0x0000006000949947 */ /* 0x004fec0003800000 */
.L_x_231:
[----:B------:R-:W-:Y:S01]  /*5060*/  UIADD3 UR6, UPT, UPT, UR4, 0x2f0, URZ ;  /* 0x000002f004067890 */ /* 0x000fe2000fffe0ff */
[----:B------:R3:W-:Y:S01]  /*5070*/  @!P0 SYNCS.ARRIVE.TRANS64.RED RZ, [R0+URZ], R5 ;  /* 0x0000000500ff89a7 */ /* 0x0007e200080004ff */
[----:B------:R-:W-:Y:S01]  /*5080*/  UIADD3 UR7, UPT, UPT, UR4, 0x2b0, URZ ;  /* 0x000002b004077890 */ /* 0x000fe2000fffe0ff */
[----:B------:R-:W-:-:S08]  /*5090*/  LOP3.LUT R2, R2, 0x1, RZ, 0x3c, !PT ;  /* 0x0000000102027812 */ /* 0x000fd000078e3cff */
[----:B------:R-:W-:Y:S06]  /*50a0*/  UGETNEXTWORKID.BROADCAST [UR6], [UR7] ;  /* 0x00000000060073ca */ /* 0x000fec0008000100 */
[----:B---3--:R-:W-:-:S04]  /*50b0*/  SHF.L.U32 R5, R8, 0x1f, RZ ;  /* 0x0000001f08057819 */ /* 0x008fc800000006ff */
[----:B------:R-:W3:Y:S02]  /*50c0*/  SYNCS.PHASECHK.TRANS64.TRYWAIT P1, [UR4+0x2b0], R5 ;  /* 0x0002b005ff0075a7 */ /* 0x000ee40008021104 */
[----:B---3--:R-:W-:Y:S05]  /*50d0*/  @!P1 BRA `(.L_x_84) ;  /* 0x00000060008c9947 */ /* 0x008fea0003800000 */
.L_x_233:
[----:B--2---:R-:W2:Y:S01]  /*50e0*/  LDS.128 R4, [UR4+0x2f0] ;  /* 0x0002f004ff047984 */ /* 0x004ea20008000c00 */
[----:B------:R-:W-:Y:S01]  /*50f0*/  LOP3.LUT R8, R8, 0x1, RZ, 0x3c, !PT ;  /* 0x0000000108087812 */ /* 0x000fe200078e3cff */
[----:B------:R-:W-:Y:S01]  /*5100*/  @!PT LDS RZ, [RZ] ;  /* 0x00000000fffff984 */ /* 0x000fe20000000800 */
[----:B------:R-:W-:Y:S01]  /*5110*/  @!PT LDS RZ, [RZ] ;  /* 0x00000000fffff984 */ /* 0x000fe20000000800 */
[----:B------:R-:W-:Y:S01]  /*5120*/  @!PT LDS RZ, [RZ] ;  /* 0x00000000fffff984 */ /* 0x000fe20000000800 */
[----:B------:R-:W-:Y:S01]  /*5130*/  @!PT LDS RZ, [RZ] ;  /* 0x00000000fffff984 */ /* 0x000fe20000000800 */
[----:B------:R3:W-:Y:S06]  /*5140*/  MEMBAR.ALL.CTA ;  /* 0x0000000000007992 */ /* 0x0007ec0000008000 */
[----:B---3--:R-:W3:Y:S02]  /*5150*/  FENCE.VIEW.ASYNC.S ;  /* 0x00000000000073c6 */ /* 0x008ee40000000000 */
[----:B---3--:R-:W-:Y:S01]  /*5160*/  SYNCS.ARRIVE.TRANS64.RED.A1T0 RZ, [UR5], RZ ;  /* 0x000000ffffff79a7 */ /* 0x008fe20008100405 */
[----:B--2---:R-:W-:-:S13]  /*5170*/  LOP3.LUT P1, RZ, R6, 0x1, RZ, 0xc0, !PT ;  /* 0x0000000106ff7812 */ /* 0x004fda000782c0ff */
[----:B------:R-:W-:Y:S05]  /*5180*/  @P1 BRA `(.L_x_85) ;  /* 0xfffffffc00981947 */ /* 0x000fea000383ffff */
[----:B------:R-:W-:-:S04]  /*5190*/  SHF.L.U32 R0, R2, 0x1f, RZ ;  /* 0x0000001f02007819 */ /* 0x000fc800000006ff */
[----:B------:R-:W2:Y:S02]  /*51a0*/  SYNCS.PHASECHK.TRANS64 P0, [UR4+0x2b8], R0 ;  /* 0x0002b800ff0075a7 */ /* 0x000ea40008001004 */
[----:B-12---:R-:W-:Y:S05]  /*51b0*/  @P0 EXIT ;  /* 0x000000000000094d */ /* 0x006fea0003800000 */
[----:B------:R-:W-:-:S07]  /*51c0*/  MOV R0, UR4 ;  /* 0x0000000400007c02 */ /* 0x000fce0008000f00 */
.L_x_86:
[----:B-1----:R-:W-:-:S04]  /*51d0*/  SHF.L.U32 R3, R2, 0x1f, RZ ;  /* 0x0000001f02037819 */ /* 0x002fc800000006ff */
[----:B------:R1:W2:Y:S03]  /*51e0*/  SYNCS.PHASECHK.TRANS64.TRYWAIT P0, [R0+URZ+0x2b8], R3 ;  /* 0x0002b803000075a7 */ /* 0x0002a600080011ff */
[----:B--2---:R-:W-:Y:S05]  /*51f0*/  @!P0 NANOSLEEP.SYNCS 0x989680 ;  /* 0x009896800000895d */ /* 0x004fea0003900000 */
[----:B------:R-:W2:Y:S02]  /*5200*/  @!P0 SYNCS.PHASECHK.TRANS64 P0, [R0+URZ+0x2b8], R3 ;  /* 0x0002b803000085a7 */ /* 0x000ea400080010ff */
[----:B--2---:R-:W-:Y:S05]  /*5210*/  @P0 EXIT ;  /* 0x000000000000094d */ /* 0x004fea0003800000 */
[----:B------:R-:W-:Y:S05]  /*5220*/  BRA `(.L_x_86) ;  /* 0xfffffffc00e87947 */ /* 0x000fea000383ffff */
.L_x_82:
[----:B------:R-:W-:Y:S05]  /*5230*/  BRA.U UP4, `(.L_x_87) ;  /* 0x0000001104387547 */ /* 0x000fea000b800000 */
[----:B------:R-:W2:Y:S01]  /*5240*/  S2UR UR4, SR_CgaCtaId ;  /* 0x00000000000479c3 */ /* 0x000ea20000008800 */
[----:B------:R-:W-:Y:S01]  /*5250*/  UMOV UR5, 0x40 ;  /* 0x0000004000057882 */ /* 0x000fe20000000000 */
[----:B------:R-:W-:Y:S01]  /*5260*/  NOP ;  /* 0x0000000000007918 */ /* 0x000fe20000000000 */
[----:B------:R-:W-:Y:S01]  /*5270*/  UMOV UR6, 0x400 ;  /* 0x0000040000067882 */ /* 0x000fe20000000000 */
[----:B--2---:R-:W-:Y:S02]  /*5280*/  ULEA UR5, UR4, UR5, 0x18 ;  /* 0x0000000504057291 */ /* 0x004fe4000f8ec0ff */
[----:B------:R-:W-:-:S07]  /*5290*/  ULEA UR6, UR4, UR6, 0x18 ;  /* 0x0000000604067291 */ /* 0x000fce000f8ec0ff */
[----:B------:R-:W2:Y:S02]  /*52a0*/  LDS.U8 R3, [UR5+0x1c] ;  /* 0x00001c05ff037984 */ /* 0x000ea40008000000 */
[----:B--2---:R-:W-:-:S13]  /*52b0*/  ISETP.NE.AND P0, PT, R3, RZ, PT ;  /* 0x000000ff0300720c */ /* 0x004fda0003f05270 */
[----:B------:R-:W-:Y:S05]  /*52c0*/  @P0 BRA `(.L_x_88) ;  /* 0x0000000400080947 */ /* 0x000fea0003800000 */
[----:B------:R-:W-:Y:S02]  /*52d0*/  UISETP.NE.U32.AND UP1, UPT, UR28, 0x1, UPT ;  /* 0x000000011c00788c */ /* 0x000fe4000bf25070 */
[----:B------:R-:W-:-:S07]  /*52e0*/  UIADD3 UR7, UPT, UPT, UR5, 0x8, URZ ;  /* 0x0000000805077890 */ /* 0x000fce000fffe0ff */
[----:B------:R-:W-:Y:S05]  /*52f0*/  BRA.U !UP1, `(.L_x_89) ;  /* 0x00000001099c7547 */ /* 0x000fea000b800000 */
[----:B------:R-:W-:Y:S01]  /*5300*/  ELECT P0, URZ, PT ;  /* 0x0000000000ff782f */ /* 0x000fe20003800000 */
[----:B------:R-:W-:-:S12]  /*5310*/  BSSY B0, `(.L_x_89) ;  /* 0x0000025000007945 */ /* 0x000fd80003800000 */
[----:B------:R-:W-:Y:S05]  /*5320*/  @!P0 BRA `(.L_x_90) ;  /* 0x00000000008c8947 */ /* 0x000fea0003800000 */
[----:B------:R-:W-:-:S05]  /*5330*/  UMOV UR4, 0x10 ;  /* 0x0000001000047882 */ /* 0x000fca0000000000 */
[----:B------:R-:W-:Y:S04]  /*5340*/  DEPBAR.LE SB2, 0x36 ;  /* 0x0000ad800000791a */ /* 0x000fe80000000000 */
[----:B------:R-:W2:Y:S02]  /*5350*/  UTCATOMSWS.2CTA.FIND_AND_SET.ALIGN UP0, UR4, UR4 ;  /* 0x00000004000475e3 */ /* 0x000ea40008200800 */
[----:B--2---:R-:W-:Y:S01]  /*5360*/  MOV R10, UR4 ;  /* 0x00000004000a7c02 */ /* 0x004fe20008000f00 */
[----:B------:R-:W-:Y:S06]  /*5370*/  BRA.U UP0, `(.L_x_91) ;  /* 0x0000000100187547 */ /* 0x000fec000b800000 */
.L_x_92:
[----:B------:R-:W-:Y:S05]  /*5380*/  NANOSLEEP 0x64 ;  /* 0x000000640000795d */ /* 0x000fea0003800000 */
[----:B------:R-:W-:-:S05]  /*5390*/  UMOV UR4, 0x10 ;  /* 0x0000001000047882 */ /* 0x000fca0000000000 */
[----:B------:R-:W-:Y:S04]  /*53a0*/  DEPBAR.LE SB2, 0x36 ;  /* 0x0000ad800000791a */ /* 0x000fe80000000000 */
[----:B------:R-:W2:Y:S02]  /*53b0*/  UTCATOMSWS.2CTA.FIND_AND_SET.ALIGN UP0, UR4, UR4 ;  /* 0x00000004000475e3 */ /* 0x000ea40008200800 */
[----:B--2---:R-:W-:Y:S01]  /*53c0*/  MOV R10, UR4 ;  /* 0x00000004000a7c02 */ /* 0x004fe20008000f00 */
[----:B------:R-:W-:Y:S05]  /*53d0*/  BRA.U !UP0, `(.L_x_92) ;  /* 0xfffffffd08e87547 */ /* 0x000fea000b83ffff */
.L_x_91:
[----:B------:R-:W2:Y:S01]  /*53e0*/  LDS R6, [UR5+0x10] ;  /* 0x00001005ff067984 */ /* 0x000ea20008000800 */
[----:B------:R-:W-:Y:S01]  /*53f0*/  IMAD.U32 R3, RZ, RZ, UR6 ;  /* 0x00000006ff037e24 */ /* 0x000fe2000f8e00ff */
[----:B------:R-:W-:-:S03]  /*5400*/  MOV R4, UR27 ;  /* 0x0000001b00047c02 */ /* 0x000fc60008000f00 */
[----:B------:R-:W-:Y:S01]  /*5410*/  VIADD R3, R3, 0x300 ;  /* 0x0000030003037836 */ /* 0x000fe20000000000 */
[----:B--2---:R-:W-:-:S04]  /*5420*/  SHF.L.U32 R6, R6, 0x1f, RZ ;  /* 0x0000001f06067819 */ /* 0x004fc800000006ff */
[----:B------:R-:W2:Y:S02]  /*5430*/  SYNCS.PHASECHK.TRANS64.TRYWAIT P0, [UR5+0x8], R6 ;  /* 0x00000806ff0075a7 */ /* 0x000ea40008001105 */
[----:B--2---:R-:W-:Y:S05]  /*5440*/  @P0 BRA `(.L_x_93) ;  /* 0x0000000000080947 */ /* 0x004fea0003800000 */
[----:B------:R-:W2:Y:S02]  /*5450*/  SYNCS.PHASECHK.TRANS64.TRYWAIT P0, [UR5+0x8], R6 ;  /* 0x00000806ff0075a7 */ /* 0x000ea40008001105 */
[----:B--2---:R-:W-:Y:S05]  /*5460*/  @!P0 BRA `(.L_x_94) ;  /* 0x0000005c00c08947 */ /* 0x004fea0003800000 */
.L_x_93:
[----:B------:R-:W-:Y:S01]  /*5470*/  PRMT R4, R4, 0x654, R3 ;  /* 0x0000065404047816 */ /* 0x000fe20000000003 */
[----:B------:R-:W-:Y:S01]  /*5480*/  HFMA2 R3, -RZ, RZ, 0, 5.9604644775390625e-08 ;  /* 0x00000001ff037431 */ /* 0x000fe200000001ff */
[----:B------:R-:W-:Y:S01]  /*5490*/  UPRMT UR4, UR27, 0x654, UR7 ;  /* 0x000006541b047896 */ /* 0x000fe20008000007 */
[----:B------:R-:W-:Y:S02]  /*54a0*/  IMAD.MOV.U32 R8, RZ, RZ, 0xffff ;  /* 0x0000ffffff087424 */ /* 0x000fe400078e00ff */
[----:B--2---:R-:W-:Y:S02]  /*54b0*/  IMAD.MOV.U32 R6, RZ, RZ, 0x4 ;  /* 0x00000004ff067424 */ /* 0x004fe400078e00ff */
[----:B------:R-:W-:Y:S01]  /*54c0*/  IMAD.SHL.U32 R9, R10, 0x20, RZ ;  /* 0x000000200a097824 */ /* 0x000fe200078e00ff */
[----:B------:R-:W-:Y:S02]  /*54d0*/  MOV R5, UR4 ;  /* 0x0000000400057c02 */ /* 0x000fe40008000f00 */
[-C--:B------:R-:W-:Y:S01]  /*54e0*/  SHF.L.U32 R8, R8, R10.reuse, RZ ;  /* 0x0000000a08087219 */ /* 0x080fe200000006ff */
[----:B------:R2:W-:Y:S01]  /*54f0*/  SYNCS.ARRIVE.TRANS64.RED RZ, [UR4], R6 ;  /* 0x00000006ffff79a7 */ /* 0x0005e20008000404 */
[----:B------:R-:W-:Y:S01]  /*5500*/  SHF.L.U32 R7, R3, R10, RZ ;  /* 0x0000000a03077219 */ /* 0x000fe200000006ff */
[----:B------:R2:W-:Y:S04]  /*5510*/  STS [UR6+0x300], R9 ;  /* 0x00030009ff007988 */ /* 0x0005e80008000806 */
[----:B------:R2:W-:Y:S04]  /*5520*/  STAS [R4.64], R10 ;  /* 0x0000000a04007dbd */ /* 0x0005e8000c0008ff */
[----:B------:R2:W-:Y:S04]  /*5530*/  ATOMS.OR RZ, [UR5+0x14], R8 ;  /* 0x00001408ffff798c */ /* 0x0005e8000b000005 */
[----:B------:R2:W-:Y:S04]  /*5540*/  ATOMS.OR RZ, [UR5+0x18], R7 ;  /* 0x00001807ffff798c */ /* 0x0005e8000b000005 */
[----:B------:R2:W-:Y:S02]  /*5550*/  ATOMS.XOR RZ, [UR5+0x10], R3 ;  /* 0x00001003ffff798c */ /* 0x0005e4000b800005 */
.L_x_90:
[----:B-1----:R-:W-:Y:S05]  /*5560*/  BSYNC B0 ;  /* 0x0000000000007941 */ /* 0x002fea0003800000 */
.L_x_89:
[----:B------:R-:W-:Y:S05]  /*5570*/  BRA.U UP1, `(.L_x_95) ;  /* 0x00000001016c7547 */ /* 0x000fea000b800000 */
[----:B------:R-:W-:-:S03]  /*5580*/  UMOV UR4, 0xffffffff ;  /* 0xffffffff00047882 */ /* 0x000fc60000000000 */
[----:B------:R-:W-:Y:S05]  /*5590*/  BRA.DIV UR4, `(.L_x_96) ;  /* 0x0000005e048c7947 */ /* 0x000fea000b800000 */
[----:B------:R-:W-:-:S13]  /*55a0*/  ELECT P0, URZ, PT ;  /* 0x0000000000ff782f */ /* 0x000fda0003800000 */
.L_x_236:
[----:B------:R-:W-:Y:S05]  /*55b0*/  @!P0 BRA `(.L_x_95) ;  /* 0x00000000005c8947 */ /* 0x000fea0003800000 */
[----:B--2---:R-:W2:Y:S02]  /*55c0*/  LDS R4, [UR5+0x10] ;  /* 0x00001005ff047984 */ /* 0x004ea40008000800 */
[----:B--2---:R-:W-:-:S04]  /*55d0*/  SHF.L.U32 R4, R4, 0x1f, RZ ;  /* 0x0000001f04047819 */ /* 0x004fc800000006ff */
[----:B------:R-:W2:Y:S02]  /*55e0*/  SYNCS.PHASECHK.TRANS64.TRYWAIT P0, [UR5+0x8], R4 ;  /* 0x00000804ff0075a7 */ /* 0x000ea40008001105 */
[----:B--2---:R-:W-:Y:S05]  /*55f0*/  @P0 BRA `(.L_x_97) ;  /* 0x0000000000080947 */ /* 0x004fea0003800000 */
[----:B------:R-:W2:Y:S02]  /*5600*/  SYNCS.PHASECHK.TRANS64.TRYWAIT P0, [UR5+0x8], R4 ;  /* 0x00000804ff0075a7 */ /* 0x000ea40008001105 */
[----:B--2---:R-:W-:Y:S05]  /*5610*/  @!P0 BRA `(.L_x_98) ;  /* 0x0000005c00908947 */ /* 0x004fea0003800000 */
.L_x_97:
[----:B------:R-:W3:Y:S01]  /*5620*/  LDS R6, [UR6+0x300] ;  /* 0x00030006ff067984 */ /* 0x000ee20008000800 */
[----:B--2---:R-:W-:Y:S02]  /*5630*/  HFMA2 R3, -RZ, RZ, 0, 5.9604644775390625e-08 ;  /* 0x00000001ff037431 */ /* 0x004fe400000001ff */
[----:B------:R-:W-:Y:S01]  /*5640*/  IMAD.MOV.U32 R4, RZ, RZ, 0xffff ;  /* 0x0000ffffff047424 */ /* 0x000fe200078e00ff */
[----:B------:R-:W-:Y:S01]  /*5650*/  UPRMT UR4, UR27, 0x654, UR7 ;  /* 0x000006541b047896 */ /* 0x000fe20008000007 */
[----:B---3--:R-:W-:-:S03]  /*5660*/  IMAD.SHL.U32 R5, R6, 0x20, RZ ;  /* 0x0000002006057824 */ /* 0x008fc600078e00ff */
[-C--:B------:R-:W-:Y:S02]  /*5670*/  SHF.L.U32 R4, R4, R6.reuse, RZ ;  /* 0x0000000604047219 */ /* 0x080fe400000006ff */
[----:B------:R-:W-:Y:S01]  /*5680*/  SHF.L.U32 R6, R3, R6, RZ ;  /* 0x0000000603067219 */ /* 0x000fe200000006ff */
[----:B------:R3:W-:Y:S04]  /*5690*/  STS [UR6+0x300], R5 ;  /* 0x00030005ff007988 */ /* 0x0007e80008000806 */
[----:B------:R3:W-:Y:S04]  /*56a0*/  ATOMS.OR RZ, [UR5+0x14], R4 ;  /* 0x00001404ffff798c */ /* 0x0007e8000b000005 */
[----:B------:R3:W-:Y:S01]  /*56b0*/  ATOMS.OR RZ, [UR5+0x18], R6 ;  /* 0x00001806ffff798c */ /* 0x0007e2000b000005 */
[----:B------:R-:W-:Y:S03]  /*56c0*/  SYNCS.ARRIVE.TRANS64.RED.A1T0 RZ, [UR4], RZ ;  /* 0x000000ffffff79a7 */ /* 0x000fe60008100404 */
[----:B------:R3:W-:Y:S01]  /*56d0*/  ATOMS.XOR RZ, [UR5+0x10], R3 ;  /* 0x00001003ffff798c */ /* 0x0007e2000b800005 */
[----:B------:R-:W-:Y:S05]  /*56e0*/  BRA `(.L_x_95) ;  /* 0x0000000000107947 */ /* 0x000fea0003800000 */
.L_x_88:
[----:B------:R-:W-:Y:S02]  /*56f0*/  MOV R3, 0xffffffff ;  /* 0xffffffff00037802 */ /* 0x000fe40000000f00 */
[----:B------:R-:W-:-:S03]  /*5700*/  MOV R4, 0x5730 ;  /* 0x0000573000047802 */ /* 0x000fc60000000f00 */
[----:B------:R2:W-:Y:S04]  /*5710*/  STS [UR6+0x300], R3 ;  /* 0x00030003ff007988 */ /* 0x0005e80008000806 */
[----:B-12--5:R-:W-:Y:S05]  /*5720*/  CALL.REL.NOINC `($__internal_1_$__cuda_sm10x_tcgen05_guardrail_trap_phase_invalid_during_alloc) ;  /* 0x0000006000747944 */ /* 0x026fea0003c00000 */
.L_x_95:
[----:B------:R-:W-:Y:S05]  /*5730*/  WARPSYNC.ALL ;  /* 0x0000000000007948 */ /* 0x000fea0003800000 */
[----:B------:R-:W4:Y:S01]  /*5740*/  S2UR UR15, SR_CgaCtaId ;  /* 0x00000000000f79c3 */ /* 0x000f220000008800 */
[----:B------:R-:W-:Y:S01]  /*5750*/  UMOV UR4, 0x400 ;  /* 0x0000040000047882 */ /* 0x000fe20000000000 */
[----:B------:R-:W-:-:S06]  /*5760*/  NOP ;  /* 0x0000000000007918 */ /* 0x000fcc0000000000 */
[----:B------:R-:W-:Y:S06]  /*5770*/  BAR.ARV 0x6, 0xa0 ;  /* 0x0182800000007b1d */ /* 0x000fec0000002000 */
[----:B------:R-:W1:Y:S01]  /*5780*/  LDCU UR5, c[0x0][0x394] ;  /* 0x00007280ff0577ac */ /* 0x000e620008000800 */
[----:B------:R-:W-:Y:S01]  /*5790*/  LOP3.LUT R2, R2, 0xffff, RZ, 0xc0, !PT ;  /* 0x0000ffff02027812 */ /* 0x000fe200078ec0ff */
[----:B--2---:R-:W-:Y:S01]  /*57a0*/  IMAD.MOV.U32 R8, RZ, RZ, 0x1 ;  /* 0x00000001ff087424 */ /* 0x004fe200078e00ff */
[----:B------:R-:W-:Y:S01]  /*57b0*/  LOP3.LUT R0, R0, 0xffff, RZ, 0xc0, !PT ;  /* 0x0000ffff00007812 */ /* 0x000fe200078ec0ff */
[----:B------:R-:W-:Y:S01]  /*57c0*/  UISETP.NE.AND UP4, UPT, UR28, URZ, UPT ;  /* 0x000000ff1c00728c */ /* 0x000fe2000bf85270 */
[----:B------:R-:W-:Y:S01]  /*57d0*/  R2UR UR16, R2 ;  /* 0x00000000021072ca */ /* 0x000fe200000e0000 */
[----:B------:R-:W-:Y:S01]  /*57e0*/  IMAD.MOV.U32 R2, RZ, RZ, RZ ;  /* 0x000000ffff027224 */ /* 0x000fe200078e00ff */
[----:B------:R-:W-:Y:S01]  /*57f0*/  R2UR UR25, R0 ;  /* 0x00000000001972ca */ /* 0x000fe200000e0000 */
[----:B------:R-:W-:Y:S01]  /*5800*/  IMAD.MOV.U32 R0, RZ, RZ, RZ ;  /* 0x000000ffff007224 */ /* 0x000fe200078e00ff */
[----:B------:R-:W-:Y:S01]  /*5810*/  UMOV UR19, URZ ;  /* 0x000000ff00137c82 */ /* 0x000fe20008000000 */
[----:B----4-:R-:W-:Y:S01]  /*5820*/  ULEA UR15, UR15, UR4, 0x18 ;  /* 0x000000040f0f7291 */ /* 0x010fe2000f8ec0ff */
[----:B------:R-:W-:Y:S01]  /*5830*/  UMOV UR11, URZ ;  /* 0x000000ff000b7c82 */ /* 0x000fe20008000000 */
[----:B------:R-:W-:-:S02]  /*5840*/  UMOV UR22, 0x0 ;  /* 0x0000000000167882 */ /* 0x000fc40000000000 */
[----:B------:R-:W-:Y:S02]  /*5850*/  UIADD3 UR6, UPT, UPT, UR15, 0x4600, URZ ;  /* 0x000046000f067890 */ /* 0x000fe4000fffe0ff */
[----:B------:R-:W-:Y:S02]  /*5860*/  UIADD3 UR7, UPT, UPT, UR15, 0x2d600, URZ ;  /* 0x0002d6000f077890 */ /* 0x000fe4000fffe0ff */
[----:B-1----:R-:W-:Y:S01]  /*5870*/  UIADD3 UR5, UPT, UPT, UR5, 0x1f, URZ ;  /* 0x0000001f05057890 */ /* 0x002fe2000fffe0ff */
[----:B---3--:R-:W1:Y:S01]  /*5880*/  LDS R3, [UR15+0x300] ;  /* 0x0003000fff037984 */ /* 0x008e620008000800 */
[----:B------:R-:W-:Y:S02]  /*5890*/  UIADD3 UR24, UPT, UPT, UR15, 0x2b8, URZ ;  /* 0x000002b80f187890 */ /* 0x000fe4000fffe0ff */
[----:B------:R-:W-:Y:S02]  /*58a0*/  USHF.R.S32.HI UR4, URZ, 0x1f, UR5 ;  /* 0x0000001fff047899 */ /* 0x000fe40008011405 */
[----:B------:R-:W-:-:S02]  /*58b0*/  USHF.R.U32.HI UR6, URZ, 0x4, UR6 ;  /* 0x00000004ff067899 */ /* 0x000fc40008011606 */
[----:B------:R-:W-:Y:S02]  /*58c0*/  ULEA.HI UR4, UR4, UR5, URZ, 0x5 ;  /* 0x0000000504047291 */ /* 0x000fe4000f8f28ff */
[----:B------:R-:W-:Y:S02]  /*58d0*/  USHF.R.U32.HI UR7, URZ, 0x4, UR7 ;  /* 0x00000004ff077899 */ /* 0x000fe40008011607 */
[----:B------:R-:W-:Y:S02]  /*58e0*/  USHF.R.S32.HI UR21, URZ, 0x5, UR4 ;  /* 0x00000005ff157899 */ /* 0x000fe40008011404 */
[----:B------:R-:W-:Y:S02]  /*58f0*/  UPRMT UR24, URZ, 0x654, UR24 ;  /* 0x00000654ff187896 */ /* 0x000fe40008000018 */
[----:B------:R-:W-:Y:S02]  /*5900*/  UISETP.LT.AND UP0, UPT, UR21, 0x1, UPT ;  /* 0x000000011500788c */ /* 0x000fe4000bf01270 */
[----:B------:R-:W-:-:S02]  /*5910*/  ULOP3.LUT UR18, UR6, 0x3fff, URZ, 0xc0, !UPT ;  /* 0x00003fff06127892 */ /* 0x000fc4000f8ec0ff */
[----:B------:R-:W-:Y:S02]  /*5920*/  USEL UR26, UR21, 0x1, !UP0 ;  /* 0x00000001151a7887 */ /* 0x000fe4000c000000 */
[----:B------:R-:W-:Y:S02]  /*5930*/  ULOP3.LUT UR17, UR7, 0x3fff, URZ, 0xc0, !UPT ;  /* 0x00003fff07117892 */ /* 0x000fe4000f8ec0ff */
[----:B------:R-:W-:Y:S01]  /*5940*/  UIADD3 UR26, UPT, UPT, -UR26, URZ, URZ ;  /* 0x000000ff1a1a7290 */ /* 0x000fe2000fffe1ff */
[----:B------:R-:W-:Y:S01]  /*5950*/  UMOV UR23, 0x10118010 ;  /* 0x1011801000177882 */ /* 0x000fe20000000000 */
[C---:B-1----:R-:W-:Y:S01]  /*5960*/  VIADD R5, R3.reuse, 0x40 ;  /* 0x0000004003057836 */ /* 0x042fe20000000000 */
[----:B------:R-:W-:-:S04]  /*5970*/  LOP3.LUT R4, R3, 0xffff, RZ, 0xc0, !PT ;  /* 0x0000ffff03047812 */ /* 0x000fc800078ec0ff */
[----:B------:R-:W-:-:S05]  /*5980*/  LOP3.LUT R5, R5, 0xffff, RZ, 0xc0, !PT ;  /* 0x0000ffff05057812 */ /* 0x000fca00078ec0ff */
[----:B------:R1:W-:Y:S02]  /*5990*/  STL.64 [R1], R4 ;  /* 0x0000000401007387 */ /* 0x0003e40000100a00 */
.L_x_107:
[----:B-1----:R-:W-:-:S04]  /*59a0*/  SHF.L.U32 R5, R2, 0x1f, RZ ;  /* 0x0000001f02057819 */ /* 0x002fc800000006ff */
[----:B------:R-:W1:Y:S02]  /*59b0*/  SYNCS.PHASECHK.TRANS64.TRYWAIT P0, [UR15+0x2b0], R5 ;  /* 0x0002b005ff0075a7 */ /* 0x000e64000800110f */
[----:B-1--4-:R-:W-:Y:S05]  /*59c0*/  @!P0 BRA `(.L_x_99) ;  /* 0x0000005800bc8947 */ /* 0x012fea0003800000 */
.L_x_238:
[----:B-1----:R-:W1:Y:S01]  /*59d0*/  LDS.128 R4, [UR15+0x2f0] ;  /* 0x0002f00fff047984 */ /* 0x002e620008000c00 */
[----:B------:R-:W-:Y:S01]  /*59e0*/  ULEA UR20, UR19, UR15, 0x3 ;  /* 0x0000000f13147291 */ /* 0x000fe2000f8e18ff */
[----:B------:R-:W-:Y:S01]  /*59f0*/  @!PT LDS RZ, [RZ] ;  /* 0x00000000fffff984 */ /* 0x000fe20000000800 */
[----:B------:R-:W-:Y:S01]  /*5a00*/  @!PT LDS RZ, [RZ] ;  /* 0x00000000fffff984 */ /* 0x000fe20000000800 */
[----:B------:R-:W-:Y:S01]  /*5a10*/  @!PT LDS RZ, [RZ] ;  /* 0x00000000fffff984 */ /* 0x000fe20000000800 */
[----:B------:R-:W-:Y:S01]  /*5a20*/  @!PT LDS RZ, [RZ] ;  /* 0x00000000fffff984 */ /* 0x000fe20000000800 */
[----:B------:R2:W-:Y:S06]  /*5a30*/  MEMBAR.ALL.CTA ;  /* 0x0000000000007992 */ /* 0x0005ec0000008000 */
[----:B--2---:R-:W2:Y:S02]  /*5a40*/  FENCE.VIEW.ASYNC.S ;  /* 0x00000000000073c6 */ /* 0x004ea40000000000 */
[----:B--2---:R-:W-:Y:S01]  /*5a50*/  SYNCS.ARRIVE.TRANS64.RED.A1T0 RZ, [UR24], RZ ;  /* 0x000000ffffff79a7 */ /* 0x004fe20008100418 */
[----:B-1----:R-:W-:Y:S01]  /*5a60*/  LOP3.LUT P2, RZ, R6, 0x1, RZ, 0xc0, !PT ;  /* 0x0000000106ff7812 */ /* 0x002fe2000784c0ff */
[----:B------:R-:W-:-:S12]  /*5a70*/  BRA.U UP4, `(.L_x_100) ;  /* 0x00000001040c7547 */ /* 0x000fd8000b800000 */
[----:B------:R-:W-:-:S04]  /*5a80*/  SHF.L.U32 R5, R8, 0x1f, RZ ;  /* 0x0000001f08057819 */ /* 0x000fc800000006ff */
[----:B------:R-:W1:Y:S02]  /*5a90*/  SYNCS.PHASECHK.TRANS64.TRYWAIT P0, [UR20+0x2d0], R5 ;  /* 0x0002d005ff0075a7 */ /* 0x000e640008001114 */
[----:B-1----:R-:W-:Y:S05]  /*5aa0*/  @!P0 BRA `(.L_x_101) ;  /* 0x00000058009c8947 */ /* 0x002fea0003800000 */
.L_x_100:
[----:B------:R-:W-:Y:S05]  /*5ab0*/  BRA.U UP4, `(.L_x_102) ;  /* 0x0000000104c07547 */ /* 0x000fea000b800000 */
[----:B------:R-:W2:Y:S02]  /*5ac0*/  LDCU UR4, c[0x0][0x394] ;  /* 0x00007280ff0477ac */ /* 0x000ea40008000800 */
[----:B--2---:R-:W-:-:S09]  /*5ad0*/  UISETP.GE.AND UP0, UPT, UR4, 0x1, UPT ;  /* 0x000000010400788c */ /* 0x004fd2000bf06270 */
[----:B------:R-:W-:Y:S05]  /*5ae0*/  BRA.U !UP0, `(.L_x_103) ;  /* 0x0000000108a87547 */ /* 0x000fea000b800000 */
[----:B------:R-:W-:Y:S01]  /*5af0*/  ULEA UR4, UR19, UR43, 0x2 ;  /* 0x0000002b13047291 */ /* 0x000fe2000f8e10ff */
[----:B-1----:R-:W-:-:S08]  /*5b00*/  SHF.L.U32 R4, R0, 0x1f, RZ ;  /* 0x0000001f00047819 */ /* 0x002fd000000006ff */
[----:B------:R-:W5:Y:S01]  /*5b10*/  LDL R5, [UR4] ;  /* 0x00000004ff057983 */ /* 0x000f620008100800 */
[----:B------:R-:W-:Y:S02]  /*5b20*/  ULEA UR4, UR11, UR15, 0x3 ;  /* 0x0000000f0b047291 */ /* 0x000fe4000f8e18ff */
[----:B------:R-:W-:Y:S01]  /*5b30*/  UPLOP3.LUT UP2, UPT, UPT, UPT, UPT, 0x40, 0x4 ;  /* 0x000000000004789c */ /* 0x000fe20003f4e870 */
[----:B------:R-:W-:Y:S01]  /*5b40*/  UMOV UR14, UR26 ;  /* 0x0000001a000e7c82 */ /* 0x000fe20008000000 */
[----:B------:R-:W-:-:S05]  /*5b50*/  UMOV UR13, UR21 ;  /* 0x00000015000d7c82 */ /* 0x000fca0008000000 */
[----:B------:R1:W2:Y:S01]  /*5b60*/  SYNCS.PHASECHK.TRANS64.TRYWAIT P1, [UR4], R4 ;  /* 0x00000004ff0075a7 */ /* 0x0002a20008021104 */
[----:B------:R-:W-:-:S05]  /*5b70*/  UMOV UR4, UR11 ;  /* 0x0000000b00047c82 */ /* 0x000fca0008000000 */
.L_x_106:
[----:B------:R-:W-:Y:S02]  /*5b80*/  UIADD3 UR14, UPT, UPT, UR14, 0x1, URZ ;  /* 0x000000010e0e7890 */ /* 0x000fe4000fffe0ff */
[----:B------:R-:W-:Y:S02]  /*5b90*/  ULEA UR10, UR4, UR15, 0x3 ;  /* 0x0000000f040a7291 */ /* 0x000fe4000f8e18ff */
[----:B------:R-:W-:Y:S01]  /*5ba0*/  UISETP.NE.AND UP3, UPT, UR14, URZ, UPT ;  /* 0x000000ff0e00728c */ /* 0x000fe2000bf65270 */
[----:B--234-:R-:W-:Y:S10]  /*5bb0*/  @P1 BRA `(.L_x_104) ;  /* 0x00000000000c1947 */ /* 0x01cff40003800000 */
[----:B------:R-:W-:Y:S04]  /*5bc0*/  SHF.L.U32 R6, R0, 0x1f, RZ ;  /* 0x0000001f00067819 */ /* 0x000fe800000006ff */
[----:B------:R-:W2:Y:S02]  /*5bd0*/  SYNCS.PHASECHK.TRANS64.TRYWAIT P0, [UR10], R6 ;  /* 0x00000006ff0075a7 */ /* 0x000ea4000800110a */
[----:B--2---:R-:W-:Y:S05]  /*5be0*/  @!P0 BRA `(.L_x_105) ;  /* 0x0000005800648947 */ /* 0x004fea0003800000 */
.L_x_104:
[----:B------:R-:W-:Y:S01]  /*5bf0*/  UISETP.NE.AND UP0, UPT, UR13, 0x1, UPT ;  /* 0x000000010d00788c */ /* 0x000fe2000bf05270 */
[----:B------:R-:W-:Y:S01]  /*5c00*/  PLOP3.LUT P1, PT, PT, PT, PT, 0x80, 0x8 ;  /* 0x000000000008781c */ /* 0x000fe20003f2f070 */
[----:B------:R-:W-:Y:S02]  /*5c10*/  UIADD3 UR5, UPT, UPT, UR4, 0x1, URZ ;  /* 0x0000000104057890 */ /* 0x000fe4000fffe0ff */
[----:B------:R-:W-:Y:S02]  /*5c20*/  ULEA UR8, UR4, UR17, 0x6 ;  /* 0x0000001104087291 */ /* 0x000fe4000f8e30ff */
[----:B------:R-:W-:Y:S01]  /*5c30*/  UISETP.NE.AND UP1, UPT, UR5, 0x29, UPT ;  /* 0x000000290500788c */ /* 0x000fe2000bf25270 */
[----:B------:R-:W-:Y:S01]  /*5c40*/  PLOP3.LUT P0, PT, PT, PT, UP0, 0x80, 0x8 ;  /* 0x000000000008781c */ /* 0x000fe20003f0f008 */
[----:B------:R-:W-:Y:S02]  /*5c50*/  UIADD3 UR13, UPT, UPT, UR13, -0x1, URZ ;  /* 0xffffffff0d0d7890 */ /* 0x000fe4000fffe0ff */
[----:B------:R-:W-:Y:S02]  /*5c60*/  USEL UR6, URZ, 0x1, UP1 ;  /* 0x00000001ff067887 */ /* 0x000fe40008800000 */
[----:B------:R-:W-:Y:S01]  /*5c70*/  USEL UR11, UR5, URZ, UP1 ;  /* 0x000000ff050b7287 */ /* 0x000fe20008800000 */
[----:B------:R-:W-:Y:S01]  /*5c80*/  UMOV UR9, 0xc0004010 ;  /* 0xc000401000097882 */ /* 0x000fe20000000000 */
[----:B------:R-:W-:Y:S02]  /*5c90*/  UMOV UR7, 0x40004040 ;  /* 0x4000404000077882 */ /* 0x000fe40000000000 */
[----:B------:R-:W-:Y:S01]  /*5ca0*/  @UP0 ULEA UR5, UR11, UR15, 0x3 ;  /* 0x0000000f0b050291 */ /* 0x000fe2000f8e18ff */
[----:B------:R-:W-:Y:S01]  /*5cb0*/  LOP3.LUT R0, R0, UR6, RZ, 0x3c, !PT ;  /* 0x0000000600007c12 */ /* 0x000fe2000f8e3cff */
[----:B------:R-:W-:Y:S03]  /*5cc0*/  ULEA UR6, UR4, UR18, 0x8 ;  /* 0x0000001204067291 */ /* 0x000fe6000f8e40ff */
[----:B-1----:R-:W-:Y:S01]  /*5cd0*/  @P0 SHF.L.U32 R4, R0, 0x1f, RZ ;  /* 0x0000001f00040819 */ /* 0x002fe200000006ff */
[----:B------:R-:W-:Y:S03]  /*5ce0*/  UMOV UR4, UR11 ;  /* 0x0000000b00047c82 */ /* 0x000fe60008000000 */
[----:B------:R3:W4:Y:S01]  /*5cf0*/  @P0 SYNCS.PHASECHK.TRANS64.TRYWAIT P1, [UR5], R4 ;  /* 0x00000004ff0005a7 */ /* 0x0007220008021105 */
[----:B------:R-:W-:Y:S11]  /*5d00*/  ELECT P0, URZ, PT ;  /* 0x0000000000ff782f */ /* 0x000ff60003800000 */
[----:B------:R-:W-:Y:S02]  /*5d10*/  @!UPT UIADD3 URZ, UPT, UPT, URZ, URZ, URZ ;  /* 0x000000fffffff290 */ /* 0x000fe4000fffe0ff */
[----:B-----5:R-:W-:Y:S01]  /*5d20*/  @P0 R2UR.BROADCAST UR12, R5 ;  /* 0x00000000050c02ca */ /* 0x020fe200008e0000 */
[----:B------:R-:W-:Y:S11]  /*5d30*/  UIADD3 UR5, UPT, UPT, UR10, 0x148, URZ ;  /* 0x000001480a057890 */ /* 0x000ff6000fffe0ff */
[----:B------:R-:W-:Y:S01]  /*5d40*/  @!UPT UIADD3 URZ, UPT, UPT, URZ, URZ, URZ ;  /* 0x000000fffffff290 */ /* 0x000fe2000fffe0ff */
[----:B------:R3:W-:Y:S01]  /*5d50*/  UTCQMMA.2CTA gdesc[UR6], gdesc[UR8], tmem[UR12], tmem[UR22], idesc[UR23], UP2 ;  /* 0x00ff1608060075ea */ /* 0x0007e2000920030c */
[----:B------:R-:W-:Y:S01]  /*5d60*/  UPLOP3.LUT UP2, UPT, UPT, UPT, UPT, 0x80, 0x8 ;  /* 0x000000000008789c */ /* 0x000fe20003f4f070 */
[----:B------:R3:W-:Y:S01]  /*5d70*/  UTCBAR.2CTA.MULTICAST [UR5], URZ, UR16 ;  /* 0x000000ff050073e9 */ /* 0x0007e20008200810 */
[----:B------:R-:W-:Y:S09]  /*5d80*/  BRA.U UP3, `(.L_x_106) ;  /* 0xfffffffd037c7547 */ /* 0x000ff2000b83ffff */
.L_x_103:
[----:B------:R-:W-:-:S09]  /*5d90*/  UIADD3 UR4, UPT, UPT, UR20, 0x2c0, URZ ;  /* 0x000002c014047890 */ /* 0x000fd2000fffe0ff */
[----:B------:R2:W-:Y:S01]  /*5da0*/  UTCBAR.2CTA.MULTICAST [UR4], URZ, UR25 ;  /* 0x000000ff040073e9 */ /* 0x0005e20008200819 */
[----:B------:R-:W-:Y:S02]  /*5db0*/  NOP ;  /* 0x0000000000007918 */ /* 0x000fe40000000000 */
.L_x_102:
[----:B--2---:R-:W-:Y:S01]  /*5dc0*/  UIADD3 UR4, UPT, UPT, UR19, 0x1, URZ ;  /* 0x0000000113047890 */ /* 0x004fe2000fffe0ff */
[----:B------:R-:W-:-:S03]  /*5dd0*/  LOP3.LUT R2, R2, 0x1, RZ, 0x3c, !PT ;  /* 0x0000000102027812 */ /* 0x000fc600078e3cff */
[----:B------:R-:W-:-:S04]  /*5de0*/  UISETP.NE.AND UP0, UPT, UR4, 0x2, UPT ;  /* 0x000000020400788c */ /* 0x000fc8000bf05270 */
[----:B---3--:R-:W-:Y:S02]  /*5df0*/  USEL UR5, URZ, 0x1, UP0 ;  /* 0x00000001ff057887 */ /* 0x008fe40008000000 */
[----:B------:R-:W-:-:S04]  /*5e00*/  USEL UR19, UR4, URZ, UP0 ;  /* 0x000000ff04137287 */ /* 0x000fc80008000000 */
[----:B------:R-:W-:Y:S01]  /*5e10*/  LOP3.LUT R8, R8, UR5, RZ, 0x3c, !PT ;  /* 0x0000000508087c12 */ /* 0x000fe2000f8e3cff */
[----:B------:R-:W-:Y:S07]  /*5e20*/  @P2 BRA `(.L_x_107) ;  /* 0xfffffff800dc2947 */ /* 0x000fee000383ffff */
[----:B------:R-:W2:Y:S01]  /*5e30*/  S2UR UR8, SR_CgaCtaId ;  /* 0x00000000000879c3 */ /* 0x000ea20000008800 */
[----:B------:R-:W-:Y:S01]  /*5e40*/  ELECT P0, URZ, PT ;  /* 0x0000000000ff782f */ /* 0x000fe20003800000 */
[----:B------:R-:W-:Y:S01]  /*5e50*/  HFMA2 R0, -RZ, RZ, 0, 5.9604644775390625e-08 ;  /* 0x00000001ff007431 */ /* 0x000fe200000001ff */
[----:B------:R-:W-:-:S05]  /*5e60*/  UMOV UR4, 0x40 ;  /* 0x0000004000047882 */ /* 0x000fca0000000000 */
[----:B------:R-:W-:Y:S01]  /*5e70*/  UVIRTCOUNT.DEALLOC.SMPOOL 0x80 ;  /* 0x000000800000784c */ /* 0x000fe20000000000 */
[----:B------:R-:W-:Y:S02]  /*5e80*/  UISETP.NE.AND UP0, UPT, UR28, URZ, UPT ;  /* 0x000000ff1c00728c */ /* 0x000fe4000bf05270 */
[----:B--2---:R-:W-:-:S09]  /*5e90*/  ULEA UR8, UR8, UR4, 0x18 ;  /* 0x0000000408087291 */ /* 0x004fd2000f8ec0ff */
[----:B------:R2:W-:Y:S01]  /*5ea0*/  @P0 STS.U8 [UR8+0x1c], R0 ;  /* 0x00001c00ff000988 */ /* 0x0005e20008000008 */
[----:B------:R-:W-:Y:S05]  /*5eb0*/  BRA.U UP0, `(.L_x_108) ;  /* 0x0000000100587547 */ /* 0x000fea000b800000 */
[----:B------:R-:W-:Y:S01]  /*5ec0*/  UIADD3 UR5, UPT, UPT, UR15, 0x2d0, URZ ;  /* 0x000002d00f057890 */ /* 0x000fe2000fffe0ff */
[----:B------:R-:W-:-:S03]  /*5ed0*/  SHF.L.U32 R2, R8, 0x1f, RZ ;  /* 0x0000001f08027819 */ /* 0x000fc600000006ff */
[----:B------:R-:W-:-:S09]  /*5ee0*/  ULEA UR4, UR19, UR5, 0x3 ;  /* 0x0000000513047291 */ /* 0x000fd2000f8e18ff */
[----:B------:R-:W3:Y:S02]  /*5ef0*/  SYNCS.PHASECHK.TRANS64.TRYWAIT P0, [UR4], R2 ;  /* 0x00000002ff0075a7 */ /* 0x000ee40008001104 */
[----:B---3--:R-:W-:Y:S05]  /*5f00*/  @!P0 BRA `(.L_x_109) ;  /* 0x0000005400b48947 */ /* 0x008fea0003800000 */
.L_x_242:
[----:B------:R-:W-:-:S04]  /*5f10*/  UIADD3 UR19, UPT, UPT, UR19, 0x1, URZ ;  /* 0x0000000113137890 */ /* 0x000fc8000fffe0ff */
[----:B------:R-:W-:-:S04]  /*5f20*/  UISETP.NE.AND UP1, UPT, UR19, 0x2, UPT ;  /* 0x000000021300788c */ /* 0x000fc8000bf25270 */
[----:B------:R-:W-:Y:S02]  /*5f30*/  USEL UR6, URZ, 0x1, UP1 ;  /* 0x00000001ff067887 */ /* 0x000fe40008800000 */
[----:B------:R-:W-:-:S04]  /*5f40*/  USEL UR4, UR19, URZ, UP1 ;  /* 0x000000ff13047287 */ /* 0x000fc80008800000 */
[----:B------:R-:W-:Y:S01]  /*5f50*/  ULEA UR4, UR4, UR5, 0x3 ;  /* 0x0000000504047291 */ /* 0x000fe2000f8e18ff */
[----:B--2---:R-:W-:-:S04]  /*5f60*/  LOP3.LUT R2, R8, UR6, RZ, 0x3c, !PT ;  /* 0x0000000608027c12 */ /* 0x004fc8000f8e3cff */
[----:B------:R-:W-:Y:S01]  /*5f70*/  SHF.L.U32 R2, R2, 0x1f, RZ ;  /* 0x0000001f02027819 */ /* 0x000fe200000006ff */
[----:B------:R-:W-:-:S04]  /*5f80*/  IMAD.U32 R0, RZ, RZ, UR4 ;  /* 0x00000004ff007e24 */ /* 0x000fc8000f8e00ff */
[----:B------:R2:W3:Y:S03]  /*5f90*/  SYNCS.PHASECHK.TRANS64.TRYWAIT P0, [R0+URZ], R2 ;  /* 0x00000002000075a7 */ /* 0x0004e600080011ff */
[----:B---3--:R-:W-:Y:S05]  /*5fa0*/  @!P0 NANOSLEEP.SYNCS 0x989680 ;  /* 0x009896800000895d */ /* 0x008fea0003900000 */
[----:B------:R-:W3:Y:S02]  /*5fb0*/  @!P0 SYNCS.PHASECHK.TRANS64 P0, [R0+URZ], R2 ;  /* 0x00000002000085a7 */ /* 0x000ee400080010ff */
[----:B---3--:R-:W-:Y:S05]  /*5fc0*/  @P0 BRA `(.L_x_110) ;  /* 0x0000000000200947 */ /* 0x008fea0003800000 */
.L_x_111:
[----:B---3--:R3:W1:Y:S02]  /*5fd0*/  SYNCS.PHASECHK.TRANS64.TRYWAIT P0, [R0+URZ], R2 ;  /* 0x00000002000075a7 */ /* 0x00866400080011ff */
[----:B-1----:R-:W-:Y:S05]  /*5fe0*/  @!P0 NANOSLEEP.SYNCS 0x989680 ;  /* 0x009896800000895d */ /* 0x002fea0003900000 */
[----:B------:R-:W1:Y:S02]  /*5ff0*/  @!P0 SYNCS.PHASECHK.TRANS64 P0, [R0+URZ], R2 ;  /* 0x00000002000085a7 */ /* 0x000e6400080010ff */
[----:B-1----:R-:W-:Y:S05]  /*6000*/  @!P0 BRA `(.L_x_111) ;  /* 0xfffffffc00f08947 */ /* 0x002fea000383ffff */
[----:B------:R-:W-:Y:S05]  /*6010*/  BRA `(.L_x_110) ;  /* 0x00000000000c7947 */ /* 0x000fea0003800000 */
.L_x_108:
[----:B------:R-:W-:-:S04]  /*6020*/  UIADD3 UR4, UPT, UPT, UR15, 0x2e0, URZ ;  /* 0x000002e00f047890 */ /* 0x000fc8000fffe0ff */
[----:B------:R-:W-:-:S09]  /*6030*/  UPRMT UR4, UR27, 0x654, UR4 ;  /* 0x000006541b047896 */ /* 0x000fd20008000004 */
[----:B------:R-:W-:Y:S03]  /*6040*/  SYNCS.ARRIVE.TRANS64.RED.A1T0 RZ, [UR4], RZ ;  /* 0x000000ffffff79a7 */ /* 0x000fe60008100404 */
.L_x_110:
[----:B--23--:R-:W-:Y:S01]  /*6050*/  SHF.L.U32 R2, RZ, 0x1f, RZ ;  /* 0x0000001fff027819 */ /* 0x00cfe200000006ff */
[----:B------:R-:W-:Y:S01]  /*6060*/  UIADD3 UR4, UPT, UPT, UR15, 0x2e0, URZ ;  /* 0x000002e00f047890 */ /* 0x000fe2000fffe0ff */
[----:B------:R-:W-:Y:S02]  /*6070*/  PLOP3.LUT P0, PT, PT, PT, UP0, 0x80, 0x8 ;  /* 0x000000000008781c */ /* 0x000fe40003f0f008 */
[----:B----4-:R-:W2:Y:S02]  /*6080*/  SYNCS.PHASECHK.TRANS64.TRYWAIT P1, [UR15+0x2e0], R2 ;  /* 0x0002e002ff0075a7 */ /* 0x010ea4000802110f */
[----:B--2---:R-:W-:Y:S09]  /*6090*/  @!P1 BRA `(.L_x_112) ;  /* 0x0000005400689947 */ /* 0x004ff20003800000 */
.L_x_244:
[----:B------:R-:W-:Y:S01]  /*60a0*/  @!UP0 UPRMT UR4, UR27, 0x654, UR4 ;  /* 0x000006541b048896 */ /* 0x000fe20008000004 */
[----:B------:R-:W-:Y:S01]  /*60b0*/  LOP3.LUT R3, R3, 0xffff, RZ, 0xc0, !PT ;  /* 0x0000ffff03037812 */ /* 0x000fe200078ec0ff */
[----:B--2---:R-:W-:-:S03]  /*60c0*/  IMAD.MOV.U32 R2, RZ, RZ, 0xffff ;  /* 0x0000ffffff027424 */ /* 0x004fc600078e00ff */
[----:B------:R-:W-:-:S04]  /*60d0*/  SHF.R.U32.HI R3, RZ, 0x5, R3 ;  /* 0x00000005ff037819 */ /* 0x000fc80000011603 */
[----:B------:R-:W-:Y:S01]  /*60e0*/  @!P0 SYNCS.ARRIVE.TRANS64.RED.A1T0 RZ, [UR4], RZ ;  /* 0x000000ffffff89a7 */ /* 0x000fe20008100404 */
[----:B------:R-:W-:Y:S01]  /*60f0*/  NOP ;  /* 0x0000000000007918 */ /* 0x000fe20000000000 */
[----:B------:R-:W2:Y:S01]  /*6100*/  LDS R0, [UR8+0x14] ;  /* 0x00001408ff007984 */ /* 0x000ea20008000800 */
[----:B------:R-:W-:-:S04]  /*6110*/  SHF.L.U32 R2, R2, R3, RZ ;  /* 0x0000000302027219 */ /* 0x000fc800000006ff */
[----:B--2---:R-:W-:-:S04]  /*6120*/  LOP3.LUT R0, R0, R2, RZ, 0xc0, !PT ;  /* 0x0000000200007212 */ /* 0x004fc800078ec0ff */
[----:B------:R-:W-:Y:S01]  /*6130*/  ISETP.NE.AND P0, PT, R0, R2, PT ;  /* 0x000000020000720c */ /* 0x000fe20003f05270 */
[----:B------:R-:W-:-:S05]  /*6140*/  IMAD.MOV.U32 R0, RZ, RZ, 0x1 ;  /* 0x00000001ff007424 */ /* 0x000fca00078e00ff */
[----:B------:R-:W-:-:S07]  /*6150*/  SHF.L.U32 R0, R0, R3, RZ ;  /* 0x0000000300007219 */ /* 0x000fce00000006ff */
[----:B------:R-:W-:Y:S05]  /*6160*/  @P0 BRA `(.L_x_113) ;  /* 0x00000000005c0947 */ /* 0x000fea0003800000 */
[----:B------:R-:W2:Y:S02]  /*6170*/  LDS R3, [UR8+0x18] ;  /* 0x00001808ff037984 */ /* 0x000ea40008000800 */
[----:B--2---:R-:W-:-:S04]  /*6180*/  LOP3.LUT R3, R3, R0, RZ, 0xc0, !PT ;  /* 0x0000000003037212 */ /* 0x004fc800078ec0ff */
[----:B------:R-:W-:-:S13]  /*6190*/  ISETP.NE.AND P0, PT, R3, R0, PT ;  /* 0x000000000300720c */ /* 0x000fda0003f05270 */
[----:B------:R-:W-:Y:S05]  /*61a0*/  @P0 BRA `(.L_x_114) ;  /* 0x0000000000400947 */ /* 0x000fea0003800000 */
[----:B------:R-:W-:Y:S01]  /*61b0*/  R2UR UR4, R2 ;  /* 0x00000000020472ca */ /* 0x000fe200000e0000 */
[----:B------:R-:W2:Y:S01]  /*61c0*/  S2R R3, SR_LANEID ;  /* 0x0000000000037919 */ /* 0x000ea20000000000 */
[----:B------:R-:W-:-:S04]  /*61d0*/  LOP3.LUT R0, RZ, R0, RZ, 0x33, !PT ;  /* 0x00000000ff007212 */ /* 0x000fc800078e33ff */
[----:B------:R-:W3:Y:S07]  /*61e0*/  REDUX UR6, R0 ;  /* 0x00000000000673c4 */ /* 0x000eee0000000000 */
[----:B------:R-:W-:-:S03]  /*61f0*/  ULOP3.LUT UR5, URZ, UR4, URZ, 0x33, !UPT ;  /* 0x00000004ff057292 */ /* 0x000fc6000f8e33ff */
[----:B------:R-:W-:Y:S02]  /*6200*/  VOTEU.ANY UR4, UPT, PT ;  /* 0x0000000000047886 */ /* 0x000fe400038e0100 */
[----:B------:R-:W-:Y:S01]  /*6210*/  UFLO.U32 UR4, UR4 ;  /* 0x00000004000472bd */ /* 0x000fe200080e0000 */
[----:B------:R-:W-:-:S04]  /*6220*/  IMAD.U32 R2, RZ, RZ, UR5 ;  /* 0x00000005ff027e24 */ /* 0x000fc8000f8e00ff */
[----:B------:R-:W4:Y:S02]  /*6230*/  REDUX UR7, R2 ;  /* 0x00000000020773c4 */ /* 0x000f240000000000 */
[----:B------:R1:W-:Y:S01]  /*6240*/  UTCATOMSWS.AND URZ, UR5 ;  /* 0x0000000500ff79e3 */ /* 0x0003e20008000000 */
[----:B---3--:R-:W-:Y:S01]  /*6250*/  IMAD.U32 R0, RZ, RZ, UR6 ;  /* 0x00000006ff007e24 */ /* 0x008fe2000f8e00ff */
[----:B--2---:R-:W-:Y:S01]  /*6260*/  ISETP.EQ.U32.AND P0, PT, R3, UR4, PT ;  /* 0x0000000403007c0c */ /* 0x004fe2000bf02070 */
[----:B----4-:R-:W-:-:S12]  /*6270*/  IMAD.U32 R2, RZ, RZ, UR7 ;  /* 0x00000007ff027e24 */ /* 0x010fd8000f8e00ff */
[----:B------:R1:W-:Y:S04]  /*6280*/  @P0 ATOMS.AND RZ, [UR8+0x14], R2 ;  /* 0x00001402ffff098c */ /* 0x0003e8000a800008 */
[----:B------:R1:W-:Y:S01]  /*6290*/  @P0 ATOMS.AND RZ, [UR8+0x18], R0 ;  /* 0x00001800ffff098c */ /* 0x0003e2000a800008 */
[----:B------:R-:W-:Y:S05]  /*62a0*/  BRA `(.L_x_115) ;  /* 0x0000000000147947 */ /* 0x000fea0003800000 */
.L_x_114:
[----:B------:R-:W-:Y:S02]  /*62b0*/  MOV R2, 0x62d0 ;  /* 0x000062d000027802 */ /* 0x000fe40000000f00 */
[----:B-1---5:R-:W-:Y:S05]  /*62c0*/  CALL.REL.NOINC `($__internal_0_$__cuda_sm10x_tcgen05_guardrail_trap_col_being_dealloced_not_returned_by_alloc) ;  /* 0x0000005400807944 */ /* 0x022fea0003c00000 */
[----:B------:R-:W-:Y:S05]  /*62d0*/  BRA `(.L_x_115) ;  /* 0x0000000000087947 */ /* 0x000fea0003800000 */
.L_x_113:
[----:B------:R-:W-:Y:S02]  /*62e0*/  MOV R2, 0x6300 ;  /* 0x0000630000027802 */ /* 0x000fe40000000f00 */
[----:B-1---5:R-:W-:Y:S05]  /*62f0*/  CALL.REL.NOINC `($__internal_2_$__cuda_sm10x_tcgen05_guardrail_trap_unallocated_columns_being_dealloced) ;  /* 0x00000054008c7944 */ /* 0x022fea0003c00000 */
.L_x_115:
[----:B------:R-:W-:Y:S01]  /*6300*/  NOP ;  /* 0x0000000000007918 */ /* 0x000fe20000000000 */
[----:B-1----:R-:W-:Y:S05]  /*6310*/  EXIT ;  /* 0x000000000000794d */ /* 0x002fea0003800000 */
.L_x_87:
[----:B------:R-:W2:Y:S01]  /*6320*/  LDCU UR5, c[0x0][0x384] ;  /* 0x00007080ff0577ac */ /* 0x000ea20008000800 */
[----:B------:R-:W-:Y:S02]  /*6330*/  UISETP.NE.OR UP0, UPT, UR18, 0x3, !UP3 ;  /* 0x000000031200788c */ /* 0x000fe4000df05670 */
[----:B--2---:R-:W-:-:S07]  /*6340*/  UIADD3 UR5, UPT, UPT, UR5, 0x3f, URZ ;  /* 0x0000003f05057890 */ /* 0x004fce000fffe0ff */
[----:B------:R-:W-:Y:S05]  /*6350*/  BRA.U UP0, `(.L_x_116) ;  /* 0x0000001100ac7547 */ /* 0x000fea000b800000 */
[----:B------:R-:W2:Y:S01]  /*6360*/  LDCU UR52, c[0x0][0x388] ;  /* 0x00007100ff3477ac */ /* 0x000ea20008000800 */
[----:B------:R-:W3:Y:S01]  /*6370*/  S2UR UR20, SR_CgaCtaId ;  /* 0x00000000001479c3 */ /* 0x000ee20000008800 */
[----:B------:R-:W-:Y:S01]  /*6380*/  IMAD.MOV.U32 R9, RZ, RZ, 0x1 ;  /* 0x00000001ff097424 */ /* 0x000fe200078e00ff */
[----:B------:R-:W-:Y:S01]  /*6390*/  USHF.R.S32.HI UR4, URZ, 0x1f, UR5 ;  /* 0x0000001fff047899 */ /* 0x000fe20008011405 */
[----:B------:R-:W-:Y:S01]  /*63a0*/  IMAD.MOV.U32 R8, RZ, RZ, RZ ;  /* 0x000000ffff087224 */ /* 0x000fe200078e00ff */
[----:B------:R-:W4:Y:S02]  /*63b0*/  LDCU.64 UR6, c[0x0][0x348] ;  /* 0x00006900ff0677ac */ /* 0x000f240008000a00 */
[----:B------:R-:W-:Y:S01]  /*63c0*/  ULEA.HI UR4, UR4, UR5, URZ, 0x6 ;  /* 0x0000000504047291 */ /* 0x000fe2000f8f30ff */
[----:B------:R-:W1:Y:S03]  /*63d0*/  LDCU UR41, c[0x0][0x370] ;  /* 0x00006e00ff2977ac */ /* 0x000e660008000800 */
[----:B------:R-:W-:Y:S01]  /*63e0*/  USHF.R.S32.HI UR28, URZ, 0x6, UR4 ;  /* 0x00000006ff1c7899 */ /* 0x000fe20008011404 */
[----:B--2---:R-:W-:Y:S01]  /*63f0*/  IMAD.U32 R0, RZ, RZ, UR52 ;  /* 0x00000034ff007e24 */ /* 0x004fe2000f8e00ff */
[----:B------:R-:W1:Y:S04]  /*6400*/  LDCU.128 UR32, c[0x0][0xc10] ;  /* 0x00018200ff2077ac */ /* 0x000e680008000c00 */
[----:B------:R-:W-:Y:S01]  /*6410*/  IMAD.U32 R3, RZ, RZ, UR28 ;  /* 0x0000001cff037e24 */ /* 0x000fe2000f8e00ff */
[----:B------:R-:W-:Y:S01]  /*6420*/  IABS R0, R0 ;  /* 0x0000000000007213 */ /* 0x000fe20000000000 */
[----:B------:R-:W2:Y:S03]  /*6430*/  LDCU.64 UR4, c[0x0][0x988] ;  /* 0x00013100ff0477ac */ /* 0x000ea60008000a00 */
[----:B------:R-:W-:Y:S01]  /*6440*/  IABS R2, R3 ;  /* 0x0000000300027213 */ /* 0x000fe20000000000 */
[----:B------:R-:W3:Y:S01]  /*6450*/  LDCU UR40, c[0x0][0x374] ;  /* 0x00006e80ff2877ac */ /* 0x000ee20008000800 */
[----:B------:R-:W-:-:S02]  /*6460*/  R2UR UR27, R0 ;  /* 0x00000000001b72ca */ /* 0x000fc400000e0000 */
[----:B------:R-:W-:Y:S01]  /*6470*/  R2UR UR29, R2 ;  /* 0x00000000021d72ca */ /* 0x000fe200000e0000 */
[----:B------:R-:W3:Y:S01]  /*6480*/  LDCU.64 UR30, c[0x0][0x990] ;  /* 0x00013200ff1e77ac */ /* 0x000ee20008000a00 */
[----:B------:R-:W3:Y:S01]  /*6490*/  LDCU UR18, c[0x0][0xc0c] ;  /* 0x00018180ff1277ac */ /* 0x000ee20008000800 */
[----:B------:R-:W3:Y:S08]  /*64a0*/  LDCU UR54, c[0x0][0xc20] ;  /* 0x00018400ff3677ac */ /* 0x000ef00008000800 */
[----:B------:R-:W1:Y:S01]  /*64b0*/  I2F.RP R0, UR27 ;  /* 0x0000001b00007d06 */ /* 0x000e620008209400 */
[----:B--2---:R-:W-:Y:S01]  /*64c0*/  UISETP.NE.U32.AND UP0, UPT, UR4, URZ, UPT ;  /* 0x000000ff0400728c */ /* 0x004fe2000bf05070 */
[----:B------:R-:W2:Y:S06]  /*64d0*/  LDCU UR4, c[0x0][0xc30] ;  /* 0x00018600ff0477ac */ /* 0x000eac0008000800 */
[----:B------:R-:W3:Y:S01]  /*64e0*/  I2F.RP R2, UR29 ;  /* 0x0000001d00027d06 */ /* 0x000ee20008209400 */
[----:B------:R-:W-:-:S02]  /*64f0*/  UISETP.NE.AND.EX UP5, UPT, UR5, URZ, UPT, UP0 ;  /* 0x000000ff0500728c */ /* 0x000fc4000bfa5300 */
[----:B------:R-:W-:Y:S02]  /*6500*/  UISETP.NE.AND UP0, UPT, UR39, 0x1, UPT ;  /* 0x000000012700788c */ /* 0x000fe4000bf05270 */
[----:B----4-:R-:W-:Y:S01]  /*6510*/  UIADD3 UR36, UP0, UPT, UR6, 0x680, URZ ;  /* 0x0000068006247890 */ /* 0x010fe2000ff1e0ff */
[----:B------:R-:W4:Y:S02]  /*6520*/  LDCU UR38, c[0x0][0x38c] ;  /* 0x00007180ff2677ac */ /* 0x000f240008000800 */
[----:B-1----:R-:W1:Y:S01]  /*6530*/  MUFU.RCP R0, R0 ;  /* 0x0000000000007308 */ /* 0x002e620000001000 */
[----:B------:R-:W-:Y:S01]  /*6540*/  UIADD3.X UR37, UPT, UPT, URZ, UR7, URZ, UP0, !UPT ;  /* 0x00000007ff257290 */ /* 0x000fe200087fe4ff */
[----:B------:R-:W-:Y:S01]  /*6550*/  UMOV UR19, 0x400 ;  /* 0x0000040000137882 */ /* 0x000fe20000000000 */
[----:B------:R-:W-:-:S05]  /*6560*/  UIMAD.WIDE.U32 UR12, UR41, UR32, URZ ;  /* 0x00000020290c72a5 */ /* 0x000fca000f8e00ff */
[----:B---3--:R-:W3:Y:S01]  /*6570*/  MUFU.RCP R2, R2 ;  /* 0x0000000200027308 */ /* 0x008ee20000001000 */
[----:B------:R-:W-:Y:S01]  /*6580*/  UIMAD.WIDE.U32 UR14, UR40, UR35, URZ ;  /* 0x00000023280e72a5 */ /* 0x000fe2000f8e00ff */
[----:B------:R-:W-:Y:S01]  /*6590*/  UMOV UR10, URZ ;  /* 0x000000ff000a7c82 */ /* 0x000fe20008000000 */
[----:B------:R-:W-:Y:S02]  /*65a0*/  ULEA UR19, UR20, UR19, 0x18 ;  /* 0x0000001314137291 */ /* 0x000fe4000f8ec0ff */
[----:B------:R-:W-:Y:S02]  /*65b0*/  UISETP.NE.U32.AND UP6, UPT, UR30, URZ, UPT ;  /* 0x000000ff1e00728c */ /* 0x000fe4000bfc5070 */
[----:B------:R-:W-:Y:S01]  /*65c0*/  UIADD3 UR51, UPT, UPT, UR19, 0x290, URZ ;  /* 0x0000029013337890 */ /* 0x000fe2000fffe0ff */
[----:B-1----:R-:W-:Y:S01]  /*65d0*/  VIADD R0, R0, 0xffffffe ;  /* 0x0ffffffe00007836 */ /* 0x002fe20000000000 */
[----:B------:R-:W-:Y:S02]  /*65e0*/  UIADD3 UR48, UPT, UPT, UR19, 0x2b8, URZ ;  /* 0x000002b813307890 */ /* 0x000fe4000fffe0ff */
[----:B------:R-:W-:-:S02]  /*65f0*/  UISETP.GE.AND UP2, UPT, UR39, 0x1, UPT ;  /* 0x000000012700788c */ /* 0x000fc4000bf46270 */
[----:B------:R-:W-:Y:S01]  /*6600*/  UISETP.NE.AND UP0, UPT, UR18, 0x1, UPT ;  /* 0x000000011200788c */ /* 0x000fe2000bf05270 */
[----:B------:R-:W1:Y:S01]  /*6610*/  F2I.FTZ.U32.TRUNC.NTZ R0, R0 ;  /* 0x0000000000007305 */ /* 0x000e62000021f000 */
[----:B------:R-:W-:Y:S01]  /*6620*/  UMOV UR12, UR13 ;  /* 0x0000000d000c7c82 */ /* 0x000fe20008000000 */
[----:B---3--:R-:W-:Y:S01]  /*6630*/  VIADD R2, R2, 0xffffffe ;  /* 0x0ffffffe02027836 */ /* 0x008fe20000000000 */
[----:B------:R-:W-:Y:S01]  /*6640*/  UMOV UR44, UR15 ;  /* 0x0000000f002c7c82 */ /* 0x000fe20008000000 */
[----:B------:R-:W-:Y:S02]  /*6650*/  UISETP.NE.AND UP2, UPT, UR34, 0x1, UPT ;  /* 0x000000012200788c */ /* 0x000fe4000bf45270 */
[----:B------:R-:W-:Y:S02]  /*6660*/  UISETP.NE.AND UP0, UPT, UR52, URZ, UPT ;  /* 0x000000ff3400728c */ /* 0x000fe4000bf05270 */
[----:B------:R-:W3:Y:S01]  /*6670*/  F2I.FTZ.U32.TRUNC.NTZ R2, R2 ;  /* 0x0000000200027305 */ /* 0x000ee2000021f000 */
[----:B------:R-:W-:Y:S01]  /*6680*/  UPLOP3.LUT UP4, UPT, UPT, UPT, UPT, 0x40, 0x4 ;  /* 0x000000000004789c */ /* 0x000fe20003f8e870 */
[----:B------:R-:W2:Y:S01]  /*6690*/  LDCU.64 UR16, c[0x0][0xc28] ;  /* 0x00018500ff1077ac */ /* 0x000ea20008000a00 */
[----:B-1----:R-:W-:Y:S01]  /*66a0*/  R2UR UR7, R0 ;  /* 0x00000000000772ca */ /* 0x002fe200000e0000 */
[----:B------:R-:W-:Y:S01]  /*66b0*/  UISETP.NE.AND.EX UP6, UPT, UR31, URZ, UPT, UP6 ;  /* 0x000000ff1f00728c */ /* 0x000fe2000bfc5360 */
[----:B------:R-:W-:Y:S01]  /*66c0*/  IABS R0, R3 ;  /* 0x0000000300007213 */ /* 0x000fe20000000000 */
[----:B------:R-:W-:-:S02]  /*66d0*/  UIADD3 UR8, UPT, UPT, UR19, 0x400, URZ ;  /* 0x0000040013087890 */ /* 0x000fc4000fffe0ff */
[----:B------:R-:W-:Y:S02]  /*66e0*/  UIADD3 UR9, UPT, UPT, UR19, 0x290, URZ ;  /* 0x0000029013097890 */ /* 0x000fe4000fffe0ff */
[----:B------:R-:W-:Y:S01]  /*66f0*/  IMAD.MOV R0, RZ, RZ, -R0 ;  /* 0x000000ffff007224 */ /* 0x000fe200078e0a00 */
[----:B---3--:R-:W-:Y:S01]  /*6700*/  R2UR UR11, R2 ;  /* 0x00000000020b72ca */ /* 0x008fe200000e0000 */
[----:B------:R-:W-:Y:S02]  /*6710*/  UPRMT UR51, UR20, 0x654, UR51 ;  /* 0x0000065414337896 */ /* 0x000fe40008000033 */
[----:B------:R-:W-:Y:S01]  /*6720*/  UPRMT UR48, URZ, 0x654, UR48 ;  /* 0x00000654ff307896 */ /* 0x000fe20008000030 */
[----:B------:R-:W-:Y:S01]  /*6730*/  R2UR UR50, R0 ;  /* 0x00000000003272ca */ /* 0x000fe200000e0000 */
[----:B------:R-:W-:Y:S02]  /*6740*/  UIADD3 UR5, UPT, UPT, URZ, -UR7, URZ ;  /* 0x80000007ff057290 */ /* 0x000fe4000fffe0ff */
[----:B------:R-:W-:-:S02]  /*6750*/  USHF.R.U32.HI UR47, URZ, UR33, UR12 ;  /* 0x00000021ff2f7299 */ /* 0x000fc4000801160c */
[----:B------:R-:W-:Y:S02]  /*6760*/  UIMAD UR42, UR5, UR27, URZ ;  /* 0x0000001b052a72a4 */ /* 0x000fe4000f8e02ff */
[----:B------:R-:W-:Y:S02]  /*6770*/  USHF.R.U32.HI UR44, URZ, UR54, UR44 ;  /* 0x00000036ff2c7299 */ /* 0x000fe4000801162c */
[----:B------:R-:W-:Y:S02]  /*6780*/  UIADD3 UR6, UPT, UPT, URZ, -UR11, URZ ;  /* 0x8000000bff067290 */ /* 0x000fe4000fffe0ff */
[----:B--2---:R-:W-:Y:S02]  /*6790*/  UISETP.NE.AND UP3, UPT, UR4, 0x1, UPT ;  /* 0x000000010400788c */ /* 0x004fe4000bf65270 */
[----:B----4-:R-:W-:Y:S02]  /*67a0*/  UISETP.NE.AND UP2, UPT, UR38, URZ, UPT ;  /* 0x000000ff2600728c */ /* 0x010fe4000bf45270 */
[----:B------:R-:W-:Y:S01]  /*67b0*/  UISETP.NE.AND UP0, UPT, UR28, URZ, UPT ;  /* 0x000000ff1c00728c */ /* 0x000fe2000bf05270 */
[----:B------:R-:W-:Y:S01]  /*67c0*/  UMOV UR5, UR6 ;  /* 0x0000000600057c82 */ /* 0x000fe20008000000 */
[----:B------:R-:W-:Y:S01]  /*67d0*/  UMOV UR6, URZ ;  /* 0x000000ff00067c82 */ /* 0x000fe20008000000 */
[----:B------:R-:W-:-:S02]  /*67e0*/  UIMAD UR5, UR5, UR29, URZ ;  /* 0x0000001d050572a4 */ /* 0x000fc4000f8e02ff */
[----:B------:R-:W-:Y:S02]  /*67f0*/  UIMAD.WIDE.U32 UR42, UR7, UR42, UR6 ;  /* 0x0000002a072a72a5 */ /* 0x000fe4000f8e0006 */
[----:B------:R-:W-:-:S05]  /*6800*/  UIMAD.WIDE.U32 UR10, UR11, UR5, UR10 ;  /* 0x000000050b0a72a5 */ /* 0x000fca000f8e000a */
[----:B------:R-:W-:Y:S02]  /*6810*/  UMOV UR42, UR43 ;  /* 0x0000002b002a7c82 */ /* 0x000fe40008000000 */
[----:B------:R-:W-:-:S05]  /*6820*/  UMOV UR43, UR11 ;  /* 0x0000000b002b7c82 */ /* 0x000fca0008000000 */
.L_x_126:
[----:B-1----:R-:W-:Y:S04]  /*6830*/  SHF.L.U32 R2, R8, 0x1f, RZ ;  /* 0x0000001f08027819 */ /* 0x002fe800000006ff */
[----:B------:R-:W1:Y:S02]  /*6840*/  SYNCS.PHASECHK.TRANS64.TRYWAIT P0, [UR19+0x2b0], R2 ;  /* 0x0002b002ff0075a7 */ /* 0x000e640008001113 */
[----:B-1----:R-:W-:Y:S05]  /*6850*/  @!P0 BRA `(.L_x_117) ;  /* 0x0000004c00908947 */ /* 0x002fea0003800000 */
.L_x_246:
[----:B------:R-:W2:Y:S01]  /*6860*/  LDS.128 R4, [UR19+0x2f0] ;  /* 0x0002f013ff047984 */ /* 0x000ea20008000c00 */
[----:B------:R-:W-:Y:S01]  /*6870*/  UISETP.GE.AND UP0, UPT, UR39, 0x1, UPT ;  /* 0x000000012700788c */ /* 0x000fe2000bf06270 */
[----:B------:R-:W-:Y:S01]  /*6880*/  @!PT LDS RZ, [RZ] ;  /* 0x00000000fffff984 */ /* 0x000fe20000000800 */
[----:B------:R-:W-:Y:S01]  /*6890*/  @!PT LDS RZ, [RZ] ;  /* 0x00000000fffff984 */ /* 0x000fe20000000800 */
[----:B------:R-:W-:Y:S01]  /*68a0*/  @!PT LDS RZ, [RZ] ;  /* 0x00000000fffff984 */ /* 0x000fe20000000800 */
[----:B------:R-:W-:Y:S01]  /*68b0*/  @!PT LDS RZ, [RZ] ;  /* 0x00000000fffff984 */ /* 0x000fe20000000800 */
[----:B------:R3:W-:Y:S06]  /*68c0*/  MEMBAR.ALL.CTA ;  /* 0x0000000000007992 */ /* 0x0007ec0000008000 */
[----:B---3--:R-:W3:Y:S02]  /*68d0*/  FENCE.VIEW.ASYNC.S ;  /* 0x00000000000073c6 */ /* 0x008ee40000000000 */
[----:B---3--:R-:W-:Y:S01]  /*68e0*/  SYNCS.ARRIVE.TRANS64.RED.A1T0 RZ, [UR48], RZ ;  /* 0x000000ffffff79a7 */ /* 0x008fe20008100430 */
[----:B--2---:R-:W-:Y:S11]  /*68f0*/  LOP3.LUT P0, RZ, R6, 0x1, RZ, 0xc0, !PT ;  /* 0x0000000106ff7812 */ /* 0x004ff6000780c0ff */
[----:B------:R-:W-:Y:S02]  /*6900*/  @!UPT UIADD3 URZ, UPT, UPT, URZ, URZ, URZ ;  /* 0x000000fffffff290 */ /* 0x000fe4000fffe0ff */
[----:B------:R-:W-:Y:S01]  /*6910*/  VOTEU.ANY UP2, P0 ;  /* 0x0000000000ff7886 */ /* 0x000fe20000040100 */
[----:B------:R-:W-:Y:S11]  /*6920*/  PLOP3.LUT P1, PT, PT, PT, UP2, 0x80, 0x8 ;  /* 0x000000000008781c */ /* 0x000ff60003f2f028 */
[----:B------:R-:W-:Y:S02]  /*6930*/  @!UPT UIADD3 URZ, UPT, UPT, URZ, URZ, URZ ;  /* 0x000000fffffff290 */ /* 0x000fe4000fffe0ff */
[----:B-1----:R-:W-:Y:S02]  /*6940*/  @P1 MOV R2, R4 ;  /* 0x0000000400021202 */ /* 0x002fe40000000f00 */
[----:B------:R-:W-:Y:S02]  /*6950*/  @P1 LOP3.LUT R0, R5, 0xffff, RZ, 0xc0, !PT ;  /* 0x0000ffff05001812 */ /* 0x000fe400078ec0ff */
[----:B------:R-:W-:Y:S02]  /*6960*/  @P1 R2UR UR5, R2 ;  /* 0x00000000020512ca */ /* 0x000fe400000e0000 */
[----:B------:R-:W-:Y:S11]  /*6970*/  @P1 R2UR UR4, R0 ;  /* 0x00000000000412ca */ /* 0x000ff600000e0000 */
[----:B------:R-:W-:Y:S02]  /*6980*/  @UP2 UMOV UR15, UR5 ;  /* 0x00000005000f2c82 */ /* 0x000fe40008000000 */
[----:B------:R-:W-:Y:S01]  /*6990*/  @UP2 UMOV UR7, UR4 ;  /* 0x0000000400072c82 */ /* 0x000fe20008000000 */
[----:B------:R-:W-:Y:S05]  /*69a0*/  BRA.U !UP0, `(.L_x_118) ;  /* 0x0000000108c07547 */ /* 0x000fea000b800000 */
[----:B------:R-:W-:Y:S02]  /*69b0*/  UIMAD.WIDE.U32 UR12, UR7, UR35, URZ ;  /* 0x00000023070c72a5 */ /* 0x000fe4000f8e00ff */
[----:B------:R-:W-:Y:S02]  /*69c0*/  UP2UR UR14, UPR, URZ, 0x4 ;  /* 0x00000004ff0e7883 */ /* 0x000fe40008000000 */
[----:B------:R-:W-:Y:S02]  /*69d0*/  UISETP.NE.AND UP2, UPT, UR34, 0x1, UPT ;  /* 0x000000012200788c */ /* 0x000fe4000bf45270 */
[----:B------:R-:W-:Y:S02]  /*69e0*/  UIMAD.WIDE.U32 UR20, UR15, UR32, URZ ;  /* 0x000000200f1472a5 */ /* 0x000fe4000f8e00ff */
[----:B------:R-:W-:Y:S02]  /*69f0*/  USEL UR4, UR40, UR44, !UP2 ;  /* 0x0000002c28047287 */ /* 0x000fe4000d000000 */
[----:B------:R-:W-:Y:S02]  /*6a00*/  UISETP.NE.AND UP0, UPT, UR18, 0x1, UPT ;  /* 0x000000011200788c */ /* 0x000fe4000bf05270 */
[----:B------:R-:W-:Y:S02]  /*6a10*/  UP2UR UR26, UPR, URZ, 0x2 ;  /* 0x00000002ff1a7883 */ /* 0x000fe40008000000 */
[----:B------:R-:W-:Y:S02]  /*6a20*/  UISETP.NE.AND UP1, UPT, UR39, 0x1, UPT ;  /* 0x000000012700788c */ /* 0x000fe4000bf25270 */
[----:B------:R-:W-:Y:S02]  /*6a30*/  UIMAD.WIDE.U32 UR22, UR4, UR16, URZ ;  /* 0x00000010041672a5 */ /* 0x000fe4000f8e00ff */
[----:B------:R-:W-:Y:S01]  /*6a40*/  USEL UR10, UR41, UR47, !UP0 ;  /* 0x0000002f290a7287 */ /* 0x000fe2000c000000 */
[----:B------:R-:W-:Y:S02]  /*6a50*/  UMOV UR5, UR13 ;  /* 0x0000000d00057c82 */ /* 0x000fe40008000000 */
[----:B------:R-:W-:Y:S02]  /*6a60*/  USHF.R.U32.HI UR6, URZ, UR54, UR5 ;  /* 0x00000036ff067299 */ /* 0x000fe40008011605 */
[----:B------:R-:W-:Y:S02]  /*6a70*/  UIMAD.WIDE.U32 UR24, UR10, UR16, URZ ;  /* 0x000000100a1872a5 */ /* 0x000fe4000f8e00ff */
[----:B------:R-:W-:Y:S02]  /*6a80*/  USEL UR6, UR7, UR6, !UP2 ;  /* 0x0000000607067287 */ /* 0x000fe4000d000000 */
[----:B------:R-:W-:Y:S02]  /*6a90*/  UISETP.NE.AND UP2, UPT, UR14, URZ, UPT ;  /* 0x000000ff0e00728c */ /* 0x000fe4000bf45270 */
[----:B------:R-:W-:Y:S01]  /*6aa0*/  UIMAD.WIDE.U32 UR12, UR6, UR16, URZ ;  /* 0x00000010060c72a5 */ /* 0x000fe2000f8e00ff */
[----:B------:R-:W-:Y:S02]  /*6ab0*/  UMOV UR5, UR21 ;  /* 0x0000001500057c82 */ /* 0x000fe40008000000 */
[----:B------:R-:W-:Y:S03]  /*6ac0*/  USHF.R.U32.HI UR11, URZ, UR33, UR5 ;  /* 0x00000021ff0b7299 */ /* 0x000fe60008011605 */
[----:B------:R-:W-:Y:S02]  /*6ad0*/  UMOV UR5, UR23 ;  /* 0x0000001700057c82 */ /* 0x000fe40008000000 */
[----:B------:R-:W-:Y:S03]  /*6ae0*/  @UP1 USHF.R.U32.HI UR4, URZ, UR17, UR5 ;  /* 0x00000011ff041299 */ /* 0x000fe60008011605 */
[----:B------:R-:W-:Y:S01]  /*6af0*/  UMOV UR5, UR25 ;  /* 0x0000001900057c82 */ /* 0x000fe20008000000 */
[----:B------:R-:W-:Y:S02]  /*6b00*/  UIMAD UR4, UR39, UR4, URZ ;  /* 0x00000004270472a4 */ /* 0x000fe4000f8e02ff */
[----:B------:R-:W-:Y:S02]  /*6b10*/  @UP1 USHF.R.U32.HI UR10, URZ, UR17, UR5 ;  /* 0x00000011ff0a1299 */ /* 0x000fe40008011605 */
[----:B------:R-:W-:Y:S02]  /*6b20*/  USEL UR5, UR15, UR11, !UP0 ;  /* 0x0000000b0f057287 */ /* 0x000fe4000c000000 */
[----:B------:R-:W-:Y:S02]  /*6b30*/  UIMAD UR11, UR39, UR10, URZ ;  /* 0x0000000a270b72a4 */ /* 0x000fe4000f8e02ff */
[----:B------:R-:W-:Y:S03]  /*6b40*/  UISETP.GE.AND UP0, UPT, UR6, UR4, UPT ;  /* 0x000000040600728c */ /* 0x000fe6000bf06270 */
[----:B------:R-:W-:Y:S01]  /*6b50*/  UMOV UR4, UR13 ;  /* 0x0000000d00047c82 */ /* 0x000fe20008000000 */
[----:B------:R-:W-:Y:S02]  /*6b60*/  UISETP.GE.OR UP0, UPT, UR5, UR11, UP0 ;  /* 0x0000000b0500728c */ /* 0x000fe40008706670 */
[----:B------:R-:W-:Y:S02]  /*6b70*/  USHF.R.U32.HI UR4, URZ, UR17, UR4 ;  /* 0x00000011ff047299 */ /* 0x000fe40008011604 */
[----:B------:R-:W-:Y:S02]  /*6b80*/  UIMAD.WIDE.U32 UR12, UR5, UR16, URZ ;  /* 0x00000010050c72a5 */ /* 0x000fe4000f8e00ff */
[----:B------:R-:W-:Y:S04]  /*6b90*/  USEL UR14, UR6, UR4, !UP1 ;  /* 0x00000004060e7287 */ /* 0x000fe8000c800000 */
[----:B------:R-:W-:Y:S01]  /*6ba0*/  UIADD3 UR11, UPT, UPT, -UR14, URZ, URZ ;  /* 0x000000ff0e0b7290 */ /* 0x000fe2000fffe1ff */
[----:B------:R-:W-:Y:S02]  /*6bb0*/  @!UP0 UMOV UR4, UR13 ;  /* 0x0000000d00048c82 */ /* 0x000fe40008000000 */
[----:B------:R-:W-:Y:S02]  /*6bc0*/  @!UP0 USHF.R.U32.HI UR4, URZ, UR17, UR4 ;  /* 0x00000011ff048299 */ /* 0x000fe40008011604 */
[----:B------:R-:W-:Y:S02]  /*6bd0*/  UIMAD UR11, UR39, UR11, UR6 ;  /* 0x0000000b270b72a4 */ /* 0x000fe4000f8e0206 */
[----:B------:R-:W-:Y:S02]  /*6be0*/  @!UP0 USEL UR4, UR5, UR4, !UP1 ;  /* 0x0000000405048287 */ /* 0x000fe4000c800000 */
[----:B------:R-:W-:Y:S02]  /*6bf0*/  UISETP.NE.AND UP1, UPT, UR26, URZ, UPT ;  /* 0x000000ff1a00728c */ /* 0x000fe4000bf25270 */
[----:B------:R-:W-:Y:S02]  /*6c00*/  @!UP0 UIMAD UR11, UR10, UR11, UR4 ;  /* 0x0000000b0a0b82a4 */ /* 0x000fe4000f8e0204 */
[----:B------:R-:W-:Y:S02]  /*6c10*/  @!UP0 UIADD3 UR12, UPT, UPT, UR14, -UR4, URZ ;  /* 0x800000040e0c8290 */ /* 0x000fe4000fffe0ff */
[----:B------:R-:W-:Y:S02]  /*6c20*/  UIADD3 UR4, UPT, UPT, -UR5, URZ, URZ ;  /* 0x000000ff05047290 */ /* 0x000fe4000fffe1ff */
[----:B------:R-:W-:Y:S02]  /*6c30*/  UIADD3 UR10, UPT, UPT, -UR6, URZ, URZ ;  /* 0x000000ff060a7290 */ /* 0x000fe4000fffe1ff */
[----:B------:R-:W-:Y:S02]  /*6c40*/  @!UP0 UIMAD UR6, UR12, UR39, UR5 ;  /* 0x000000270c0682a4 */ /* 0x000fe4000f8e0205 */
[----:B------:R-:W-:Y:S02]  /*6c50*/  UIMAD UR15, UR18, UR4, UR15 ;  /* 0x00000004120f72a4 */ /* 0x000fe4000f8e020f */
[----:B------:R-:W-:Y:S01]  /*6c60*/  UIMAD UR7, UR34, UR10, UR7 ;  /* 0x0000000a220772a4 */ /* 0x000fe2000f8e0207 */
[----:B------:R-:W-:Y:S02]  /*6c70*/  @!UP0 UMOV UR5, UR11 ;  /* 0x0000000b00058c82 */ /* 0x000fe40008000000 */
[----:B------:R-:W-:Y:S02]  /*6c80*/  UIMAD UR15, UR5, UR18, UR15 ;  /* 0x00000012050f72a4 */ /* 0x000fe4000f8e020f */
[----:B------:R-:W-:Y:S11]  /*6c90*/  UIMAD UR7, UR6, UR34, UR7 ;  /* 0x00000022060772a4 */ /* 0x000ff6000f8e0207 */
[----:B------:R-:W-:Y:S01]  /*6ca0*/  @!UPT UIADD3 URZ, UPT, UPT, URZ, URZ, URZ ;  /* 0x000000fffffff290 */ /* 0x000fe2000fffe0ff */
.L_x_118:
[----:B------:R-:W1:Y:S01]  /*6cb0*/  @!UP3 LDCU.128 UR20, c[0x0][0xc10] ;  /* 0x00018200ff14b7ac */ /* 0x000e620008000c00 */
[----:B------:R-:W-:Y:S02]  /*6cc0*/  ISETP.NE.U32.AND P2, PT, RZ, UR30, PT ;  /* 0x0000001eff007c0c */ /* 0x000fe4000bf45070 */
[----:B------:R-:W-:Y:S02]  /*6cd0*/  SHF.L.U32 R2, R9, 0x1f, RZ ;  /* 0x0000001f09027819 */ /* 0x000fe400000006ff */
[----:B------:R-:W-:Y:S01]  /*6ce0*/  ISETP.NE.AND.EX P2, PT, RZ, UR31, PT, P2 ;  /* 0x0000001fff007c0c */ /* 0x000fe2000bf45320 */
[----:B------:R-:W2:Y:S01]  /*6cf0*/  @!UP3 LDCU UR5, c[0x0][0xc0c] ;  /* 0x00018180ff05b7ac */ /* 0x000ea20008000800 */
[----:B-1----:R-:W-:Y:S07]  /*6d00*/  UIMAD.WIDE.U32 UR10, UR15, UR20, URZ ;  /* 0x000000140f0a72a5 */ /* 0x002fee000f8e00ff */
[----:B------:R-:W-:Y:S01]  /*6d10*/  @!UP3 UMOV UR4, UR11 ;  /* 0x0000000b0004bc82 */ /* 0x000fe20008000000 */
[----:B--2---:R-:W-:Y:S02]  /*6d20*/  @!UP3 UISETP.NE.AND UP0, UPT, UR5, 0x1, UPT ;  /* 0x000000010500b88c */ /* 0x004fe4000bf05270 */
[----:B------:R-:W-:Y:S02]  /*6d30*/  @!UP3 USHF.R.U32.HI UR4, URZ, UR21, UR4 ;  /* 0x00000015ff04b299 */ /* 0x000fe40008011604 */
[----:B------:R-:W-:Y:S02]  /*6d40*/  UIMAD.WIDE.U32 UR10, UR7, UR23, URZ ;  /* 0x00000017070a72a5 */ /* 0x000fe4000f8e00ff */
[----:B------:R-:W-:Y:S02]  /*6d50*/  @!UP3 USEL UR12, UR15, UR4, !UP0 ;  /* 0x000000040f0cb287 */ /* 0x000fe4000c000000 */
[----:B------:R-:W-:Y:S03]  /*6d60*/  @!UP3 UISETP.NE.AND UP0, UPT, UR22, 0x1, UPT ;  /* 0x000000011600b88c */ /* 0x000fe6000bf05270 */
[----:B------:R-:W-:Y:S02]  /*6d70*/  @!UP3 UMOV UR6, UR11 ;  /* 0x0000000b0006bc82 */ /* 0x000fe40008000000 */
[----:B------:R-:W1:Y:S02]  /*6d80*/  @!UP3 LDCU UR4, c[0x0][0xc20] ;  /* 0x00018400ff04b7ac */ /* 0x000e640008000800 */
[----:B-1----:R-:W-:Y:S04]  /*6d90*/  @!UP3 USHF.R.U32.HI UR6, URZ, UR4, UR6 ;  /* 0x00000004ff06b299 */ /* 0x002fe80008011606 */
[----:B------:R-:W-:Y:S04]  /*6da0*/  @!UP3 USEL UR6, UR7, UR6, !UP0 ;  /* 0x000000060706b287 */ /* 0x000fe8000c000000 */
[----:B------:R-:W-:Y:S02]  /*6db0*/  @!UP3 UIADD3 UR4, UPT, UPT, -UR12, UR6, URZ ;  /* 0x000000060c04b290 */ /* 0x000fe4000fffe1ff */
[----:B------:R-:W-:Y:S02]  /*6dc0*/  @!UP3 UIADD3 UR6, UPT, UPT, UR12, -UR6, URZ ;  /* 0x800000060c06b290 */ /* 0x000fe4000fffe0ff */
[----:B------:R-:W-:Y:S02]  /*6dd0*/  @!UP3 UIMAD UR15, UR4, UR5, UR15 ;  /* 0x00000005040fb2a4 */ /* 0x000fe4000f8e020f */
[----:B------:R-:W-:Y:S01]  /*6de0*/  @!UP3 UIMAD UR7, UR6, UR22, UR7 ;  /* 0x000000160607b2a4 */ /* 0x000fe2000f8e0207 */
[----:B------:R-:W-:Y:S11]  /*6df0*/  BRA.U UP4, `(.L_x_119) ;  /* 0x0000000104107547 */ /* 0x000ff6000b800000 */
[----:B------:R-:W-:Y:S04]  /*6e00*/  MOV R3, UR53 ;  /* 0x0000003500037c02 */ /* 0x000fe80008000f00 */
[----:B------:R-:W-:Y:S04]  /*6e10*/  SHF.L.U32 R3, R3, 0x1f, RZ ;  /* 0x0000001f03037819 */ /* 0x000fe800000006ff */
[----:B------:R-:W1:Y:S02]  /*6e20*/  SYNCS.PHASECHK.TRANS64.TRYWAIT P0, [UR19+0x2a8], R3 ;  /* 0x0002a803ff0075a7 */ /* 0x000e640008001113 */
[----:B-1----:R-:W-:Y:S05]  /*6e30*/  @!P0 BRA `(.L_x_120) ;  /* 0x0000004800308947 */ /* 0x002fea0003800000 */
.L_x_119:
[----:B------:R-:W-:Y:S05]  /*6e40*/  BRA.U !UP6, `(.L_x_121) ;  /* 0x000000010e387547 */ /* 0x000fea000b800000 */
[----:B------:R-:W-:Y:S01]  /*6e50*/  UPLOP3.LUT UP1, UPT, UPT, UPT, UP5, 0x80, 0x8 ;  /* 0x000000000008789c */ /* 0x000fe20003f2f050 */
[----:B-1----:R-:W-:Y:S01]  /*6e60*/  HFMA2 R0, -RZ, RZ, 0, 5.9604644775390625e-08 ;  /* 0x00000001ff007431 */ /* 0x002fe200000001ff */
[----:B------:R-:W1:Y:S01]  /*6e70*/  LDCU.64 UR10, c[0x0][0x358] ;  /* 0x00006b00ff0a77ac */ /* 0x000e620008000a00 */
[----:B------:R-:W-:Y:S03]  /*6e80*/  IMAD.MOV.U32 R145, RZ, RZ, 0x1 ;  /* 0x00000001ff917424 */ /* 0x000fe600078e00ff */
[----:B------:R-:W-:Y:S05]  /*6e90*/  PLOP3.LUT P0, PT, PT, PT, UP1, 0x80, 0x8 ;  /* 0x000000000008781c */ /* 0x000fea0003f0f018 */
[----:B------:R-:W2:Y:S01]  /*6ea0*/  @UP1 LDCU.64 UR4, c[0x0][0x988] ;  /* 0x00013100ff0417ac */ /* 0x000ea20008000a00 */
[----:B------:R-:W-:Y:S07]  /*6eb0*/  @UP1 UIMAD UR6, UR45, UR30, URZ ;  /* 0x0000001e2d0612a4 */ /* 0x000fee000f8e02ff */
[----:B------:R-:W-:Y:S01]  /*6ec0*/  @!P0 PRMT R145, R0, 0x7610, R145 ;  /* 0x0000761000918816 */ /* 0x000fe20000000091 */
[----:B--2---:R-:W-:Y:S06]  /*6ed0*/  @UP1 UIMAD.WIDE UR4, UR6, 0x4, UR4 ;  /* 0x00000004060418a5 */ /* 0x004fec000f8e0204 */
[----:B------:R-:W-:Y:S01]  /*6ee0*/  IMAD.U32 R10, RZ, RZ, UR4 ;  /* 0x00000004ff0a7e24 */ /* 0x000fe2000f8e00ff */
[----:B------:R-:W-:Y:S04]  /*6ef0*/  MOV R11, UR5 ;  /* 0x00000005000b7c02 */ /* 0x000fe80008000f00 */
[----:B------:R-:W2:Y:S01]  /*6f00*/  @!UP1 LDCU UR4, c[0x0][0x980] ;  /* 0x00013000ff0497ac */ /* 0x000ea20008000800 */
[----:B-1---5:R3:W5:Y:S02]  /*6f10*/  @P0 LDG.E R71, desc[UR10][R10.64] ;  /* 0x0000000a0a470981 */ /* 0x022764000c1e1900 */
[----:B--23--:R-:W-:Y:S07]  /*6f20*/  @!P0 IMAD.U32 R71, RZ, RZ, UR4 ;  /* 0x00000004ff478e24 */ /* 0x00cfee000f8e00ff */
.L_x_121:
[----:B-----5:R-:W-:Y:S01]  /*6f30*/  @!P2 FSETP.EQ.AND P0, PT, R71, RZ, PT ;  /* 0x000000ff4700a20b */ /* 0x020fe20003f02000 */
[----:B------:R-:W-:Y:S01]  /*6f40*/  @!UPT UIADD3 URZ, UPT, UPT, URZ, URZ, URZ ;  /* 0x000000fffffff290 */ /* 0x000fe2000fffe0ff */
[----:B------:R-:W-:Y:S11]  /*6f50*/  @!P2 BRA `(.L_x_122) ;  /* 0x000000000014a947 */ /* 0x000ff60003800000 */
[----:B------:R-:W-:Y:S02]  /*6f60*/  LOP3.LUT P2, RZ, R145, 0xff, RZ, 0xc0, !PT ;  /* 0x000000ff91ff7812 */ /* 0x000fe4000784c0ff */
[----:B------:R-:W-:Y:S04]  /*6f70*/  PLOP3.LUT P0, PT, PT, PT, UP1, 0x80, 0x8 ;  /* 0x000000000008781c */ /* 0x000fe80003f0f018 */
[----:B------:R-:W-:Y:S07]  /*6f80*/  PLOP3.LUT P0, PT, P0, PT, PT, 0x8, 0x80 ;  /* 0x000000000080781c */ /* 0x000fee000070e170 */
[----:B------:R-:W-:Y:S11]  /*6f90*/  @P2 FSETP.EQ.AND P0, PT, R71, RZ, PT ;  /* 0x000000ff4700220b */ /* 0x000ff60003f02000 */
[----:B------:R-:W-:Y:S02]  /*6fa0*/  @!UPT UIADD3 URZ, UPT, UPT, URZ, URZ, URZ ;  /* 0x000000fffffff290 */ /* 0x000fe4000fffe0ff */
.L_x_122:
[----:B------:R-:W2:Y:S01]  /*6fb0*/  SYNCS.PHASECHK.TRANS64.TRYWAIT P2, [UR19+0x298], R2 ;  /* 0x00029802ff0075a7 */ /* 0x000ea20008041113 */
[----:B------:R-:W-:Y:S04]  /*6fc0*/  @P1 SHF.R.U32.HI R4, RZ, 0x10, R5 ;  /* 0x00000010ff041819 */ /* 0x000fe80000011605 */
[----:B------:R-:W-:Y:S02]  /*6fd0*/  @P1 R2UR UR45, R4 ;  /* 0x00000000042d12ca */ /* 0x000fe400000e0000 */
[----:B------:R-:W-:Y:S01]  /*6fe0*/  ELECT P1, URZ, PT ;  /* 0x0000000000ff782f */ /* 0x000fe20003820000 */
[----:B------:R-:W-:Y:S01]  /*6ff0*/  @!UPT UIADD3 URZ, UPT, UPT, URZ, URZ, URZ ;  /* 0x000000fffffff290 */ /* 0x000fe2000fffe0ff */
[----:B--2---:R-:W-:Y:S11]  /*7000*/  @!P2 BRA `(.L_x_123) ;  /* 0x0000004400d4a947 */ /* 0x004ff60003800000 */
.L_x_249:
[----:B------:R-:W-:Y:S01]  /*7010*/  PLOP3.LUT P0, PT, P0, P1, PT, 0xf2, 0x2f ;  /* 0x00000000002f781c */ /* 0x000fe20000703e72 */
[----:B------:R-:W-:Y:S11]  /*7020*/  BSSY.RECONVERGENT B0, `(.L_x_124) ;  /* 0x0000050000007945 */ /* 0x000ff60003800200 */
[----:B------:R-:W-:Y:S01]  /*7030*/  @!UPT UIADD3 URZ, UPT, UPT, URZ, URZ, URZ ;  /* 0x000000fffffff290 */ /* 0x000fe2000fffe0ff */
[----:B------:R-:W-:Y:S05]  /*7040*/  @P0 BRA `(.L_x_125) ;  /* 0x0000000400340947 */ /* 0x000fea0003800000 */
[----:B------:R-:W-:Y:S01]  /*7050*/  UISETP.NE.AND UP4, UPT, UR28, URZ, UPT ;  /* 0x000000ff1c00728c */ /* 0x000fe2000bf85270 */
[----:B-1----:R-:W-:Y:S01]  /*7060*/  IMAD.U32 R0, RZ, RZ, UR46 ;  /* 0x0000002eff007e24 */ /* 0x002fe2000f8e00ff */
[----:B------:R-:W-:Y:S04]  /*7070*/  MOV R3, UR38 ;  /* 0x0000002600037c02 */ /* 0x000fe80008000f00 */
[----:B------:R-:W-:Y:S02]  /*7080*/  IABS R0, R0 ;  /* 0x0000000000007213 */ /* 0x000fe40000000000 */
[----:B------:R-:W-:Y:S02]  /*7090*/  IABS R3, R3 ;  /* 0x0000000300037213 */ /* 0x000fe40000000000 */
[----:B------:R-:W-:Y:S02]  /*70a0*/  R2UR UR4, R0 ;  /* 0x00000000000472ca */ /* 0x000fe400000e0000 */
[----:B------:R-:W1:Y:S11]  /*70b0*/  I2F.RP R4, R3 ;  /* 0x0000000300047306 */ /* 0x000e760000209400 */
[----:B------:R-:W-:Y:S01]  /*70c0*/  UIMAD.WIDE.U32 UR10, UR43, UR4, URZ ;  /* 0x000000042b0a72a5 */ /* 0x000fe2000f8e00ff */
[----:B-1----:R-:W1:Y:S06]  /*70d0*/  MUFU.RCP R4, R4 ;  /* 0x0000000400047308 */ /* 0x002e6c0000001000 */
[----:B------:R-:W-:Y:S02]  /*70e0*/  UMOV UR12, UR11 ;  /* 0x0000000b000c7c82 */ /* 0x000fe40008000000 */
[----:B------:R-:W-:Y:S04]  /*70f0*/  UIMAD UR4, UR12, UR50, UR4 ;  /* 0x000000320c0472a4 */ /* 0x000fe8000f8e0204 */
[----:B------:R-:W-:Y:S01]  /*7100*/  UISETP.GT.U32.AND UP0, UPT, UR29, UR4, UPT ;  /* 0x000000041d00728c */ /* 0x000fe2000bf04070 */
[----:B-1----:R-:W-:Y:S10]  /*7110*/  VIADD R4, R4, 0xffffffe ;  /* 0x0ffffffe04047836 */ /* 0x002ff40000000000 */
[----:B------:R-:W-:Y:S01]  /*7120*/  @!UP0 UIADD3 UR4, UPT, UPT, UR4, -UR29, URZ ;  /* 0x8000001d04048290 */ /* 0x000fe2000fffe0ff */
[----:B------:R-:W1:Y:S01]  /*7130*/  F2I.FTZ.U32.TRUNC.NTZ R5, R4 ;  /* 0x0000000400057305 */ /* 0x000e62000021f000 */
[----:B------:R-:W-:Y:S02]  /*7140*/  @!UP0 UIADD3 UR12, UPT, UPT, UR12, 0x1, URZ ;  /* 0x000000010c0c8890 */ /* 0x000fe4000fffe0ff */
[----:B------:R-:W-:Y:S02]  /*7150*/  UISETP.GE.U32.AND UP0, UPT, UR4, UR29, UPT ;  /* 0x0000001d0400728c */ /* 0x000fe4000bf06070 */
[----:B------:R-:W-:Y:S09]  /*7160*/  ULOP3.LUT UR4, UR46, UR28, URZ, 0x3c, !UPT ;  /* 0x0000001c2e047292 */ /* 0x000ff2000f8e3cff */
[----:B------:R-:W-:Y:S01]  /*7170*/  @UP0 UIADD3 UR12, UPT, UPT, UR12, 0x1, URZ ;  /* 0x000000010c0c0890 */ /* 0x000fe2000fffe0ff */
[--C-:B-1----:R-:W-:Y:S01]  /*7180*/  IMAD.MOV R2, RZ, RZ, -R5.reuse ;  /* 0x000000ffff027224 */ /* 0x102fe200078e0a05 */
[----:B------:R-:W-:Y:S01]  /*7190*/  UISETP.GE.AND UP0, UPT, UR4, URZ, UPT ;  /* 0x000000ff0400728c */ /* 0x000fe2000bf06270 */
[----:B------:R-:W-:Y:S02]  /*71a0*/  IMAD.MOV.U32 R4, RZ, RZ, RZ ;  /* 0x000000ffff047224 */ /* 0x000fe400078e00ff */
[-C--:B------:R-:W-:Y:S04]  /*71b0*/  IMAD R2, R2, R3.reuse, RZ ;  /* 0x0000000302027224 */ /* 0x080fe800078e02ff */
[----:B------:R-:W-:Y:S04]  /*71c0*/  IMAD.HI.U32 R5, R5, R2, R4 ;  /* 0x0000000205057227 */ /* 0x000fe800078e0004 */
[----:B------:R-:W-:Y:S02]  /*71d0*/  @!UP0 UIADD3 UR12, UPT, UPT, -UR12, URZ, URZ ;  /* 0x000000ff0c0c8290 */ /* 0x000fe4000fffe1ff */
[----:B------:R-:W-:Y:S02]  /*71e0*/  @!UP4 ULOP3.LUT UR12, URZ, UR28, URZ, 0x33, !UPT ;  /* 0x0000001cff0cc292 */ /* 0x000fe4000f8e33ff */
[----:B------:R-:W-:Y:S04]  /*71f0*/  UISETP.NE.AND UP4, UPT, UR52, URZ, UPT ;  /* 0x000000ff3400728c */ /* 0x000fe8000bf85270 */
[----:B------:R-:W-:Y:S05]  /*7200*/  IMAD.U32 R0, RZ, RZ, UR12 ;  /* 0x0000000cff007e24 */ /* 0x000fea000f8e00ff */
[----:B------:R-:W-:Y:S04]  /*7210*/  IABS R0, R0 ;  /* 0x0000000000007213 */ /* 0x000fe80000000000 */
[----:B------:R-:W-:Y:S11]  /*7220*/  R2UR UR4, R0 ;  /* 0x00000000000472ca */ /* 0x000ff600000e0000 */
[----:B------:R-:W-:Y:S02]  /*7230*/  @!UPT UIADD3 URZ, UPT, UPT, URZ, URZ, URZ ;  /* 0x000000fffffff290 */ /* 0x000fe4000fffe0ff */
[----:B------:R-:W-:Y:S07]  /*7240*/  UIMAD.WIDE.U32 UR10, UR42, UR4, URZ ;  /* 0x000000042a0a72a5 */ /* 0x000fee000f8e00ff */
[----:B------:R-:W-:Y:S01]  /*7250*/  UMOV UR13, UR11 ;  /* 0x0000000b000d7c82 */ /* 0x000fe20008000000 */
[----:B------:R-:W-:Y:S02]  /*7260*/  USHF.L.U32 UR11, UR49, 0x7, URZ ;  /* 0x00000007310b7899 */ /* 0x000fe400080006ff */
[----:B------:R-:W-:Y:S04]  /*7270*/  UIADD3 UR5, UPT, UPT, -UR13, URZ, URZ ;  /* 0x000000ff0d057290 */ /* 0x000fe8000fffe1ff */
[----:B------:R-:W-:Y:S04]  /*7280*/  UIMAD UR4, UR27, UR5, UR4 ;  /* 0x000000051b0472a4 */ /* 0x000fe8000f8e0204 */
[----:B------:R-:W-:Y:S11]  /*7290*/  UISETP.GT.U32.AND UP0, UPT, UR27, UR4, UPT ;  /* 0x000000041b00728c */ /* 0x000ff6000bf04070 */
[----:B------:R-:W-:Y:S02]  /*72a0*/  @!UP0 UIADD3 UR4, UPT, UPT, UR4, -UR27, URZ ;  /* 0x8000001b04048290 */ /* 0x000fe4000fffe0ff */
[----:B------:R-:W-:Y:S02]  /*72b0*/  @!UP0 UIADD3 UR13, UPT, UPT, UR13, 0x1, URZ ;  /* 0x000000010d0d8890 */ /* 0x000fe4000fffe0ff */
[----:B------:R-:W-:Y:S02]  /*72c0*/  UISETP.GE.U32.AND UP0, UPT, UR4, UR27, UPT ;  /* 0x0000001b0400728c */ /* 0x000fe4000bf06070 */
[----:B------:R-:W-:Y:S09]  /*72d0*/  ULOP3.LUT UR4, UR12, UR52, URZ, 0x3c, !UPT ;  /* 0x000000340c047292 */ /* 0x000ff2000f8e3cff */
[----:B------:R-:W-:Y:S02]  /*72e0*/  @UP0 UIADD3 UR13, UPT, UPT, UR13, 0x1, URZ ;  /* 0x000000010d0d0890 */ /* 0x000fe4000fffe0ff */
[----:B------:R-:W-:Y:S11]  /*72f0*/  UISETP.GE.AND UP0, UPT, UR4, URZ, UPT ;  /* 0x000000ff0400728c */ /* 0x000ff6000bf06270 */
[----:B------:R-:W-:Y:S02]  /*7300*/  @!UP0 UIADD3 UR13, UPT, UPT, -UR13, URZ, URZ ;  /* 0x000000ff0d0d8290 */ /* 0x000fe4000fffe1ff */
[----:B------:R-:W-:Y:S02]  /*7310*/  @!UP4 ULOP3.LUT UR13, URZ, UR52, URZ, 0x33, !UPT ;  /* 0x00000034ff0dc292 */ /* 0x000fe4000f8e33ff */
[----:B------:R-:W-:Y:S02]  /*7320*/  UISETP.NE.AND UP4, UPT, UR38, URZ, UPT ;  /* 0x000000ff2600728c */ /* 0x000fe4000bf85270 */
[----:B------:R-:W-:Y:S02]  /*7330*/  ULOP3.LUT UR4, UR13, UR38, URZ, 0x3c, !UPT ;  /* 0x000000260d047292 */ /* 0x000fe4000f8e3cff */
[----:B------:R-:W-:Y:S01]  /*7340*/  UIADD3 UR5, UPT, UPT, -UR13, URZ, URZ ;  /* 0x000000ff0d057290 */ /* 0x000fe2000fffe1ff */
[----:B------:R-:W-:Y:S01]  /*7350*/  MOV R0, UR13 ;  /* 0x0000000d00007c02 */ /* 0x000fe20008000f00 */
[----:B------:R-:W-:Y:S02]  /*7360*/  UISETP.GE.AND UP0, UPT, UR4, URZ, UPT ;  /* 0x000000ff0400728c */ /* 0x000fe4000bf06270 */
[----:B------:R-:W-:Y:S01]  /*7370*/  UIADD3 UR4, UPT, UPT, -UR12, URZ, URZ ;  /* 0x000000ff0c047290 */ /* 0x000fe2000fffe1ff */
[----:B------:R-:W-:Y:S01]  /*7380*/  IABS R0, R0 ;  /* 0x0000000000007213 */ /* 0x000fe20000000000 */
[----:B------:R-:W-:Y:S02]  /*7390*/  UIMAD UR12, UR52, UR5, UR12 ;  /* 0x00000005340c72a4 */ /* 0x000fe4000f8e020c */
[----:B------:R-:W-:Y:S02]  /*73a0*/  UIMAD UR4, UR28, UR4, UR46 ;  /* 0x000000041c0472a4 */ /* 0x000fe4000f8e022e */
[----:B------:R-:W-:Y:S01]  /*73b0*/  IMAD.HI.U32 R5, R5, R0, RZ ;  /* 0x0000000005057227 */ /* 0x000fe200078e00ff */
[----:B------:R-:W-:Y:S01]  /*73c0*/  UMOV UR5, 0x10000000 ;  /* 0x1000000000057882 */ /* 0x000fe20000000000 */
[----:B------:R-:W-:Y:S03]  /*73d0*/  USHF.L.U32 UR10, UR4, 0x6, URZ ;  /* 0x00000006040a7899 */ /* 0x000fe600080006ff */
[----:B------:R-:W-:Y:S01]  /*73e0*/  IADD3 R2, PT, PT, -R5, RZ, RZ ;  /* 0x000000ff05027210 */ /* 0x000fe20007ffe1ff */
[----:B------:R-:W-:Y:S04]  /*73f0*/  UMOV UR4, 0x0 ;  /* 0x0000000000047882 */ /* 0x000fe80000000000 */
[C---:B------:R-:W-:Y:S05]  /*7400*/  IMAD R0, R3.reuse, R2, R0 ;  /* 0x0000000203007224 */ /* 0x040fea00078e0200 */
[----:B------:R-:W-:Y:S11]  /*7410*/  ISETP.GT.U32.AND P0, PT, R3, R0, PT ;  /* 0x000000000300720c */ /* 0x000ff60003f04070 */
[----:B------:R-:W-:Y:S02]  /*7420*/  @!UPT UIADD3 URZ, UPT, UPT, URZ, URZ, URZ ;  /* 0x000000fffffff290 */ /* 0x000fe4000fffe0ff */
[----:B------:R-:W-:Y:S01]  /*7430*/  @!P0 IMAD.IADD R0, R0, 0x1, -R3 ;  /* 0x0000000100008824 */ /* 0x000fe200078e0a03 */
[----:B------:R-:W-:Y:S04]  /*7440*/  @!P0 IADD3 R5, PT, PT, R5, 0x1, RZ ;  /* 0x0000000105058810 */ /* 0x000fe80007ffe0ff */
[----:B------:R-:W-:Y:S01]  /*7450*/  ISETP.GE.U32.AND P1, PT, R0, R3, PT ;  /* 0x000000030000720c */ /* 0x000fe20003f26070 */
[----:B------:R-:W-:Y:S11]  /*7460*/  HFMA2 R0, -RZ, RZ, 0, 0.0078125 ;  /* 0x00002000ff007431 */ /* 0x000ff600000001ff */
[----:B------:R-:W-:Y:S01]  /*7470*/  @!UPT UIADD3 URZ, UPT, UPT, URZ, URZ, URZ ;  /* 0x000000fffffff290 */ /* 0x000fe2000fffe0ff */
[----:B------:R-:W-:Y:S05]  /*7480*/  @P1 VIADD R5, R5, 0x1 ;  /* 0x0000000105051836 */ /* 0x000fea0000000000 */
[----:B------:R-:W-:Y:S11]  /*7490*/  R2UR UR14, R5 ;  /* 0x00000000050e72ca */ /* 0x000ff600000e0000 */
[----:B------:R-:W-:Y:S02]  /*74a0*/  @!UPT UIADD3 URZ, UPT, UPT, URZ, URZ, URZ ;  /* 0x000000fffffff290 */ /* 0x000fe4000fffe0ff */
[----:B------:R-:W-:Y:S02]  /*74b0*/  @!UP0 UIADD3 UR14, UPT, UPT, -UR14, URZ, URZ ;  /* 0x000000ff0e0e8290 */ /* 0x000fe4000fffe1ff */
[----:B------:R-:W-:Y:S04]  /*74c0*/  @!UP4 ULOP3.LUT UR14, URZ, UR38, URZ, 0x33, !UPT ;  /* 0x00000026ff0ec292 */ /* 0x000fe8000f8e33ff */
[----:B------:R-:W-:Y:S04]  /*74d0*/  UIADD3 UR6, UPT, UPT, -UR14, URZ, URZ ;  /* 0x000000ff0e067290 */ /* 0x000fe8000fffe1ff */
[----:B------:R-:W-:Y:S09]  /*74e0*/  UIMAD UR13, UR38, UR6, UR13 ;  /* 0x00000006260d72a4 */ /* 0x000ff2000f8e020d */
[----:B------:R2:W-:Y:S01]  /*74f0*/  UTMALDG.5D [UR8], [UR36], desc[UR4] ;  /* 0x00000408240075b4 */ /* 0x0005e20008021000 */
[----:B------:R2:W-:Y:S01]  /*7500*/  SYNCS.ARRIVE.TRANS64.RED.A0TR RZ, [UR19+0x290], R0 ;  /* 0x00029000ffff79a7 */ /* 0x0005e20008300413 */
[----:B------:R-:W-:Y:S01]  /*7510*/  NOP ;  /* 0x0000000000007918 */ /* 0x000fe20000000000 */
.L_x_125:
[----:B--2---:R-:W-:Y:S05]  /*7520*/  BSYNC.RECONVERGENT B0 ;  /* 0x0000000000007941 */ /* 0x004fea0003800200 */
.L_x_124:
[----:B------:R-:W-:Y:S01]  /*7530*/  SYNCS.ARRIVE.TRANS64.RED.A1T0 RZ, [UR51], RZ ;  /* 0x000000ffffff79a7 */ /* 0x000fe20008100433 */
[----:B------:R-:W-:Y:S01]  /*7540*/  UIADD3 UR46, UPT, UPT, UR7, UR63, URZ ;  /* 0x0000003f072e7290 */ /* 0x000fe2000fffe0ff */
[----:B------:R-:W-:Y:S01]  /*7550*/  LOP3.LUT R9, R9, 0x1, RZ, 0x3c, !PT ;  /* 0x0000000109097812 */ /* 0x000fe200078e3cff */
[----:B------:R-:W-:Y:S01]  /*7560*/  UIADD3 UR49, UPT, UPT, UR15, UR62, URZ ;  /* 0x0000003e0f317290 */ /* 0x000fe2000fffe0ff */
[----:B------:R-:W-:Y:S01]  /*7570*/  LOP3.LUT R8, R8, 0x1, RZ, 0x3c, !PT ;  /* 0x0000000108087812 */ /* 0x000fe200078e3cff */
[----:B------:R-:W-:Y:S01]  /*7580*/  UPLOP3.LUT UP4, UPT, UPT, UPT, UPT, 0x80, 0x8 ;  /* 0x000000000008789c */ /* 0x000fe20003f8f070 */
[----:B------:R-:W-:Y:S10]  /*7590*/  BRA.U UP2, `(.L_x_126) ;  /* 0xfffffff102a47547 */ /* 0x000ff4000b83ffff */
[----:B-1----:R-:W-:Y:S07]  /*75a0*/  MOV R0, UR19 ;  /* 0x0000001300007c02 */ /* 0x002fee0008000f00 */
.L_x_127:
[----:B-1----:R-:W-:-:S04]  /*75b0*/  SHF.L.U32 R2, R9, 0x1f, RZ ;  /* 0x0000001f09027819 */ /* 0x002fc800000006ff */
[----:B------:R1:W2:Y:S03]  /*75c0*/  SYNCS.PHASECHK.TRANS64.TRYWAIT P0, [R0+URZ+0x298], R2 ;  /* 0x00029802000075a7 */ /* 0x0002a600080011ff */
[----:B--2---:R-:W-:Y:S05]  /*75d0*/  @!P0 NANOSLEEP.SYNCS 0x989680 ;  /* 0x009896800000895d */ /* 0x004fea0003900000 */
[----:B------:R-:W2:Y:S02]  /*75e0*/  @!P0 SYNCS.PHASECHK.TRANS64 P0, [R0+URZ+0x298], R2 ;  /* 0x00029802000085a7 */ /* 0x000ea400080010ff */
[----:B--2---:R-:W-:Y:S05]  /*75f0*/  @P0 EXIT ;  /* 0x000000000000094d */ /* 0x004fea0003800000 */
[----:B------:R-:W-:Y:S05]  /*7600*/  BRA `(.L_x_127) ;  /* 0xfffffffc00e87947 */ /* 0x000fea000383ffff */
.L_x_116:
[----:B------:R-:W-:-:S06]  /*7610*/  UISETP.GE.AND UP0, UPT, UR18, 0x4, UPT ;  /* 0x000000041200788c */ /* 0x000fcc000bf06270 */
[----:B------:R-:W-:-:S13]  /*7620*/  PLOP3.LUT P0, PT, PT, PT, UP0, 0x80, 0x8 ;  /* 0x000000000008781c */ /* 0x000fda0003f0f008 */
[----:B-1----:R-:W-:Y:S05]  /*7630*/  @!P0 EXIT ;  /* 0x000000000000894d */ /* 0x002fea0003800000 */
[----:B------:R-:W1:Y:S08]  /*7640*/  S2UR UR4, SR_CgaCtaId ;  /* 0x00000000000479c3 */ /* 0x000e700000008800 */
[----:B------:R-:W-:Y:S01]  /*7650*/  BAR.SYNC.DEFER_BLOCKING 0x6, 0xa0 ;  /* 0x0182800000007b1d */ /* 0x000fe20000010000 */
[C---:B------:R-:W-:Y:S01]  /*7660*/  IMAD.SHL.U32 R4, R131.reuse, 0x40, RZ ;  /* 0x0000004083047824 */ /* 0x040fe200078e00ff */
[----:B------:R-:W-:Y:S01]  /*7670*/  USHF.R.S32.HI UR47, URZ, 0x1f, UR5 ;  /* 0x0000001fff2f7899 */ /* 0x000fe20008011405 */
[C---:B------:R-:W-:Y:S01]  /*7680*/  IMAD.SHL.U32 R144, R131.reuse, 0x8, RZ ;  /* 0x0000000883907824 */ /* 0x040fe200078e00ff */
[----:B------:R-:W-:Y:S01]  /*7690*/  CS2R R140, SRZ ;  /* 0x00000000008c7805 */ /* 0x000fe2000001ff00 */
[C---:B------:R-:W-:Y:S01]  /*76a0*/  IMAD.SHL.U32 R148, R131.reuse, 0x10, RZ ;  /* 0x0000001083947824 */ /* 0x040fe200078e00ff */
[----:B------:R-:W-:Y:S01]  /*76b0*/  UMOV UR44, 0x400 ;  /* 0x00000400002c7882 */ /* 0x000fe20000000000 */
[----:B------:R-:W-:Y:S01]  /*76c0*/  LOP3.LUT R5, R4, 0x180, RZ, 0xc0, !PT ;  /* 0x0000018004057812 */ /* 0x000fe200078ec0ff */
[----:B------:R-:W2:Y:S01]  /*76d0*/  LDC.64 R136, c[0x0][0x988] ;  /* 0x00026200ff887b82 */ /* 0x000ea20000000a00 */
[----:B------:R-:W-:Y:S01]  /*76e0*/  IMAD.U32 R69, R131, 0x10000, RZ ;  /* 0x0001000083457824 */ /* 0x000fe200078e00ff */
[C---:B------:R-:W-:Y:S01]  /*76f0*/  LOP3.LUT R143, R148.reuse, 0x20, RZ, 0xc0, !PT ;  /* 0x00000020948f7812 */ /* 0x040fe200078ec0ff */
[----:B------:R-:W-:Y:S01]  /*7700*/  ULEA.HI UR47, UR47, UR5, URZ, 0x6 ;  /* 0x000000052f2f7291 */ /* 0x000fe2000f8f30ff */
[----:B------:R-:W-:Y:S01]  /*7710*/  LOP3.LUT R144, R5, 0x30, R144, 0xf8, !PT ;  /* 0x0000003005907812 */ /* 0x000fe200078ef890 */
[----:B------:R-:W-:Y:S01]  /*7720*/  IMAD.MOV.U32 R68, RZ, RZ, RZ ;  /* 0x000000ffff447224 */ /* 0x000fe200078e00ff */
[----:B------:R-:W-:Y:S01]  /*7730*/  LOP3.LUT R148, R148, 0x40, RZ, 0xc0, !PT ;  /* 0x0000004094947812 */ /* 0x000fe200078ec0ff */
[----:B------:R-:W-:Y:S01]  /*7740*/  IMAD.MOV.U32 R142, RZ, RZ, RZ ;  /* 0x000000ffff8e7224 */ /* 0x000fe200078e00ff */
[----:B------:R-:W3:Y:S01]  /*7750*/  LDC.64 R138, c[0x0][0x990] ;  /* 0x00026400ff8a7b82 */ /* 0x000ee20000000a00 */
[----:B------:R-:W-:Y:S01]  /*7760*/  LOP3.LUT R144, R144, 0x1e40, R4, 0xf8, !PT ;  /* 0x00001e4090907812 */ /* 0x000fe200078ef804 */
[----:B------:R-:W4:Y:S01]  /*7770*/  LDCU UR51, c[0x0][0x370] ;  /* 0x00006e00ff3377ac */ /* 0x000f220008000800 */
[----:B------:R-:W-:Y:S01]  /*7780*/  LOP3.LUT R69, R69, 0x600000, RZ, 0xc0, !PT ;  /* 0x0060000045457812 */ /* 0x000fe200078ec0ff */
[----:B------:R-:W2:Y:S04]  /*7790*/  LDCU UR42, c[0x0][0xc0c] ;  /* 0x00018180ff2a77ac */ /* 0x000ea80008000800 */
[----:B------:R-:W2:Y:S01]  /*77a0*/  LDC.64 R134, c[0x0][0x9b0] ;  /* 0x00026c00ff867b82 */ /* 0x000ea20000000a00 */
[----:B-1----:R-:W-:Y:S01]  /*77b0*/  ULEA UR44, UR4, UR44, 0x18 ;  /* 0x0000002c042c7291 */ /* 0x002fe2000f8ec0ff */
[----:B------:R-:W1:Y:S06]  /*77c0*/  LDCU UR38, c[0x0][0xc30] ;  /* 0x00018600ff2677ac */ /* 0x000e6c0008000800 */
[----:B------:R-:W1:Y:S01]  /*77d0*/  LDC.64 R132, c[0x0][0x9a8] ;  /* 0x00026a00ff847b82 */ /* 0x000e620000000a00 */
[----:B------:R-:W-:Y:S01]  /*77e0*/  VIADD R149, R144, UR44 ;  /* 0x0000002c90957c36 */ /* 0x000fe20008000000 */
[----:B------:R-:W-:Y:S01]  /*77f0*/  UIADD3 UR4, UPT, UPT, UR44, 0x2400, URZ ;  /* 0x000024002c047890 */ /* 0x000fe2000fffe0ff */
[----:B------:R-:W4:Y:S01]  /*7800*/  LDS R2, [UR44+0x300] ;  /* 0x0003002cff027984 */ /* 0x000f220008000800 */
[----:B------:R-:W1:Y:S02]  /*7810*/  LDCU UR58, c[0x0][0x388] ;  /* 0x00007100ff3a77ac */ /* 0x000e640008000800 */
[----:B------:R-:W-:-:S02]  /*7820*/  IADD3 R143, PT, PT, -R143, 0x400, R149 ;  /* 0x000004008f8f7810 */ /* 0x000fc40007ffe195 */
[----:B------:R-:W-:Y:S01]  /*7830*/  IADD3 R149, PT, PT, -R148, 0x400, R149 ;  /* 0x0000040094957810 */ /* 0x000fe20007ffe195 */
[----:B------:R-:W-:Y:S01]  /*7840*/  IMAD.U32 R150, RZ, RZ, UR4 ;  /* 0x00000004ff967e24 */ /* 0x000fe2000f8e00ff */
[----:B------:R-:W1:Y:S01]  /*7850*/  LDCU UR57, c[0x0][0x38c] ;  /* 0x00007180ff3977ac */ /* 0x000e620008000800 */
[----:B------:R-:W-:Y:S01]  /*7860*/  IMAD.IADD R148, R143, 0x1, -R148 ;  /* 0x000000018f947824 */ /* 0x000fe200078e0a94 */
[----:B------:R-:W1:Y:S01]  /*7870*/  LDCU.64 UR60, c[0x0][0x988] ;  /* 0x00013100ff3c77ac */ /* 0x000e620008000a00 */
[----:B------:R-:W1:Y:S01]  /*7880*/  LDCU.64 UR40, c[0x0][0xc28] ;  /* 0x00018500ff2877ac */ /* 0x000e620008000a00 */
[----:B------:R-:W1:Y:S01]  /*7890*/  LDCU.128 UR52, c[0x0][0xc10] ;  /* 0x00018200ff3477ac */ /* 0x000e620008000c00 */
[----:B------:R-:W1:Y:S01]  /*78a0*/  LDCU UR50, c[0x0][0x374] ;  /* 0x00006e80ff3277ac */ /* 0x000e620008000800 */
[----:B------:R-:W-:Y:S02]  /*78b0*/  USHF.R.S32.HI UR47, URZ, 0x6, UR47 ;  /* 0x00000006ff2f7899 */ /* 0x000fe4000801142f */
[----:B------:R-:W-:Y:S01]  /*78c0*/  UIADD3 UR59, UPT, UPT, UR44, 0x400, URZ ;  /* 0x000004002c3b7890 */ /* 0x000fe2000fffe0ff */
[C---:B----4-:R-:W-:Y:S01]  /*78d0*/  VIADD R3, R2.reuse, 0x40 ;  /* 0x0000004002037836 */ /* 0x050fe20000000000 */
[----:B------:R-:W-:-:S04]  /*78e0*/  LOP3.LUT R2, R2, 0xffff, RZ, 0xc0, !PT ;  /* 0x0000ffff02027812 */ /* 0x000fc800078ec0ff */
[----:B------:R-:W-:-:S05]  /*78f0*/  LOP3.LUT R3, R3, 0xffff, RZ, 0xc0, !PT ;  /* 0x0000ffff03037812 */ /* 0x000fca00078ec0ff */
[----:B-123--:R4:W-:Y:S02]  /*7900*/  STL.64 [R1], R2 ;  /* 0x0000000201007387 */ /* 0x00e9e40000100a00 */
.L_x_145:
[----:B----4-:R-:W-:Y:S04]  /*7910*/  SHF.L.U32 R2, R141, 0x1f, RZ ;  /* 0x0000001f8d027819 */ /* 0x010fe800000006ff */
[----:B-1----:R-:W1:Y:S02]  /*7920*/  SYNCS.PHASECHK.TRANS64.TRYWAIT P0, [UR44+0x2b0], R2 ;  /* 0x0002b002ff0075a7 */ /* 0x002e64000800112c */
[----:B-12---:R-:W-:Y:S05]  /*7930*/  @!P0 BRA `(.L_x_128) ;  /* 0x0000003c00a08947 */ /* 0x006fea0003800000 */
.L_x_251:
[----:B-1----:R-:W-:Y:S01]  /*7940*/  LEA R2, R68, UR43, 0x2 ;  /* 0x0000002b44027c11 */ /* 0x002fe2000f8e10ff */
[----:B------:R-:W1:Y:S01]  /*7950*/  LDS.128 R4, [UR44+0x2f0] ;  /* 0x0002f02cff047984 */ /* 0x000e620008000c00 */
[----:B------:R-:W-:Y:S02]  /*7960*/  UIADD3 UR4, UPT, UPT, UR44, 0x2b8, URZ ;  /* 0x000002b82c047890 */ /* 0x000fe4000fffe0ff */
[----:B------:R-:W-:Y:S01]  /*7970*/  UISETP.GE.AND UP0, UPT, UR39, 0x1, UPT ;  /* 0x000000012700788c */ /* 0x000fe2000bf06270 */
[----:B------:R-:W-:Y:S01]  /*7980*/  @!PT LDS RZ, [RZ] ;  /* 0x00000000fffff984 */ /* 0x000fe20000000800 */
[----:B------:R-:W-:Y:S01]  /*7990*/  @!PT LDS RZ, [RZ] ;  /* 0x00000000fffff984 */ /* 0x000fe20000000800 */
[----:B------:R-:W-:Y:S01]  /*79a0*/  @!PT LDS RZ, [RZ] ;  /* 0x00000000fffff984 */ /* 0x000fe20000000800 */
[----:B------:R-:W-:Y:S01]  /*79b0*/  @!PT LDS RZ, [RZ] ;  /* 0x00000000fffff984 */ /* 0x000fe20000000800 */
[----:B------:R2:W-:Y:S06]  /*79c0*/  MEMBAR.ALL.CTA ;  /* 0x0000000000007992 */ /* 0x0005ec0000008000 */
[----:B--2---:R-:W2:Y:S01]  /*79d0*/  FENCE.VIEW.ASYNC.S ;  /* 0x00000000000073c6 */ /* 0x004ea20000000000 */
[----:B------:R-:W-:Y:S09]  /*79e0*/  UPRMT UR4, URZ, 0x654, UR4 ;  /* 0x00000654ff047896 */ /* 0x000ff20008000004 */
[----:B--2---:R-:W-:Y:S01]  /*79f0*/  SYNCS.ARRIVE.TRANS64.RED.A1T0 RZ, [UR4], RZ ;  /* 0x000000ffffff79a7 */ /* 0x004fe20008100404 */
[----:B------:R-:W5:Y:S01]  /*7a00*/  LDL R2, [R2] ;  /* 0x0000000002027983 */ /* 0x000f620000100800 */
[----:B-1----:R-:W-:Y:S11]  /*7a10*/  LOP3.LUT P0, RZ, R6, 0x1, RZ, 0xc0, !PT ;  /* 0x0000000106ff7812 */ /* 0x002ff6000780c0ff */
[----:B------:R-:W-:Y:S02]  /*7a20*/  @!UPT UIADD3 URZ, UPT, UPT, URZ, URZ, URZ ;  /* 0x000000fffffff290 */ /* 0x000fe4000fffe0ff */
[----:B------:R-:W-:Y:S01]  /*7a30*/  VOTEU.ANY UP1, P0 ;  /* 0x0000000000ff7886 */ /* 0x000fe20000020100 */
[----:B------:R-:W-:Y:S01]  /*7a40*/  PLOP3.LUT P0, PT, PT, PT, UP1, 0x80, 0x8 ;  /* 0x000000000008781c */ /* 0x000fe20003f0f018 */
[----:B------:R-:W-:Y:S11]  /*7a50*/  UP2UR UR48, UPR, URZ, 0x2 ;  /* 0x00000002ff307883 */ /* 0x000ff60008000000 */
[----:B------:R-:W-:Y:S01]  /*7a60*/  @!UPT UIADD3 URZ, UPT, UPT, URZ, URZ, URZ ;  /* 0x000000fffffff290 */ /* 0x000fe2000fffe0ff */
[----:B------:R-:W-:Y:S02]  /*7a70*/  @P0 MOV R3, R4 ;  /* 0x0000000400030202 */ /* 0x000fe40000000f00 */
[----:B------:R-:W-:Y:S02]  /*7a80*/  @P0 LOP3.LUT R0, R5, 0xffff, RZ, 0xc0, !PT ;  /* 0x0000ffff05000812 */ /* 0x000fe400078ec0ff */
[----:B------:R-:W-:Y:S02]  /*7a90*/  @P0 R2UR UR5, R3 ;  /* 0x00000000030502ca */ /* 0x000fe400000e0000 */
[----:B------:R-:W-:Y:S11]  /*7aa0*/  @P0 R2UR UR4, R0 ;  /* 0x00000000000402ca */ /* 0x000ff600000e0000 */
[----:B------:R-:W-:Y:S02]  /*7ab0*/  @UP1 UMOV UR37, UR5 ;  /* 0x0000000500251c82 */ /* 0x000fe40008000000 */
[----:B------:R-:W-:Y:S01]  /*7ac0*/  @UP1 UMOV UR36, UR4 ;  /* 0x0000000400241c82 */ /* 0x000fe20008000000 */
[----:B------:R-:W-:Y:S05]  /*7ad0*/  BRA.U !UP0, `(.L_x_129) ;  /* 0x0000000108cc7547 */ /* 0x000fea000b800000 */
[----:B------:R-:W1:Y:S01]  /*7ae0*/  LDCU UR9, c[0x0][0xc20] ;  /* 0x00018400ff0977ac */ /* 0x000e620008000800 */
[----:B------:R-:W-:Y:S02]  /*7af0*/  UIMAD.WIDE.U32 UR4, UR50, UR55, URZ ;  /* 0x00000037320472a5 */ /* 0x000fe4000f8e00ff */
[----:B------:R-:W-:Y:S02]  /*7b00*/  UIMAD.WIDE.U32 UR6, UR51, UR52, URZ ;  /* 0x00000034330672a5 */ /* 0x000fe4000f8e00ff */
[----:B------:R-:W-:Y:S02]  /*7b10*/  UIMAD.WIDE.U32 UR10, UR36, UR55, URZ ;  /* 0x00000037240a72a5 */ /* 0x000fe4000f8e00ff */
[----:B------:R-:W-:Y:S02]  /*7b20*/  UISETP.NE.AND UP0, UPT, UR54, 0x1, UPT ;  /* 0x000000013600788c */ /* 0x000fe4000bf05270 */
[----:B------:R-:W-:Y:S02]  /*7b30*/  UISETP.NE.AND UP1, UPT, UR42, 0x1, UPT ;  /* 0x000000012a00788c */ /* 0x000fe4000bf25270 */
[----:B------:R-:W-:Y:S02]  /*7b40*/  UISETP.NE.AND UP2, UPT, UR39, 0x1, UPT ;  /* 0x000000012700788c */ /* 0x000fe4000bf45270 */
[----:B------:R-:W-:Y:S01]  /*7b50*/  UIMAD.WIDE.U32 UR12, UR37, UR52, URZ ;  /* 0x00000034250c72a5 */ /* 0x000fe2000f8e00ff */
[----:B------:R-:W-:Y:S01]  /*7b60*/  UMOV UR4, UR5 ;  /* 0x0000000500047c82 */ /* 0x000fe20008000000 */
[----:B------:R-:W-:Y:S01]  /*7b70*/  UMOV UR6, UR11 ;  /* 0x0000000b00067c82 */ /* 0x000fe20008000000 */
[----:B-1----:R-:W-:Y:S03]  /*7b80*/  USHF.R.U32.HI UR8, URZ, UR9, UR4 ;  /* 0x00000009ff087299 */ /* 0x002fe60008011604 */
[----:B------:R-:W-:Y:S02]  /*7b90*/  UMOV UR4, UR7 ;  /* 0x0000000700047c82 */ /* 0x000fe40008000000 */
[----:B------:R-:W-:Y:S02]  /*7ba0*/  USHF.R.U32.HI UR5, URZ, UR53, UR4 ;  /* 0x00000035ff057299 */ /* 0x000fe40008011604 */
[----:B------:R-:W-:Y:S02]  /*7bb0*/  USEL UR4, UR50, UR8, !UP0 ;  /* 0x0000000832047287 */ /* 0x000fe4000c000000 */
[----:B------:R-:W-:Y:S02]  /*7bc0*/  USHF.R.U32.HI UR8, URZ, UR9, UR6 ;  /* 0x00000009ff087299 */ /* 0x000fe40008011606 */
[----:B------:R-:W-:Y:S02]  /*7bd0*/  UIMAD.WIDE.U32 UR6, UR4, UR40, URZ ;  /* 0x00000028040672a5 */ /* 0x000fe4000f8e00ff */
[----:B------:R-:W-:Y:S02]  /*7be0*/  USEL UR9, UR51, UR5, !UP1 ;  /* 0x0000000533097287 */ /* 0x000fe4000c800000 */
[----:B------:R-:W-:Y:S02]  /*7bf0*/  USEL UR8, UR36, UR8, !UP0 ;  /* 0x0000000824087287 */ /* 0x000fe4000c000000 */
[----:B------:R-:W-:Y:S01]  /*7c00*/  UIMAD.WIDE.U32 UR10, UR9, UR40, URZ ;  /* 0x00000028090a72a5 */ /* 0x000fe2000f8e00ff */
[----:B------:R-:W-:Y:S01]  /*7c10*/  UMOV UR6, UR7 ;  /* 0x0000000700067c82 */ /* 0x000fe20008000000 */
[----:B------:R-:W-:Y:S01]  /*7c20*/  UMOV UR5, UR13 ;  /* 0x0000000d00057c82 */ /* 0x000fe20008000000 */
[----:B------:R-:W-:Y:S02]  /*7c30*/  @UP2 USHF.R.U32.HI UR4, URZ, UR41, UR6 ;  /* 0x00000029ff042299 */ /* 0x000fe40008011606 */
[----:B------:R-:W-:Y:S02]  /*7c40*/  USHF.R.U32.HI UR5, URZ, UR53, UR5 ;  /* 0x00000035ff057299 */ /* 0x000fe40008011605 */
[----:B------:R-:W-:Y:S02]  /*7c50*/  UIMAD UR4, UR39, UR4, URZ ;  /* 0x00000004270472a4 */ /* 0x000fe4000f8e02ff */
[----:B------:R-:W-:Y:S02]  /*7c60*/  USEL UR5, UR37, UR5, !UP1 ;  /* 0x0000000525057287 */ /* 0x000fe4000c800000 */
[----:B------:R-:W-:Y:S01]  /*7c70*/  UISETP.GE.AND UP0, UPT, UR8, UR4, UPT ;  /* 0x000000040800728c */ /* 0x000fe2000bf06270 */
[----:B------:R-:W-:Y:S01]  /*7c80*/  UMOV UR6, UR11 ;  /* 0x0000000b00067c82 */ /* 0x000fe20008000000 */
[----:B------:R-:W-:Y:S02]  /*7c90*/  UIMAD.WIDE.U32 UR10, UR8, UR40, URZ ;  /* 0x00000028080a72a5 */ /* 0x000fe4000f8e00ff */
[----:B------:R-:W-:Y:S04]  /*7ca0*/  @UP2 USHF.R.U32.HI UR9, URZ, UR41, UR6 ;  /* 0x00000029ff092299 */ /* 0x000fe80008011606 */
[----:B------:R-:W-:Y:S01]  /*7cb0*/  UIMAD UR6, UR39, UR9, URZ ;  /* 0x00000009270672a4 */ /* 0x000fe2000f8e02ff */
[----:B------:R-:W-:Y:S03]  /*7cc0*/  UMOV UR4, UR11 ;  /* 0x0000000b00047c82 */ /* 0x000fe60008000000 */
[----:B------:R-:W-:Y:S02]  /*7cd0*/  UISETP.GE.OR UP0, UPT, UR5, UR6, UP0 ;  /* 0x000000060500728c */ /* 0x000fe40008706670 */
[----:B------:R-:W-:Y:S02]  /*7ce0*/  USHF.R.U32.HI UR4, URZ, UR41, UR4 ;  /* 0x00000029ff047299 */ /* 0x000fe40008011604 */
[----:B------:R-:W-:Y:S02]  /*7cf0*/  UIMAD.WIDE.U32 UR6, UR5, UR40, URZ ;  /* 0x00000028050672a5 */ /* 0x000fe4000f8e00ff */
[----:B------:R-:W-:Y:S02]  /*7d00*/  USEL UR11, UR8, UR4, !UP2 ;  /* 0x00000004080b7287 */ /* 0x000fe4000d000000 */
[----:B------:R-:W-:Y:S02]  /*7d10*/  UIADD3 UR6, UPT, UPT, -UR5, URZ, URZ ;  /* 0x000000ff05067290 */ /* 0x000fe4000fffe1ff */
[----:B------:R-:W-:Y:S02]  /*7d20*/  UIADD3 UR10, UPT, UPT, -UR11, URZ, URZ ;  /* 0x000000ff0b0a7290 */ /* 0x000fe4000fffe1ff */
[----:B------:R-:W-:Y:S02]  /*7d30*/  UIMAD UR6, UR42, UR6, UR37 ;  /* 0x000000062a0672a4 */ /* 0x000fe4000f8e0225 */
[----:B------:R-:W-:Y:S01]  /*7d40*/  UIMAD UR10, UR39, UR10, UR8 ;  /* 0x0000000a270a72a4 */ /* 0x000fe2000f8e0208 */
[----:B------:R-:W-:Y:S01]  /*7d50*/  @!UP0 UMOV UR4, UR7 ;  /* 0x0000000700048c82 */ /* 0x000fe20008000000 */
[----:B------:R-:W-:Y:S02]  /*7d60*/  UIADD3 UR7, UPT, UPT, -UR8, URZ, URZ ;  /* 0x000000ff08077290 */ /* 0x000fe4000fffe1ff */
[----:B------:R-:W-:Y:S04]  /*7d70*/  @!UP0 USHF.R.U32.HI UR4, URZ, UR41, UR4 ;  /* 0x00000029ff048299 */ /* 0x000fe80008011604 */
[----:B------:R-:W-:Y:S04]  /*7d80*/  @!UP0 USEL UR4, UR5, UR4, !UP2 ;  /* 0x0000000405048287 */ /* 0x000fe8000d000000 */
[----:B------:R-:W-:Y:S02]  /*7d90*/  @!UP0 UIMAD UR9, UR9, UR10, UR4 ;  /* 0x0000000a090982a4 */ /* 0x000fe4000f8e0204 */
[----:B------:R-:W-:Y:S02]  /*7da0*/  @!UP0 UIADD3 UR10, UPT, UPT, UR11, -UR4, URZ ;  /* 0x800000040b0a8290 */ /* 0x000fe4000fffe0ff */
[----:B------:R-:W-:Y:S02]  /*7db0*/  UIMAD UR4, UR54, UR7, UR36 ;  /* 0x00000007360472a4 */ /* 0x000fe4000f8e0224 */
[----:B------:R-:W-:Y:S03]  /*7dc0*/  @!UP0 UIMAD UR8, UR10, UR39, UR5 ;  /* 0x000000270a0882a4 */ /* 0x000fe6000f8e0205 */
[----:B------:R-:W-:Y:S02]  /*7dd0*/  @!UP0 UMOV UR5, UR9 ;  /* 0x0000000900058c82 */ /* 0x000fe40008000000 */
[----:B------:R-:W-:Y:S02]  /*7de0*/  UIMAD UR37, UR5, UR42, UR6 ;  /* 0x0000002a052572a4 */ /* 0x000fe4000f8e0206 */
[----:B------:R-:W-:Y:S11]  /*7df0*/  UIMAD UR36, UR8, UR54, UR4 ;  /* 0x00000036082472a4 */ /* 0x000ff6000f8e0204 */
[----:B------:R-:W-:Y:S01]  /*7e00*/  @!UPT UIADD3 URZ, UPT, UPT, URZ, URZ, URZ ;  /* 0x000000fffffff290 */ /* 0x000fe2000fffe0ff */
.L_x_129:
[----:B------:R-:W-:Y:S01]  /*7e10*/  UISETP.NE.AND UP0, UPT, UR38, 0x1, UPT ;  /* 0x000000012600788c */ /* 0x000fe2000bf05270 */
[----:B------:R-:W-:Y:S04]  /*7e20*/  @P0 SHF.R.U32.HI R4, RZ, 0x10, R5 ;  /* 0x00000010ff040819 */ /* 0x000fe80000011605 */
[----:B------:R-:W-:Y:S06]  /*7e30*/  @P0 R2UR UR56, R4 ;  /* 0x00000000043802ca */ /* 0x000fec00000e0000 */
[----:B------:R-:W1:Y:S01]  /*7e40*/  @!UP0 LDCU.128 UR12, c[0x0][0xc10] ;  /* 0x00018200ff0c87ac */ /* 0x000e620008000c00 */
[----:B------:R-:W2:Y:S01]  /*7e50*/  @!UP0 LDCU UR5, c[0x0][0xc0c] ;  /* 0x00018180ff0587ac */ /* 0x000ea20008000800 */
[----:B------:R-:W3:Y:S01]  /*7e60*/  @!UP0 LDCU UR10, c[0x0][0xc20] ;  /* 0x00018400ff0a87ac */ /* 0x000ee20008000800 */
[----:B-1----:R-:W-:Y:S02]  /*7e70*/  UIMAD.WIDE.U32 UR8, UR37, UR12, URZ ;  /* 0x0000000c250872a5 */ /* 0x002fe4000f8e00ff */
[----:B------:R-:W-:Y:S02]  /*7e80*/  UIMAD.WIDE.U32 UR6, UR36, UR15, URZ ;  /* 0x0000000f240672a5 */ /* 0x000fe4000f8e00ff */
[----:B------:R-:W-:Y:S03]  /*7e90*/  @!UP0 UISETP.NE.AND UP1, UPT, UR14, 0x1, UPT ;  /* 0x000000010e00888c */ /* 0x000fe6000bf25270 */
[----:B------:R-:W-:Y:S01]  /*7ea0*/  @!UP0 UMOV UR4, UR9 ;  /* 0x0000000900048c82 */ /* 0x000fe20008000000 */
[----:B--2---:R-:W-:Y:S02]  /*7eb0*/  @!UP0 UISETP.NE.AND UP2, UPT, UR5, 0x1, UPT ;  /* 0x000000010500888c */ /* 0x004fe4000bf45270 */
[----:B------:R-:W-:Y:S01]  /*7ec0*/  @!UP0 USHF.R.U32.HI UR4, URZ, UR13, UR4 ;  /* 0x0000000dff048299 */ /* 0x000fe20008011604 */
[----:B------:R-:W-:Y:S02]  /*7ed0*/  @!UP0 UMOV UR6, UR7 ;  /* 0x0000000700068c82 */ /* 0x000fe40008000000 */
[----:B---3--:R-:W-:Y:S02]  /*7ee0*/  @!UP0 USHF.R.U32.HI UR6, URZ, UR10, UR6 ;  /* 0x0000000aff068299 */ /* 0x008fe40008011606 */
[----:B------:R-:W-:Y:S02]  /*7ef0*/  @!UP0 USEL UR7, UR37, UR4, !UP2 ;  /* 0x0000000425078287 */ /* 0x000fe4000d000000 */
[----:B------:R-:W-:Y:S04]  /*7f00*/  @!UP0 USEL UR6, UR36, UR6, !UP1 ;  /* 0x0000000624068287 */ /* 0x000fe8000c800000 */
[----:B------:R-:W-:Y:S02]  /*7f10*/  @!UP0 UIADD3 UR4, UPT, UPT, -UR7, UR6, URZ ;  /* 0x0000000607048290 */ /* 0x000fe4000fffe1ff */
[----:B------:R-:W-:Y:S02]  /*7f20*/  @!UP0 UIADD3 UR6, UPT, UPT, UR7, -UR6, URZ ;  /* 0x8000000607068290 */ /* 0x000fe4000fffe0ff */
[----:B------:R-:W-:Y:S02]  /*7f30*/  @!UP0 UIMAD UR37, UR4, UR5, UR37 ;  /* 0x00000005042582a4 */ /* 0x000fe4000f8e0225 */
[----:B------:R-:W-:Y:S02]  /*7f40*/  @!UP0 UIMAD UR36, UR6, UR14, UR36 ;  /* 0x0000000e062482a4 */ /* 0x000fe4000f8e0224 */
[----:B------:R-:W-:Y:S09]  /*7f50*/  ULOP3.LUT UP0, URZ, UR59, 0x1b0, URZ, 0xc0, !UPT ;  /* 0x000001b03bff7892 */ /* 0x000ff2000f80c0ff */
[----:B------:R-:W-:Y:S05]  /*7f60*/  BRA.U !UP0, `(.L_x_130) ;  /* 0x0000000108407547 */ /* 0x000fea000b800000 */
[----:B------:R-:W1:Y:S01]  /*7f70*/  LDCU.64 UR8, c[0x4][0x80] ;  /* 0x01001000ff0877ac */ /* 0x000e620008000a00 */
[----:B------:R-:W-:Y:S01]  /*7f80*/  MOV R15, 0x0 ;  /* 0x00000000000f7802 */ /* 0x000fe20000000f00 */
[----:B------:R-:W-:Y:S02]  /*7f90*/  HFMA2 R12, -RZ, RZ, 0, 5.9604644775390625e-08 ;  /* 0x00000001ff0c7431 */ /* 0x000fe400000001ff */
[----:B------:R-:W-:Y:S02]  /*7fa0*/  IMAD.MOV.U32 R8, RZ, RZ, 0x70 ;  /* 0x00000070ff087424 */ /* 0x000fe400078e00ff */
[----:B------:R-:W-:Y:S01]  /*7fb0*/  IMAD.MOV.U32 R13, RZ, RZ, RZ ;  /* 0x000000ffff0d7224 */ /* 0x000fe200078e00ff */
[----:B------:R-:W2:Y:S01]  /*7fc0*/  LDCU.64 UR6, c[0x4][0x88] ;  /* 0x01001100ff0677ac */ /* 0x000ea20008000a00 */
[----:B------:R-:W3:Y:S01]  /*7fd0*/  LDC.64 R14, c[0x4][R15] ;  /* 0x010000000f0e7b82 */ /* 0x000ee20000000a00 */
[----:B------:R-:W4:Y:S01]  /*7fe0*/  LDCU.64 UR4, c[0x4][0x8] ;  /* 0x01000100ff0477ac */ /* 0x000f220008000a00 */
[----:B-1----:R-:W-:Y:S01]  /*7ff0*/  MOV R5, UR9 ;  /* 0x0000000900057c02 */ /* 0x002fe20008000f00 */
[----:B------:R-:W-:Y:S01]  /*8000*/  IMAD.U32 R4, RZ, RZ, UR8 ;  /* 0x00000008ff047e24 */ /* 0x000fe2000f8e00ff */
[----:B--2---:R-:W-:Y:S01]  /*8010*/  MOV R7, UR7 ;  /* 0x0000000700077c02 */ /* 0x004fe20008000f00 */
[----:B------:R-:W-:Y:S01]  /*8020*/  IMAD.U32 R6, RZ, RZ, UR6 ;  /* 0x00000006ff067e24 */ /* 0x000fe2000f8e00ff */
[----:B----4-:R-:W-:Y:S01]  /*8030*/  MOV R11, UR5 ;  /* 0x00000005000b7c02 */ /* 0x010fe20008000f00 */
[----:B------:R-:W-:Y:S02]  /*8040*/  IMAD.U32 R10, RZ, RZ, UR4 ;  /* 0x00000004ff0a7e24 */ /* 0x000fe4000f8e00ff */
[----:B------:R-:W-:Y:S07]  /*8050*/  LEPC R20, `(.L_x_130) ;  /* 0x000000001014794e */ /* 0x000fee0000000000 */
[----:B---3-5:R-:W-:Y:S05]  /*8060*/  CALL.ABS.NOINC R14 ;  /* 0x000000000e007343 */ /* 0x028fea0003c00000 */
.L_x_130:
[----:B------:R-:W-:Y:S01]  /*8070*/  LOP3.LUT P0, RZ, R150, 0x1b0, RZ, 0xc0, !PT ;  /* 0x000001b096ff7812 */ /* 0x000fe2000780c0ff */
[----:B------:R-:W-:Y:S11]  /*8080*/  BSSY.RECONVERGENT B6, `(.L_x_131) ;  /* 0x0000013000067945 */ /* 0x000ff60003800200 */
[----:B------:R-:W-:Y:S01]  /*8090*/  @!UPT UIADD3 URZ, UPT, UPT, URZ, URZ, URZ ;  /* 0x000000fffffff290 */ /* 0x000fe2000fffe0ff */
[----:B------:R-:W-:Y:S05]  /*80a0*/  @!P0 BRA `(.L_x_132) ;  /* 0x0000000000408947 */ /* 0x000fea0003800000 */
        /* <DEDUP_REMOVED lines=16> */
.L_x_132:
[----:B------:R-:W-:Y:S05]  /*81b0*/  BSYNC.RECONVERGENT B6 ;  /* 0x0000000000067941 */ /* 0x000fea0003800200 */
.L_x_131:
[----:B------:R-:W-:Y:S02]  /*81c0*/  R2UR UR4, R147 ;  /* 0x00000000930472ca */ /* 0x000fe400000e0000 */
[----:B------:R-:W-:Y:S02]  /*81d0*/  ISETP.NE.U32.AND P3, PT, R138, RZ, PT ;  /* 0x000000ff8a00720c */ /* 0x000fe40003f65070 */
[----:B------:R-:W-:Y:S02]  /*81e0*/  ISETP.NE.U32.AND P4, PT, R134, RZ, PT ;  /* 0x000000ff8600720c */ /* 0x000fe40003f85070 */
[----:B------:R-:W-:Y:S02]  /*81f0*/  ISETP.NE.AND.EX P3, PT, R139, RZ, PT, P3 ;  /* 0x000000ff8b00720c */ /* 0x000fe40003f65330 */
[----:B------:R-:W-:Y:S02]  /*8200*/  PLOP3.LUT P1, PT, PT, PT, PT, 0x8, 0x80 ;  /* 0x000000000080781c */ /* 0x000fe40003f2e170 */
[----:B------:R-:W-:Y:S03]  /*8210*/  ISETP.NE.AND.EX P4, PT, R135, RZ, PT, P4 ;  /* 0x000000ff8700720c */ /* 0x000fe60003f85340 */
[----:B------:R-:W-:Y:S06]  /*8220*/  UISETP.NE.AND UP1, UPT, UR4, URZ, UPT ;  /* 0x000000ff0400728c */ /* 0x000fec000bf25270 */
[----:B------:R-:W-:Y:S05]  /*8230*/  PLOP3.LUT P0, PT, PT, PT, UP1, 0x80, 0x8 ;  /* 0x000000000008781c */ /* 0x000fea0003f0f018 */
[----:B------:R-:W1:Y:S08]  /*8240*/  @UP1 LDCU.64 UR4, c[0x0][0x988] ;  /* 0x00013100ff0417ac */ /* 0x000e700008000a00 */
[----:B------:R-:W-:Y:S01]  /*8250*/  @P0 PLOP3.LUT P1, PT, P3, PT, PT, 0x80, 0x8 ;  /* 0x000000000008081c */ /* 0x000fe20001f2f070 */
[----:B-1----:R-:W-:Y:S04]  /*8260*/  @UP1 UISETP.NE.U32.AND UP0, UPT, UR4, URZ, UPT ;  /* 0x000000ff0400128c */ /* 0x002fe8000bf05070 */
[----:B------:R-:W-:Y:S04]  /*8270*/  @UP1 UISETP.NE.AND.EX UP0, UPT, UR5, URZ, UPT, UP0 ;  /* 0x000000ff0500128c */ /* 0x000fe8000bf05300 */
[----:B------:R-:W-:Y:S01]  /*8280*/  @UP1 USEL UR4, URZ, 0xffffffff, UP0 ;  /* 0xffffffffff041887 */ /* 0x000fe20008000000 */
[----:B------:R-:W-:Y:S11]  /*8290*/  @!P3 BRA `(.L_x_133) ;  /* 0x000000000030b947 */ /* 0x000ff60003800000 */
[----:B------:R-:W-:Y:S01]  /*82a0*/  ISETP.NE.U32.AND P2, PT, R136, RZ, PT ;  /* 0x000000ff8800720c */ /* 0x000fe20003f45070 */
[----:B------:R-:W1:Y:S01]  /*82b0*/  LDCU.64 UR6, c[0x0][0x358] ;  /* 0x00006b00ff0677ac */ /* 0x000e620008000a00 */
[----:B------:R-:W-:Y:S02]  /*82c0*/  IMAD.MOV.U32 R145, RZ, RZ, 0x1 ;  /* 0x00000001ff917424 */ /* 0x000fe400078e00ff */
[----:B------:R-:W-:Y:S11]  /*82d0*/  ISETP.NE.AND.EX P2, PT, R137, RZ, PT, P2 ;  /* 0x000000ff8900720c */ /* 0x000ff60003f45320 */
[----:B------:R-:W-:Y:S02]  /*82e0*/  @!UPT UIADD3 URZ, UPT, UPT, URZ, URZ, URZ ;  /* 0x000000fffffff290 */ /* 0x000fe4000fffe0ff */
[----:B------:R-:W2:Y:S01]  /*82f0*/  @P2 LDC.64 R4, c[0x0][0x988] ;  /* 0x00026200ff042b82 */ /* 0x000ea20000000a00 */
[----:B------:R-:W-:Y:S04]  /*8300*/  @P2 IMAD R0, R138, UR45, RZ ;  /* 0x0000002d8a002c24 */ /* 0x000fe8000f8e02ff */
[----:B--2---:R-:W-:Y:S04]  /*8310*/  @P2 IMAD.WIDE R4, R0, 0x4, R4 ;  /* 0x0000000400042825 */ /* 0x004fe800078e0204 */
[----:B------:R-:W-:Y:S01]  /*8320*/  HFMA2 R0, -RZ, RZ, 0, 5.9604644775390625e-08 ;  /* 0x00000001ff007431 */ /* 0x000fe200000001ff */
[----:B-1---5:R1:W5:Y:S04]  /*8330*/  @P2 LDG.E R71, desc[UR6][R4.64] ;  /* 0x0000000604472981 */ /* 0x022368000c1e1900 */
[----:B------:R-:W-:Y:S01]  /*8340*/  @!P2 PRMT R145, R0, 0x7610, R145 ;  /* 0x000076100091a816 */ /* 0x000fe20000000091 */
[----:B-1----:R-:W2:Y:S06]  /*8350*/  @!P2 LDC R71, c[0x0][0x980] ;  /* 0x00026000ff47ab82 */ /* 0x002eac0000000800 */
.L_x_133:
[----:B------:R-:W-:Y:S05]  /*8360*/  @!P4 BRA `(.L_x_134) ;  /* 0x000000000024c947 */ /* 0x000fea0003800000 */
[----:B------:R-:W-:Y:S01]  /*8370*/  ISETP.NE.U32.AND P2, PT, R132, RZ, PT ;  /* 0x000000ff8400720c */ /* 0x000fe20003f45070 */
[----:B------:R-:W1:Y:S03]  /*8380*/  LDCU.64 UR6, c[0x0][0x358] ;  /* 0x00006b00ff0677ac */ /* 0x000e660008000a00 */
[----:B------:R-:W-:Y:S11]  /*8390*/  ISETP.NE.AND.EX P2, PT, R133, RZ, PT, P2 ;  /* 0x000000ff8500720c */ /* 0x000ff60003f45320 */
[----:B------:R-:W-:Y:S02]  /*83a0*/  @!UPT UIADD3 URZ, UPT, UPT, URZ, URZ, URZ ;  /* 0x000000fffffff290 */ /* 0x000fe4000fffe0ff */
[----:B------:R-:W3:Y:S01]  /*83b0*/  @P2 LDC.64 R4, c[0x0][0x9a8] ;  /* 0x00026a00ff042b82 */ /* 0x000ee20000000a00 */
[----:B------:R-:W-:Y:S04]  /*83c0*/  @P2 IMAD R0, R134, UR45, RZ ;  /* 0x0000002d86002c24 */ /* 0x000fe8000f8e02ff */
[----:B---3--:R-:W-:Y:S05]  /*83d0*/  @P2 IMAD.WIDE R4, R0, 0x4, R4 ;  /* 0x0000000400042825 */ /* 0x008fea00078e0204 */
[----:B-1---5:R1:W5:Y:S02]  /*83e0*/  @P2 LDG.E R70, desc[UR6][R4.64] ;  /* 0x0000000604462981 */ /* 0x022364000c1e1900 */
[----:B-1----:R-:W3:Y:S02]  /*83f0*/  @!P2 LDC R70, c[0x0][0x9a0] ;  /* 0x00026800ff46ab82 */ /* 0x002ee40000000800 */
.L_x_134:
[----:B--2--5:R-:W-:Y:S01]  /*8400*/  @P0 FSETP.NEU.AND P4, PT, R71, RZ, PT ;  /* 0x000000ff4700020b */ /* 0x024fe20003f8d000 */
[----:B------:R-:W-:Y:S01]  /*8410*/  IMAD.U32 R0, RZ, RZ, UR4 ;  /* 0x00000004ff007e24 */ /* 0x000fe2000f8e00ff */
[----:B------:R-:W-:Y:S01]  /*8420*/  @P0 LOP3.LUT P2, RZ, R145, 0xff, RZ, 0xc0, !PT ;  /* 0x000000ff91ff0812 */ /* 0x000fe2000784c0ff */
[----:B------:R-:W-:Y:S01]  /*8430*/  BSSY B1, `(.L_x_135) ;  /* 0x000003e000017945 */ /* 0x000fe20003800000 */
[----:B------:R-:W-:Y:S01]  /*8440*/  @P0 SEL R3, RZ, 0xffffffff, P4 ;  /* 0xffffffffff030807 */ /* 0x000fe20002000000 */
[----:B------:R-:W-:Y:S01]  /*8450*/  IMAD.IADD R2, R69, 0x1, R2 ;  /* 0x0000000145027824 */ /* 0x000fe200078e0202 */
[----:B------:R-:W-:Y:S02]  /*8460*/  LEA R151, R68, UR44, 0x3 ;  /* 0x0000002c44977c11 */ /* 0x000fe4000f8e18ff */
[----:B------:R-:W-:Y:S02]  /*8470*/  CS2R R18, SRZ ;  /* 0x0000000000127805 */ /* 0x000fe4000001ff00 */
[----:B------:R-:W-:Y:S02]  /*8480*/  @P1 SEL R3, R0, R3, !P2 ;  /* 0x0000000300031207 */ /* 0x000fe40005000000 */
[----:B------:R-:W-:Y:S02]  /*8490*/  CS2R R16, SRZ ;  /* 0x0000000000107805 */ /* 0x000fe4000001ff00 */
[----:B------:R-:W-:Y:S02]  /*84a0*/  PLOP3.LUT P5, PT, PT, PT, PT, 0x8, 0x80 ;  /* 0x000000000080781c */ /* 0x000fe40003fae170 */
[----:B------:R-:W-:Y:S02]  /*84b0*/  CS2R R26, SRZ ;  /* 0x00000000001a7805 */ /* 0x000fe4000001ff00 */
[----:B------:R-:W-:Y:S02]  /*84c0*/  @P0 LOP3.LUT R3, R3, 0x1, RZ, 0xc0, !PT ;  /* 0x0000000103030812 */ /* 0x000fe400078ec0ff */
[----:B------:R-:W-:Y:S02]  /*84d0*/  CS2R R24, SRZ ;  /* 0x0000000000187805 */ /* 0x000fe4000001ff00 */
[----:B------:R-:W-:Y:S02]  /*84e0*/  CS2R R30, SRZ ;  /* 0x00000000001e7805 */ /* 0x000fe4000001ff00 */
[----:B------:R-:W-:Y:S02]  /*84f0*/  CS2R R28, SRZ ;  /* 0x00000000001c7805 */ /* 0x000fe4000001ff00 */
[----:B------:R-:W-:Y:S02]  /*8500*/  ISETP.NE.U32.OR P1, PT, R3, 0x1, !P0 ;  /* 0x000000010300780c */ /* 0x000fe40004725470 */
[----:B------:R-:W-:Y:S02]  /*8510*/  CS2R R34, SRZ ;  /* 0x0000000000227805 */ /* 0x000fe4000001ff00 */
[----:B------:R-:W-:Y:S09]  /*8520*/  CS2R R32, SRZ ;  /* 0x0000000000207805 */ /* 0x000ff2000001ff00 */
[----:B------:R-:W-:Y:S04]  /*8530*/  @P1 SHF.L.U32 R0, R140, 0x1f, RZ ;  /* 0x0000001f8c001819 */ /* 0x000fe800000006ff */
[----:B------:R1:W2:Y:S02]  /*8540*/  @P1 SYNCS.PHASECHK.TRANS64.TRYWAIT P0, [UR44+0x290], R0 ;  /* 0x00029000ff0015a7 */ /* 0x0002a4000800112c */
[----:B-1----:R-:W-:Y:S04]  /*8550*/  SHF.L.U32 R0, R142, 0x1f, RZ ;  /* 0x0000001f8e007819 */ /* 0x002fe800000006ff */
[----:B------:R1:W4:Y:S01]  /*8560*/  SYNCS.PHASECHK.TRANS64.TRYWAIT P4, [R151+URZ+0x2c0], R0 ;  /* 0x0002c000970075a7 */ /* 0x00032200080811ff */
[----:B--2---:R-:W-:Y:S01]  /*8570*/  @P1 PLOP3.LUT P5, PT, P0, PT, PT, 0x8, 0x80 ;  /* 0x000000000080181c */ /* 0x004fe200007ae170 */
[----:B------:R-:W-:Y:S01]  /*8580*/  @!UPT UIADD3 URZ, UPT, UPT, URZ, URZ, URZ ;  /* 0x000000fffffff290 */ /* 0x000fe2000fffe0ff */
[----:B-1----:R-:W-:Y:S11]  /*8590*/  @!P1 BRA `(.L_x_136) ;  /* 0x00000000009c9947 */ /* 0x002ff60003800000 */
[----:B------:R-:W-:Y:S01]  /*85a0*/  ISETP.NE.U32.AND P0, PT, RZ, UR60, PT ;  /* 0x0000003cff007c0c */ /* 0x000fe2000bf05070 */
[----:B------:R-:W-:Y:S01]  /*85b0*/  BSSY B0, `(.L_x_137) ;  /* 0x0000016000007945 */ /* 0x000fe20003800000 */
[----:B------:R-:W-:Y:S02]  /*85c0*/  FSETP.NEU.AND P2, PT, R71, RZ, PT ;  /* 0x000000ff4700720b */ /* 0x000fe40003f4d000 */
[----:B------:R-:W-:Y:S02]  /*85d0*/  CS2R R34, SRZ ;  /* 0x0000000000227805 */ /* 0x000fe4000001ff00 */
[----:B------:R-:W-:Y:S02]  /*85e0*/  ISETP.NE.AND.EX P0, PT, RZ, UR61, PT, P0 ;  /* 0x0000003dff007c0c */ /* 0x000fe4000bf05300 */
[----:B------:R-:W-:Y:S02]  /*85f0*/  CS2R R32, SRZ ;  /* 0x0000000000207805 */ /* 0x000fe4000001ff00 */
[----:B------:R-:W-:Y:S02]  /*8600*/  LOP3.LUT P1, RZ, R145, 0xff, RZ, 0xc0, !PT ;  /* 0x000000ff91ff7812 */ /* 0x000fe4000782c0ff */
[----:B------:R-:W-:Y:S02]  /*8610*/  CS2R R30, SRZ ;  /* 0x00000000001e7805 */ /* 0x000fe4000001ff00 */
[----:B------:R-:W-:Y:S02]  /*8620*/  SEL R3, RZ, 0xffffffff, P2 ;  /* 0xffffffffff037807 */ /* 0x000fe40001000000 */
[----:B------:R-:W-:Y:S02]  /*8630*/  CS2R R28, SRZ ;  /* 0x00000000001c7805 */ /* 0x000fe4000001ff00 */
[----:B------:R-:W-:Y:S02]  /*8640*/  SEL R4, RZ, 0xffffffff, P0 ;  /* 0xffffffffff047807 */ /* 0x000fe40000000000 */
[----:B------:R-:W-:Y:S02]  /*8650*/  CS2R R26, SRZ ;  /* 0x00000000001a7805 */ /* 0x000fe4000001ff00 */
[----:B------:R-:W-:Y:S02]  /*8660*/  CS2R R24, SRZ ;  /* 0x0000000000187805 */ /* 0x000fe4000001ff00 */
[----:B------:R-:W-:Y:S02]  /*8670*/  CS2R R18, SRZ ;  /* 0x0000000000127805 */ /* 0x000fe4000001ff00 */
[----:B------:R-:W-:Y:S02]  /*8680*/  @P3 SEL R3, R4, R3, !P1 ;  /* 0x0000000304033207 */ /* 0x000fe40004800000 */
[----:B------:R-:W-:Y:S02]  /*8690*/  CS2R R16, SRZ ;  /* 0x0000000000107805 */ /* 0x000fe4000001ff00 */
[----:B------:R-:W-:Y:S04]  /*86a0*/  LOP3.LUT R3, R3, 0x1, RZ, 0xc0, !PT ;  /* 0x0000000103037812 */ /* 0x000fe800078ec0ff */
[----:B------:R-:W-:Y:S01]  /*86b0*/  ISETP.NE.U32.AND P0, PT, R3, 0x1, PT ;  /* 0x000000010300780c */ /* 0x000fe20003f05070 */
[----:B------:R-:W-:Y:S01]  /*86c0*/  @!UPT UIADD3 URZ, UPT, UPT, URZ, URZ, URZ ;  /* 0x000000fffffff290 */ /* 0x000fe2000fffe0ff */
[----:B------:R-:W-:Y:S11]  /*86d0*/  @!P5 BRA `(.L_x_138) ;  /* 0x00000000000cd947 */ /* 0x000ff60003800000 */
[----:B------:R-:W-:Y:S04]  /*86e0*/  SHF.L.U32 R4, R140, 0x1f, RZ ;  /* 0x0000001f8c047819 */ /* 0x000fe800000006ff */
[----:B------:R-:W1:Y:S02]  /*86f0*/  SYNCS.PHASECHK.TRANS64.TRYWAIT P1, [UR44+0x290], R4 ;  /* 0x00029004ff0075a7 */ /* 0x000e64000802112c */
[----:B-1----:R-:W-:Y:S05]  /*8700*/  @!P1 BRA `(.L_x_139) ;  /* 0x0000003000449947 */ /* 0x002fea0003800000 */
.L_x_138:
[----:B------:R-:W-:Y:S05]  /*8710*/  BSYNC B0 ;  /* 0x0000000000007941 */ /* 0x000fea0003800000 */
.L_x_137:
[----:B------:R2:W1:Y:S01]  /*8720*/  @P0 LDS.128 R32, [R144+UR44+0x400] ;  /* 0x0004002c90200984 */ /* 0x0004620008000c00 */
[----:B------:R-:W5:Y:S01]  /*8730*/  S2UR UR5, SR_CgaCtaId ;  /* 0x00000000000579c3 */ /* 0x000f620000008800 */
[----:B------:R-:W-:Y:S01]  /*8740*/  UIADD3 UR4, UPT, UPT, UR44, 0x298, URZ ;  /* 0x000002982c047890 */ /* 0x000fe2000fffe0ff */
[----:B------:R-:W-:Y:S01]  /*8750*/  LOP3.LUT R140, R140, 0x1, RZ, 0x3c, !PT ;  /* 0x000000018c8c7812 */ /* 0x000fe200078e3cff */
[----:B------:R2:W1:Y:S04]  /*8760*/  @P0 LDS.128 R28, [R143+0x10] ;  /* 0x000010008f1c0984 */ /* 0x0004680000000c00 */
[----:B------:R2:W1:Y:S04]  /*8770*/  @P0 LDS.128 R24, [R149+0x20] ;  /* 0x0000200095180984 */ /* 0x0004680000000c00 */
[----:B------:R2:W1:Y:S01]  /*8780*/  @P0 LDS.128 R16, [R148+0x30] ;  /* 0x0000300094100984 */ /* 0x0004620000000c00 */
[----:B------:R-:W-:Y:S01]  /*8790*/  @!PT LDS RZ, [RZ] ;  /* 0x00000000fffff984 */ /* 0x000fe20000000800 */
[----:B------:R-:W-:Y:S01]  /*87a0*/  @!PT LDS RZ, [RZ] ;  /* 0x00000000fffff984 */ /* 0x000fe20000000800 */
[----:B------:R-:W-:Y:S01]  /*87b0*/  @!PT LDS RZ, [RZ] ;  /* 0x00000000fffff984 */ /* 0x000fe20000000800 */
[----:B------:R-:W-:Y:S01]  /*87c0*/  @!PT LDS RZ, [RZ] ;  /* 0x00000000fffff984 */ /* 0x000fe20000000800 */
[----:B------:R3:W-:Y:S06]  /*87d0*/  MEMBAR.ALL.CTA ;  /* 0x0000000000007992 */ /* 0x0007ec0000008000 */
[----:B---3--:R-:W3:Y:S01]  /*87e0*/  FENCE.VIEW.ASYNC.S ;  /* 0x00000000000073c6 */ /* 0x008ee20000000000 */
[----:B-----5:R-:W-:Y:S09]  /*87f0*/  UPRMT UR4, UR5, 0x654, UR4 ;  /* 0x0000065405047896 */ /* 0x020ff20008000004 */
[----:B---3--:R-:W-:Y:S03]  /*8800*/  SYNCS.ARRIVE.TRANS64.RED.A1T0 RZ, [UR4], RZ ;  /* 0x000000ffffff79a7 */ /* 0x008fe60008100404 */
.L_x_136:
[----:B------:R-:W-:Y:S05]  /*8810*/  BSYNC B1 ;  /* 0x0000000000017941 */ /* 0x000fea0003800000 */
.L_x_135:
[----:B-1----:R-:W-:Y:S04]  /*8820*/  SHF.R.U32.HI R3, RZ, 0x15, R2 ;  /* 0x00000015ff037819 */ /* 0x002fe80000011602 */
[----:B------:R-:W-:Y:S01]  /*8830*/  LOP3.LUT P0, RZ, R3, 0x3, R146, 0x48, !PT ;  /* 0x0000000303ff7812 */ /* 0x000fe20007804892 */
[----:B------:R-:W-:Y:S01]  /*8840*/  @!UPT UIADD3 URZ, UPT, UPT, URZ, URZ, URZ ;  /* 0x000000fffffff290 */ /* 0x000fe2000fffe0ff */
[----:B----4-:R-:W-:Y:S11]  /*8850*/  @P4 BRA `(.L_x_140) ;  /* 0x0000000000084947 */ /* 0x010ff60003800000 */
[----:B------:R-:W1:Y:S02]  /*8860*/  SYNCS.PHASECHK.TRANS64.TRYWAIT P1, [R151+URZ+0x2c0], R0 ;  /* 0x0002c000970075a7 */ /* 0x000e6400080211ff */
[----:B-1----:R-:W-:Y:S05]  /*8870*/  @!P1 BRA `(.L_x_141) ;  /* 0x0000003000009947 */ /* 0x002fea0003800000 */
.L_x_140:
[----:B------:R-:W-:Y:S05]  /*8880*/  @!P0 BRA `(.L_x_142) ;  /* 0x0000000000408947 */ /* 0x000fea0003800000 */
[----:B------:R-:W4:Y:S01]  /*8890*/  LDCU.64 UR8, c[0x4][0x70] ;  /* 0x01000e00ff0877ac */ /* 0x000f220008000a00 */
[----:B------:R-:W-:Y:S01]  /*88a0*/  MOV R15, 0x0 ;  /* 0x00000000000f7802 */ /* 0x000fe20000000f00 */
[----:B------:R-:W-:Y:S02]  /*88b0*/  HFMA2 R12, -RZ, RZ, 0, 5.9604644775390625e-08 ;  /* 0x00000001ff0c7431 */ /* 0x000fe400000001ff */
[----:B------:R-:W-:Y:S02]  /*88c0*/  IMAD.MOV.U32 R8, RZ, RZ, 0x192 ;  /* 0x00000192ff087424 */ /* 0x000fe400078e00ff */
[----:B------:R-:W-:Y:S01]  /*88d0*/  IMAD.MOV.U32 R13, RZ, RZ, RZ ;  /* 0x000000ffff0d7224 */ /* 0x000fe200078e00ff */
[----:B------:R-:W5:Y:S01]  /*88e0*/  LDCU.64 UR6, c[0x4][0x78] ;  /* 0x01000f00ff0677ac */ /* 0x000f620008000a00 */
[----:B------:R-:W1:Y:S01]  /*88f0*/  LDC.64 R14, c[0x4][R15] ;  /* 0x010000000f0e7b82 */ /* 0x000e620000000a00 */
[----:B------:R-:W2:Y:S01]  /*8900*/  LDCU.64 UR4, c[0x4][0x10] ;  /* 0x01000200ff0477ac */ /* 0x000ea20008000a00 */
[----:B----4-:R-:W-:Y:S01]  /*8910*/  MOV R5, UR9 ;  /* 0x0000000900057c02 */ /* 0x010fe20008000f00 */
[----:B------:R-:W-:Y:S01]  /*8920*/  IMAD.U32 R4, RZ, RZ, UR8 ;  /* 0x00000008ff047e24 */ /* 0x000fe2000f8e00ff */
[----:B-----5:R-:W-:Y:S01]  /*8930*/  MOV R7, UR7 ;  /* 0x0000000700077c02 */ /* 0x020fe20008000f00 */
[----:B------:R-:W-:Y:S01]  /*8940*/  IMAD.U32 R6, RZ, RZ, UR6 ;  /* 0x00000006ff067e24 */ /* 0x000fe2000f8e00ff */
[----:B--2---:R-:W-:Y:S01]  /*8950*/  MOV R11, UR5 ;  /* 0x00000005000b7c02 */ /* 0x004fe20008000f00 */
[----:B------:R-:W-:Y:S02]  /*8960*/  IMAD.U32 R10, RZ, RZ, UR4 ;  /* 0x00000004ff0a7e24 */ /* 0x000fe4000f8e00ff */
[----:B------:R-:W-:Y:S07]  /*8970*/  LEPC R20, `(.L_x_142) ;  /* 0x000000001014794e */ /* 0x000fee0000000000 */
[----:B-1-3--:R-:W-:Y:S05]  /*8980*/  CALL.ABS.NOINC R14 ;  /* 0x000000000e007343 */ /* 0x00afea0003c00000 */
.L_x_142:
[----:B------:R-:W-:Y:S01]  /*8990*/  LOP3.LUT P0, RZ, R131, 0x60, RZ, 0xc0, !PT ;  /* 0x0000006083ff7812 */ /* 0x000fe2000780c0ff */
[----:B------:R-:W-:Y:S05]  /*89a0*/  WARPSYNC.ALL ;  /* 0x0000000000007948 */ /* 0x000fea0003800000 */
[----:B------:R-:W-:Y:S01]  /*89b0*/  R2UR UR4, R2 ;  /* 0x00000000020472ca */ /* 0x000fe200000e0000 */
[----:B------:R-:W-:Y:S01]  /*89c0*/  BSSY.RECONVERGENT B0, `(.L_x_143) ;  /* 0x0000180000007945 */ /* 0x000fe20003800200 */
[----:B------:R-:W-:Y:S02]  /*89d0*/  F2FP.F16.E4M3.UNPACK_B R2, R32 ;  /* 0x00000020ff02723e */ /* 0x000fe400020006ff */
[-C--:B------:R-:W-:Y:S02]  /*89e0*/  F2FP.F16.E4M3.UNPACK_B R21, R33.reuse ;  /* 0x00000021ff15723e */ /* 0x080fe400020006ff */
[----:B------:R-:W-:Y:S01]  /*89f0*/  F2FP.F16.E4M3.UNPACK_B R12, R28 ;  /* 0x0000001cff0c723e */ /* 0x000fe200020006ff */
[----:B-1----:R-:W-:Y:S01]  /*8a00*/  HADD2.F32 R0, -RZ, R2.H0_H0 ;  /* 0x20000002ff007230 */ /* 0x002fe20000004100 */
[----:B------:R-:W-:Y:S01]  /*8a10*/  F2FP.F16.E4M3.UNPACK_B R32, R32.H1 ;  /* 0x00000020ff20723e */ /* 0x000fe200030006ff */
[--C-:B------:R-:W-:Y:S01]  /*8a20*/  HADD2.F32 R73, -RZ, R21.reuse.H0_H0 ;  /* 0x20000015ff497230 */ /* 0x100fe20000004100 */
[----:B------:R-:W-:Y:S01]  /*8a30*/  F2FP.F16.E4M3.UNPACK_B R33, R33.H1 ;  /* 0x00000021ff21723e */ /* 0x000fe200030006ff */
[----:B------:R-:W-:Y:S01]  /*8a40*/  HADD2.F32 R74, -RZ, R21.H1_H1 ;  /* 0x30000015ff4a7230 */ /* 0x000fe20000004100 */
[-C--:B------:R-:W-:Y:S01]  /*8a50*/  F2FP.F16.E4M3.UNPACK_B R20, R34.reuse ;  /* 0x00000022ff14723e */ /* 0x080fe200020006ff */
[--C-:B------:R-:W-:Y:S01]  /*8a60*/  HADD2.F32 R3, -RZ, R32.reuse.H0_H0 ;  /* 0x20000020ff037230 */ /* 0x100fe20000004100 */
[----:B------:R-:W-:Y:S01]  /*8a70*/  F2FP.F16.E4M3.UNPACK_B R15, R34.H1 ;  /* 0x00000022ff0f723e */ /* 0x000fe200030006ff */
[----:B------:R-:W-:Y:S01]  /*8a80*/  HADD2.F32 R72, -RZ, R32.H1_H1 ;  /* 0x30000020ff487230 */ /* 0x000fe20000004100 */
[-C--:B------:R-:W-:Y:S01]  /*8a90*/  F2FP.F16.E4M3.UNPACK_B R14, R35.reuse ;  /* 0x00000023ff0e723e */ /* 0x080fe200020006ff */
[--C-:B------:R-:W-:Y:S01]  /*8aa0*/  HADD2.F32 R75, -RZ, R33.reuse.H0_H0 ;  /* 0x20000021ff4b7230 */ /* 0x100fe20000004100 */
[----:B------:R-:W-:Y:S01]  /*8ab0*/  F2FP.F16.E4M3.UNPACK_B R13, R35.H1 ;  /* 0x00000023ff0d723e */ /* 0x000fe200030006ff */
[----:B------:R-:W-:Y:S01]  /*8ac0*/  HADD2.F32 R76, -RZ, R33.H1_H1 ;  /* 0x30000021ff4c7230 */ /* 0x000fe20000004100 */
[----:B------:R-:W-:Y:S01]  /*8ad0*/  F2FP.F16.E4M3.UNPACK_B R28, R28.H1 ;  /* 0x0000001cff1c723e */ /* 0x000fe200030006ff */
[--C-:B------:R-:W-:Y:S01]  /*8ae0*/  HADD2.F32 R77, -RZ, R20.reuse.H0_H0 ;  /* 0x20000014ff4d7230 */ /* 0x100fe20000004100 */
[-C--:B------:R-:W-:Y:S01]  /*8af0*/  F2FP.F16.E4M3.UNPACK_B R11, R29.reuse ;  /* 0x0000001dff0b723e */ /* 0x080fe200020006ff */
        /* <DEDUP_REMOVED lines=43> */
[----:B------:R-:W-:Y:S01]  /*8db0*/  IADD3 R151, PT, PT, R151, 0x2d0, RZ ;  /* 0x000002d097977810 */ /* 0x000fe20007ffe0ff */
[----:B------:R-:W-:Y:S01]  /*8dc0*/  HADD2.F32 R100, -RZ, R6.H1_H1 ;  /* 0x30000006ff647230 */ /* 0x000fe20000004100 */
[----:B------:R-:W-:Y:S01]  /*8dd0*/  IADD3 R68, PT, PT, R68, 0x1, RZ ;  /* 0x0000000144447810 */ /* 0x000fe20007ffe0ff */
[--C-:B------:R-:W-:Y:S01]  /*8de0*/  HADD2.F32 R101, -RZ, R5.reuse.H0_H0 ;  /* 0x20000005ff657230 */ /* 0x100fe20000004100 */
[----:B------:R-:W-:Y:S01]  /*8df0*/  LOP3.LUT R151, R151, 0xfefffff8, RZ, 0xc0, !PT ;  /* 0xfefffff897977812 */ /* 0x000fe200078ec0ff */
[----:B------:R-:W-:Y:S02]  /*8e00*/  HADD2.F32 R102, -RZ, R5.H1_H1 ;  /* 0x30000005ff667230 */ /* 0x000fe40000004100 */
[--C-:B------:R-:W-:Y:S02]  /*8e10*/  HADD2.F32 R103, -RZ, R4.reuse.H0_H0 ;  /* 0x20000004ff677230 */ /* 0x100fe40000004100 */
[----:B------:R-:W-:Y:S02]  /*8e20*/  HADD2.F32 R104, -RZ, R4.H1_H1 ;  /* 0x30000004ff687230 */ /* 0x000fe40000004100 */
[----:B------:R-:W1:Y:S01]  /*8e30*/  LDTM.x64 R4, tmem[UR4] ;  /* 0x00000004000479ee */ /* 0x000e620008340000 */
[----:B------:R-:W-:Y:S01]  /*8e40*/  NOP ;  /* 0x0000000000007918 */ /* 0x000fe20000000000 */
[----:B-1----:R1:W-:Y:S01]  /*8e50*/  SYNCS.ARRIVE.TRANS64.RED.A1T0 RZ, [R151+URZ], RZ ;  /* 0x000000ff97ff79a7 */ /* 0x0023e200081004ff */
[----:B------:R-:W-:Y:S02]  /*8e60*/  HADD2.F32 R2, -RZ, R2.H1_H1 ;  /* 0x30000002ff027230 */ /* 0x000fe40000004100 */
[--C-:B------:R-:W-:Y:S02]  /*8e70*/  HADD2.F32 R105, -RZ, R106.reuse.H0_H0 ;  /* 0x2000006aff697230 */ /* 0x100fe40000004100 */
        /* <DEDUP_REMOVED lines=9> */
[C---:B---3--:R-:W-:Y:S01]  /*8f10*/  FMUL R4, R70.reuse, R4 ;  /* 0x0000000446047220 */ /* 0x048fe20000400000 */
[C---:B------:R-:W-:Y:S01]  /*8f20*/  FMUL R5, R70.reuse, R5 ;  /* 0x0000000546057220 */ /* 0x040fe20000400000 */
[C---:B------:R-:W-:Y:S01]  /*8f30*/  FMUL R8, R70.reuse, R8 ;  /* 0x0000000846087220 */ /* 0x040fe20000400000 */
[C---:B------:R-:W-:Y:S01]  /*8f40*/  FMUL R9, R70.reuse, R9 ;  /* 0x0000000946097220 */ /* 0x040fe20000400000 */
[C---:B------:R-:W-:Y:S01]  /*8f50*/  FFMA R4, R71.reuse, R0, R4 ;  /* 0x0000000047047223 */ /* 0x040fe20000000004 */
[C---:B------:R-:W-:Y:S01]  /*8f60*/  FFMA R5, R71.reuse, R2, R5 ;  /* 0x0000000247057223 */ /* 0x040fe20000000005 */
[C---:B------:R-:W-:Y:S01]  /*8f70*/  FMUL R12, R70.reuse, R12 ;  /* 0x0000000c460c7220 */ /* 0x040fe20000400000 */
[C---:B------:R-:W-:Y:S01]  /*8f80*/  FMUL R13, R70.reuse, R13 ;  /* 0x0000000d460d7220 */ /* 0x040fe20000400000 */
[C---:B------:R-:W-:Y:S01]  /*8f90*/  FMUL R0, R70.reuse, R16 ;  /* 0x0000001046007220 */ /* 0x040fe20000400000 */
[C---:B------:R-:W-:Y:S01]  /*8fa0*/  FMUL R2, R70.reuse, R17 ;  /* 0x0000001146027220 */ /* 0x040fe20000400000 */
[C---:B------:R-:W-:Y:S01]  /*8fb0*/  FMUL R17, R70.reuse, R24 ;  /* 0x0000001846117220 */ /* 0x040fe20000400000 */
[--C-:B------:R-:W-:Y:S02]  /*8fc0*/  HADD2.F32 R125, -RZ, R126.reuse.H0_H0 ;  /* 0x2000007eff7d7230 */ /* 0x100fe40000004100 */
[C---:B------:R-:W-:Y:S01]  /*8fd0*/  FMUL R6, R70.reuse, R6 ;  /* 0x0000000646067220 */ /* 0x040fe20000400000 */
[----:B------:R-:W-:Y:S02]  /*8fe0*/  HADD2.F32 R126, -RZ, R126.H1_H1 ;  /* 0x3000007eff7e7230 */ /* 0x000fe40000004100 */
[C---:B------:R-:W-:Y:S01]  /*8ff0*/  FMUL R7, R70.reuse, R7 ;  /* 0x0000000746077220 */ /* 0x040fe20000400000 */
[C---:B------:R-:W-:Y:S01]  /*9000*/  FMUL R10, R70.reuse, R10 ;  /* 0x0000000a460a7220 */ /* 0x040fe20000400000 */
[C---:B------:R-:W-:Y:S01]  /*9010*/  FFMA R6, R71.reuse, R3, R6 ;  /* 0x0000000347067223 */ /* 0x040fe20000000006 */
[C---:B------:R-:W-:Y:S01]  /*9020*/  FMUL R11, R70.reuse, R11 ;  /* 0x0000000b460b7220 */ /* 0x040fe20000400000 */
[C---:B------:R-:W-:Y:S01]  /*9030*/  FFMA R7, R71.reuse, R72, R7 ;  /* 0x0000004847077223 */ /* 0x040fe20000000007 */
[C---:B------:R-:W-:Y:S01]  /*9040*/  FFMA R8, R71.reuse, R73, R8 ;  /* 0x0000004947087223 */ /* 0x040fe20000000008 */
[C---:B------:R-:W-:Y:S01]  /*9050*/  FFMA R9, R71.reuse, R74, R9 ;  /* 0x0000004a47097223 */ /* 0x040fe20000000009 */
[C---:B------:R-:W-:Y:S01]  /*9060*/  FFMA R10, R71.reuse, R75, R10 ;  /* 0x0000004b470a7223 */ /* 0x040fe2000000000a */
[C---:B------:R-:W-:Y:S01]  /*9070*/  FFMA R11, R71.reuse, R76, R11 ;  /* 0x0000004c470b7223 */ /* 0x040fe2000000000b */
[C---:B------:R-:W-:Y:S01]  /*9080*/  FFMA R12, R71.reuse, R77, R12 ;  /* 0x0000004d470c7223 */ /* 0x040fe2000000000c */
[----:B------:R-:W-:Y:S01]  /*9090*/  FFMA R13, R71, R78, R13 ;  /* 0x0000004e470d7223 */ /* 0x000fe2000000000d */
[----:B------:R-:W-:Y:S01]  /*90a0*/  F2FP.SATFINITE.E4M3.F32.PACK_AB_MERGE_C R76, R7, R6, RZ ;  /* 0x00000006074c723e */ /* 0x000fe200048070ff */
[--C-:B------:R-:W-:Y:S02]  /*90b0*/  HADD2.F32 R74, -RZ, R129.reuse.H0_H0 ;  /* 0x20000081ff4a7230 */ /* 0x100fe40000004100 */
[C---:B------:R-:W-:Y:S01]  /*90c0*/  FMUL R7, R70.reuse, R20 ;  /* 0x0000001446077220 */ /* 0x040fe20000400000 */
[----:B------:R-:W-:Y:S01]  /*90d0*/  HADD2.F32 R75, -RZ, R129.H1_H1 ;  /* 0x30000081ff4b7230 */ /* 0x000fe20000004100 */
[----:B------:R-:W-:Y:S01]  /*90e0*/  F2FP.SATFINITE.E4M3.F32.PACK_AB_MERGE_C R129, R11, R10, RZ ;  /* 0x0000000a0b81723e */ /* 0x000fe200048070ff */
        /* <DEDUP_REMOVED lines=12> */
[----:B------:R-:W-:Y:S01]  /*91b0*/  FFMA R3, R71, R83, R3 ;  /* 0x0000005347037223 */ /* 0x000fe20000000003 */
[C---:B------:R-:W-:Y:S01]  /*91c0*/  FMUL R25, R70.reuse, R32 ;  /* 0x0000002046197220 */ /* 0x040fe20000400000 */
[----:B------:R-:W-:Y:S01]  /*91d0*/  F2FP.SATFINITE.E4M3.F32.PACK_AB_MERGE_C R14, R15, R14, RZ ;  /* 0x0000000e0f0e723e */ /* 0x000fe200048070ff */
[C---:B------:R-:W-:Y:S01]  /*91e0*/  FMUL R6, R70.reuse, R19 ;  /* 0x0000001346067220 */ /* 0x040fe20000400000 */
[C---:B------:R-:W-:Y:S01]  /*91f0*/  FMUL R11, R70.reuse, R22 ;  /* 0x00000016460b7220 */ /* 0x040fe20000400000 */
[C---:B------:R-:W-:Y:S01]  /*9200*/  FMUL R22, R70.reuse, R29 ;  /* 0x0000001d46167220 */ /* 0x040fe20000400000 */
[C---:B------:R-:W-:Y:S01]  /*9210*/  FMUL R29, R70.reuse, R36 ;  /* 0x00000024461d7220 */ /* 0x040fe20000400000 */
[C---:B------:R-:W-:Y:S01]  /*9220*/  FFMA R6, R71.reuse, R84, R6 ;  /* 0x0000005447067223 */ /* 0x040fe20000000006 */
[C---:B------:R-:W-:Y:S01]  /*9230*/  FFMA R7, R71.reuse, R85, R7 ;  /* 0x0000005547077223 */ /* 0x040fe20000000007 */
[C---:B------:R-:W-:Y:S01]  /*9240*/  FFMA R10, R71.reuse, R86, R10 ;  /* 0x00000056470a7223 */ /* 0x040fe2000000000a */
[C---:B------:R-:W-:Y:S01]  /*9250*/  FFMA R11, R71.reuse, R87, R11 ;  /* 0x00000057470b7223 */ /* 0x040fe2000000000b */
[----:B------:R-:W-:Y:S01]  /*9260*/  FMUL R16, R70, R23 ;  /* 0x0000001746107220 */ /* 0x000fe20000400000 */
[----:B------:R-:W-:Y:S01]  /*9270*/  F2FP.SATFINITE.E4M3.F32.PACK_AB_MERGE_C R3, R6, R3, RZ ;  /* 0x000000030603723e */ /* 0x000fe200048070ff */
        /* <DEDUP_REMOVED lines=10> */
[----:B------:R-:W-:Y:S01]  /*9320*/  FMUL R30, R70, R37 ;  /* 0x00000025461e7220 */ /* 0x000fe20000400000 */
[----:B------:R-:W-:Y:S01]  /*9330*/  F2FP.SATFINITE.E4M3.F32.PACK_AB_MERGE_C R16, R10, R7, R16 ;  /* 0x000000070a10723e */ /* 0x000fe20004807010 */
        /* <DEDUP_REMOVED lines=23> */
[----:B------:R-:W-:Y:S01]  /*94b0*/  FFMA R31, R71, R103, R31 ;  /* 0x00000067471f7223 */ /* 0x000fe2000000001f */
[----:B------:R-:W-:Y:S01]  /*94c0*/  FMUL R45, R70, R52 ;  /* 0x00000034462d7220 */ /* 0x000fe20000400000 */
[----:B------:R-:W-:Y:S01]  /*94d0*/  F2FP.SATFINITE.E4M3.F32.PACK_AB_MERGE_C R19, R28, R27, RZ ;  /* 0x0000001b1c13723e */ /* 0x000fe200048070ff */
[C---:B------:R-:W-:Y:S01]  /*94e0*/  FMUL R52, R70.reuse, R59 ;  /* 0x0000003b46347220 */ /* 0x040fe20000400000 */
[C---:B------:R-:W-:Y:S01]  /*94f0*/  FMUL R59, R70.reuse, R66 ;  /* 0x00000042463b7220 */ /* 0x040fe20000400000 */
[----:B------:R-:W-:Y:S01]  /*9500*/  F2FP.SATFINITE.E4M3.F32.PACK_AB_MERGE_C R66, R13, R12, R14 ;  /* 0x0000000c0d42723e */ /* 0x000fe2000480700e */
[----:B------:R-:W-:Y:S01]  /*9510*/  FMUL R32, R70, R39 ;  /* 0x0000002746207220 */ /* 0x000fe20000400000 */
[--C-:B------:R-:W-:Y:S01]  /*9520*/  HADD2.F32 R107, -RZ, R108.reuse.H0_H0 ;  /* 0x2000006cff6b7230 */ /* 0x100fe20000004100 */
[----:B------:R-:W-:Y:S01]  /*9530*/  F2FP.SATFINITE.E4M3.F32.PACK_AB_MERGE_C R19, R26, R25, R19 ;  /* 0x000000191a13723e */ /* 0x000fe20004807013 */
[----:B------:R-:W-:Y:S02]  /*9540*/  HADD2.F32 R108, -RZ, R108.H1_H1 ;  /* 0x3000006cff6c7230 */ /* 0x000fe40000004100 */
[C---:B------:R-:W-:Y:S01]  /*9550*/  FFMA R32, R71.reuse, R104, R32 ;  /* 0x0000006847207223 */ /* 0x040fe20000000020 */
[C---:B------:R-:W-:Y:S01]  /*9560*/  FFMA R33, R71.reuse, R105, R33 ;  /* 0x0000006947217223 */ /* 0x040fe20000000021 */
[C---:B------:R-:W-:Y:S01]  /*9570*/  FFMA R34, R71.reuse, R106, R34 ;  /* 0x0000006a47227223 */ /* 0x040fe20000000022 */
[C---:B------:R-:W-:Y:S01]  /*9580*/  FMUL R35, R70.reuse, R42 ;  /* 0x0000002a46237220 */ /* 0x040fe20000400000 */
[----:B------:R-:W-:Y:S01]  /*9590*/  FMUL R42, R70, R49 ;  /* 0x00000031462a7220 */ /* 0x000fe20000400000 */
[----:B------:R-:W-:Y:S01]  /*95a0*/  F2FP.SATFINITE.E4M3.F32.PACK_AB_MERGE_C R32, R32, R31, RZ ;  /* 0x0000001f2020723e */ /* 0x000fe200048070ff */
[C---:B------:R-:W-:Y:S01]  /*95b0*/  FMUL R49, R70.reuse, R56 ;  /* 0x0000003846317220 */ /* 0x040fe20000400000 */
[C---:B------:R-:W-:Y:S01]  /*95c0*/  FMUL R36, R70.reuse, R43 ;  /* 0x0000002b46247220 */ /* 0x040fe20000400000 */
[--C-:B------:R-:W-:Y:S02]  /*95d0*/  HADD2.F32 R111, -RZ, R112.reuse.H0_H0 ;  /* 0x20000070ff6f7230 */ /* 0x100fe40000004100 */
[C---:B------:R-:W-:Y:S01]  /*95e0*/  FFMA R35, R71.reuse, R107, R35 ;  /* 0x0000006b47237223 */ /* 0x040fe20000000023 */
[----:B------:R-:W-:Y:S02]  /*95f0*/  HADD2.F32 R112, -RZ, R112.H1_H1 ;  /* 0x30000070ff707230 */ /* 0x000fe40000004100 */
[C---:B------:R-:W-:Y:S01]  /*9600*/  FMUL R39, R70.reuse, R46 ;  /* 0x0000002e46277220 */ /* 0x040fe20000400000 */
[C---:B------:R-:W-:Y:S01]  /*9610*/  FFMA R36, R71.reuse, R108, R36 ;  /* 0x0000006c47247223 */ /* 0x040fe20000000024 */
[C---:B------:R-:W-:Y:S01]  /*9620*/  FMUL R40, R70.reuse, R47 ;  /* 0x0000002f46287220 */ /* 0x040fe20000400000 */
[C---:B------:R-:W-:Y:S01]  /*9630*/  FFMA R37, R71.reuse, R109, R37 ;  /* 0x0000006d47257223 */ /* 0x040fe20000000025 */
[C---:B------:R-:W-:Y:S01]  /*9640*/  FFMA R38, R71.reuse, R110, R38 ;  /* 0x0000006e47267223 */ /* 0x040fe20000000026 */
        /* <DEDUP_REMOVED lines=8> */
[C---:B------:R-:W-:Y:S01]  /*96d0*/  FMUL R46, R70.reuse, R53 ;  /* 0x00000035462e7220 */ /* 0x040fe20000400000 */
[--C-:B------:R-:W-:Y:S02]  /*96e0*/  HADD2.F32 R119, -RZ, R120.reuse.H0_H0 ;  /* 0x20000078ff777230 */ /* 0x100fe40000004100 */
[C---:B------:R-:W-:Y:S01]  /*96f0*/  FMUL R50, R70.reuse, R57 ;  /* 0x0000003946327220 */ /* 0x040fe20000400000 */
[C---:B------:R-:W-:Y:S01]  /*9700*/  FMUL R51, R70.reuse, R58 ;  /* 0x0000003a46337220 */ /* 0x040fe20000400000 */
[C---:B------:R-:W-:Y:S01]  /*9710*/  FMUL R53, R70.reuse, R60 ;  /* 0x0000003c46357220 */ /* 0x040fe20000400000 */
[C---:B------:R-:W-:Y:S01]  /*9720*/  FFMA R43, R71.reuse, R115, R43 ;  /* 0x00000073472b7223 */ /* 0x040fe2000000002b */
[----:B------:R-:W-:Y:S02]  /*9730*/  HADD2.F32 R120, -RZ, R120.H1_H1 ;  /* 0x30000078ff787230 */ /* 0x000fe40000004100 */
[C---:B------:R-:W-:Y:S01]  /*9740*/  FMUL R47, R70.reuse, R54 ;  /* 0x00000036462f7220 */ /* 0x040fe20000400000 */
[C---:B------:R-:W-:Y:S01]  /*9750*/  FMUL R57, R70.reuse, R64 ;  /* 0x0000004046397220 */ /* 0x040fe20000400000 */
[C---:B------:R-:W-:Y:S01]  /*9760*/  FMUL R58, R70.reuse, R65 ;  /* 0x00000041463a7220 */ /* 0x040fe20000400000 */
[C---:B------:R-:W-:Y:S01]  /*9770*/  FMUL R60, R70.reuse, R67 ;  /* 0x00000043463c7220 */ /* 0x040fe20000400000 */
[----:B------:R-:W-:Y:S01]  /*9780*/  FFMA R44, R71, R116, R44 ;  /* 0x00000074472c7223 */ /* 0x000fe2000000002c */
[----:B------:R-:W-:Y:S01]  /*9790*/  FMUL R48, R70, R55 ;  /* 0x0000003746307220 */ /* 0x000fe20000400000 */
[----:B------:R-:W-:Y:S01]  /*97a0*/  F2FP.SATFINITE.E4M3.F32.PACK_AB_MERGE_C R64, R5, R4, R76 ;  /* 0x000000040540723e */ /* 0x000fe2000480704c */
[----:B------:R-:W-:Y:S01]  /*97b0*/  FFMA R45, R71, R117, R45 ;  /* 0x00000075472d7223 */ /* 0x000fe2000000002d */
[----:B------:R-:W-:Y:S01]  /*97c0*/  F2FP.SATFINITE.E4M3.F32.PACK_AB_MERGE_C R65, R9, R8, R129 ;  /* 0x000000080941723e */ /* 0x000fe20004807081 */
[C---:B------:R-:W-:Y:S01]  /*97d0*/  FFMA R46, R71.reuse, R118, R46 ;  /* 0x00000076472e7223 */ /* 0x040fe2000000002e */
[----:B------:R-:W-:Y:S01]  /*97e0*/  F2FP.SATFINITE.E4M3.F32.PACK_AB_MERGE_C R67, R2, R0, R3 ;  /* 0x000000000243723e */ /* 0x000fe20004807003 */
[--C-:B------:R-:W-:Y:S02]  /*97f0*/  HADD2.F32 R123, -RZ, R124.reuse.H0_H0 ;  /* 0x2000007cff7b7230 */ /* 0x100fe40000004100 */
[C---:B------:R-:W-:Y:S01]  /*9800*/  FFMA R47, R71.reuse, R119, R47 ;  /* 0x00000077472f7223 */ /* 0x040fe2000000002f */
[----:B------:R-:W-:Y:S02]  /*9810*/  HADD2.F32 R124, -RZ, R124.H1_H1 ;  /* 0x3000007cff7c7230 */ /* 0x000fe40000004100 */
[C---:B------:R-:W-:Y:S01]  /*9820*/  FFMA R48, R71.reuse, R120, R48 ;  /* 0x0000007847307223 */ /* 0x040fe20000000030 */
[----:B------:R1:W-:Y:S01]  /*9830*/  STS.128 [R144+UR44+0x2400], R64 ;  /* 0x0024004090007988 */ /* 0x0003e20008000c2c */
[C---:B------:R-:W-:Y:S01]  /*9840*/  FFMA R49, R71.reuse, R121, R49 ;  /* 0x0000007947317223 */ /* 0x040fe20000000031 */
[C---:B------:R-:W-:Y:S01]  /*9850*/  FFMA R50, R71.reuse, R122, R50 ;  /* 0x0000007a47327223 */ /* 0x040fe20000000032 */
[C---:B------:R-:W-:Y:S01]  /*9860*/  FMUL R54, R70.reuse, R61 ;  /* 0x0000003d46367220 */ /* 0x040fe20000400000 */
[--C-:B------:R-:W-:Y:S02]  /*9870*/  HADD2.F32 R127, -RZ, R128.reuse.H0_H0 ;  /* 0x20000080ff7f7230 */ /* 0x100fe40000004100 */
[C---:B------:R-:W-:Y:S01]  /*9880*/  FFMA R51, R71.reuse, R123, R51 ;  /* 0x0000007b47337223 */ /* 0x040fe20000000033 */
[----:B------:R-:W-:Y:S02]  /*9890*/  HADD2.F32 R128, -RZ, R128.H1_H1 ;  /* 0x30000080ff807230 */ /* 0x000fe40000004100 */
[----:B------:R-:W-:Y:S01]  /*98a0*/  FMUL R55, R70, R62 ;  /* 0x0000003e46377220 */ /* 0x000fe20000400000 */
[----:B------:R1:W-:Y:S01]  /*98b0*/  STS.128 [R143+0x2010], R16 ;  /* 0x002010108f007388 */ /* 0x0003e20000000c00 */
[----:B------:R-:W-:Y:S01]  /*98c0*/  F2FP.SATFINITE.E4M3.F32.PACK_AB_MERGE_C R35, R36, R35, RZ ;  /* 0x000000232423723e */ /* 0x000fe200048070ff */
[C---:B------:R-:W-:Y:S01]  /*98d0*/  FFMA R52, R71.reuse, R124, R52 ;  /* 0x0000007c47347223 */ /* 0x040fe20000000034 */
[----:B------:R-:W-:Y:S01]  /*98e0*/  FMUL R56, R70, R63 ;  /* 0x0000003f46387220 */ /* 0x000fe20000400000 */
[C---:B------:R-:W-:Y:S01]  /*98f0*/  FFMA R53, R71.reuse, R125, R53 ;  /* 0x0000007d47357223 */ /* 0x040fe20000000035 */
[C---:B------:R-:W-:Y:S01]  /*9900*/  FFMA R54, R71.reuse, R126, R54 ;  /* 0x0000007e47367223 */ /* 0x040fe20000000036 */
[C---:B------:R-:W-:Y:S01]  /*9910*/  FFMA R55, R71.reuse, R127, R55 ;  /* 0x0000007f47377223 */ /* 0x040fe20000000037 */
[C---:B------:R-:W-:Y:S01]  /*9920*/  FFMA R56, R71.reuse, R128, R56 ;  /* 0x0000008047387223 */ /* 0x040fe20000000038 */
[----:B------:R-:W-:Y:S01]  /*9930*/  F2FP.SATFINITE.E4M3.F32.PACK_AB_MERGE_C R39, R40, R39, RZ ;  /* 0x000000272827723e */ /* 0x000fe200048070ff */
[C---:B------:R-:W-:Y:S01]  /*9940*/  FFMA R57, R71.reuse, R72, R57 ;  /* 0x0000004847397223 */ /* 0x040fe20000000039 */
[----:B------:R-:W-:Y:S01]  /*9950*/  F2FP.SATFINITE.E4M3.F32.PACK_AB_MERGE_C R43, R44, R43, RZ ;  /* 0x0000002b2c2b723e */ /* 0x000fe200048070ff */
[C---:B------:R-:W-:Y:S01]  /*9960*/  FFMA R58, R71.reuse, R73, R58 ;  /* 0x00000049473a7223 */ /* 0x040fe2000000003a */
[C---:B------:R-:W-:Y:S01]  /*9970*/  FFMA R59, R71.reuse, R74, R59 ;  /* 0x0000004a473b7223 */ /* 0x040fe2000000003b */
[----:B------:R-:W-:Y:S01]  /*9980*/  F2FP.SATFINITE.E4M3.F32.PACK_AB_MERGE_C R33, R34, R33, R35 ;  /* 0x000000212221723e */ /* 0x000fe20004807023 */
[----:B------:R-:W-:Y:S01]  /*9990*/  FFMA R60, R71, R75, R60 ;  /* 0x0000004b473c7223 */ /* 0x000fe2000000003c */
[----:B------:R-:W-:Y:S02]  /*99a0*/  F2FP.SATFINITE.E4M3.F32.PACK_AB_MERGE_C R32, R30, R29, R32 ;  /* 0x0000001d1e20723e */ /* 0x000fe40004807020 */
[----:B------:R-:W-:Y:S02]  /*99b0*/  F2FP.SATFINITE.E4M3.F32.PACK_AB_MERGE_C R34, R38, R37, R39 ;  /* 0x000000252622723e */ /* 0x000fe40004807027 */
[----:B------:R-:W-:Y:S02]  /*99c0*/  F2FP.SATFINITE.E4M3.F32.PACK_AB_MERGE_C R35, R42, R41, R43 ;  /* 0x000000292a23723e */ /* 0x000fe4000480702b */
[----:B------:R-:W-:Y:S02]  /*99d0*/  F2FP.SATFINITE.E4M3.F32.PACK_AB_MERGE_C R51, R52, R51, RZ ;  /* 0x000000333433723e */ /* 0x000fe400048070ff */
[----:B------:R-:W-:Y:S01]  /*99e0*/  F2FP.SATFINITE.E4M3.F32.PACK_AB_MERGE_C R48, R48, R47, RZ ;  /* 0x0000002f3030723e */ /* 0x000fe200048070ff */
[----:B------:R1:W-:Y:S01]  /*99f0*/  STS.128 [R149+0x2020], R32 ;  /* 0x0020202095007388 */ /* 0x0003e20000000c00 */
[----:B------:R-:W-:Y:S02]  /*9a00*/  F2FP.SATFINITE.E4M3.F32.PACK_AB_MERGE_C R55, R56, R55, RZ ;  /* 0x000000373837723e */ /* 0x000fe400048070ff */
[----:B------:R-:W-:Y:S02]  /*9a10*/  F2FP.SATFINITE.E4M3.F32.PACK_AB_MERGE_C R59, R60, R59, RZ ;  /* 0x0000003b3c3b723e */ /* 0x000fe400048070ff */
[----:B------:R-:W-:Y:S02]  /*9a20*/  F2FP.SATFINITE.E4M3.F32.PACK_AB_MERGE_C R49, R50, R49, R51 ;  /* 0x000000313231723e */ /* 0x000fe40004807033 */
[----:B------:R-:W-:Y:S02]  /*9a30*/  F2FP.SATFINITE.E4M3.F32.PACK_AB_MERGE_C R48, R46, R45, R48 ;  /* 0x0000002d2e30723e */ /* 0x000fe40004807030 */
[----:B------:R-:W-:Y:S02]  /*9a40*/  F2FP.SATFINITE.E4M3.F32.PACK_AB_MERGE_C R50, R54, R53, R55 ;  /* 0x000000353632723e */ /* 0x000fe40004807037 */
[----:B------:R-:W-:Y:S05]  /*9a50*/  F2FP.SATFINITE.E4M3.F32.PACK_AB_MERGE_C R51, R58, R57, R59 ;  /* 0x000000393a33723e */ /* 0x000fea000480703b */
[----:B------:R1:W-:Y:S01]  /*9a60*/  STS.128 [R148+0x2030], R48 ;  /* 0x0020303094007388 */ /* 0x0003e20000000c00 */
[----:B------:R-:W-:Y:S01]  /*9a70*/  @!PT LDS RZ, [RZ] ;  /* 0x00000000fffff984 */ /* 0x000fe20000000800 */
[----:B------:R-:W-:Y:S01]  /*9a80*/  @!PT LDS RZ, [RZ] ;  /* 0x00000000fffff984 */ /* 0x000fe20000000800 */
[----:B------:R-:W-:Y:S01]  /*9a90*/  @!PT LDS RZ, [RZ] ;  /* 0x00000000fffff984 */ /* 0x000fe20000000800 */
[----:B------:R-:W-:Y:S01]  /*9aa0*/  @!PT LDS RZ, [RZ] ;  /* 0x00000000fffff984 */ /* 0x000fe20000000800 */
[----:B------:R3:W-:Y:S07]  /*9ab0*/  MEMBAR.ALL.CTA ;  /* 0x0000000000007992 */ /* 0x0007ee0000008000 */
[----:B---3--:R-:W3:Y:S02]  /*9ac0*/  FENCE.VIEW.ASYNC.S ;  /* 0x00000000000073c6 */ /* 0x008ee40000000000 */
[----:B---3--:R-:W-:Y:S06]  /*9ad0*/  BAR.SYNC.DEFER_BLOCKING 0x1, 0x80 ;  /* 0x0042000000007b1d */ /* 0x008fec0000010000 */
[----:B------:R-:W-:Y:S05]  /*9ae0*/  @P0 BRA `(.L_x_144) ;  /* 0x0000000400b40947 */ /* 0x000fea0003800000 */
[----:B------:R-:W3:Y:S01]  /*9af0*/  LDCU.64 UR14, c[0x0][0x348] ;  /* 0x00006900ff0e77ac */ /* 0x000ee20008000a00 */
[----:B------:R-:W-:Y:S02]  /*9b00*/  IMAD.U32 R3, RZ, RZ, UR47 ;  /* 0x0000002fff037e24 */ /* 0x000fe4000f8e00ff */
[----:B------:R-:W-:Y:S01]  /*9b10*/  IMAD.U32 R2, RZ, RZ, UR58 ;  /* 0x0000003aff027e24 */ /* 0x000fe2000f8e00ff */
[----:B------:R-:W-:Y:S02]  /*9b20*/  USHF.L.U32 UR10, UR49, 0x7, URZ ;  /* 0x00000007310a7899 */ /* 0x000fe400080006ff */
[-C--:B------:R-:W-:Y:S02]  /*9b30*/  IABS R0, R3.reuse ;  /* 0x0000000300007213 */ /* 0x080fe40000000000 */
[----:B------:R-:W-:Y:S02]  /*9b40*/  IABS R3, R3 ;  /* 0x0000000300037213 */ /* 0x000fe40000000000 */
[----:B------:R-:W-:Y:S11]  /*9b50*/  R2UR UR6, R0 ;  /* 0x00000000000672ca */ /* 0x000ff600000e0000 */
[----:B------:R-:W-:Y:S02]  /*9b60*/  @!UPT UIADD3 URZ, UPT, UPT, URZ, URZ, URZ ;  /* 0x000000fffffff290 */ /* 0x000fe4000fffe0ff */
[----:B------:R-:W4:Y:S10]  /*9b70*/  I2F.RP R0, UR6 ;  /* 0x0000000600007d06 */ /* 0x000f340008209400 */
[----:B----4-:R-:W4:Y:S02]  /*9b80*/  MUFU.RCP R0, R0 ;  /* 0x0000000000007308 */ /* 0x010f240000001000 */
[----:B----4-:R-:W-:Y:S08]  /*9b90*/  VIADD R0, R0, 0xffffffe ;  /* 0x0ffffffe00007836 */ /* 0x010ff00000000000 */
[----:B------:R-:W4:Y:S02]  /*9ba0*/  F2I.FTZ.U32.TRUNC.NTZ R0, R0 ;  /* 0x0000000000007305 */ /* 0x000f24000021f000 */
[----:B----4-:R-:W-:Y:S02]  /*9bb0*/  R2UR UR5, R0 ;  /* 0x00000000000572ca */ /* 0x010fe400000e0000 */
[----:B------:R-:W-:Y:S01]  /*9bc0*/  IABS R0, R2 ;  /* 0x0000000200007213 */ /* 0x000fe20000000000 */
[----:B------:R-:W-:Y:S03]  /*9bd0*/  IMAD.U32 R2, RZ, RZ, UR46 ;  /* 0x0000002eff027e24 */ /* 0x000fe6000f8e00ff */
[----:B------:R-:W-:Y:S01]  /*9be0*/  R2UR UR7, R0 ;  /* 0x00000000000772ca */ /* 0x000fe200000e0000 */
[----:B------:R-:W-:Y:S01]  /*9bf0*/  IMAD.MOV R0, RZ, RZ, -R3 ;  /* 0x000000ffff007224 */ /* 0x000fe200078e0a03 */
[----:B------:R-:W-:Y:S01]  /*9c00*/  IABS R2, R2 ;  /* 0x0000000200027213 */ /* 0x000fe20000000000 */
[----:B------:R-:W-:Y:S03]  /*9c10*/  IMAD.U32 R3, RZ, RZ, UR57 ;  /* 0x00000039ff037e24 */ /* 0x000fe6000f8e00ff */
[----:B------:R-:W-:Y:S01]  /*9c20*/  R2UR UR9, R2 ;  /* 0x00000000020972ca */ /* 0x000fe200000e0000 */
[----:B------:R-:W-:Y:S01]  /*9c30*/  UIADD3 UR4, UPT, UPT, URZ, -UR5, URZ ;  /* 0x80000005ff047290 */ /* 0x000fe2000fffe0ff */
[----:B------:R-:W-:Y:S03]  /*9c40*/  IABS R3, R3 ;  /* 0x0000000300037213 */ /* 0x000fe60000000000 */
[----:B------:R-:W-:Y:S01]  /*9c50*/  UIMAD UR8, UR4, UR6, URZ ;  /* 0x00000006040872a4 */ /* 0x000fe2000f8e02ff */
[----:B------:R-:W4:Y:S02]  /*9c60*/  I2F.RP R4, R3 ;  /* 0x0000000300047306 */ /* 0x000f240000209400 */
[----:B------:R-:W-:Y:S02]  /*9c70*/  UMOV UR4, URZ ;  /* 0x000000ff00047c82 */ /* 0x000fe40008000000 */
[----:B------:R-:W-:Y:S02]  /*9c80*/  UIMAD.WIDE.U32 UR4, UR5, UR8, UR4 ;  /* 0x00000008050472a5 */ /* 0x000fe4000f8e0004 */
[----:B------:R-:W-:Y:S04]  /*9c90*/  R2UR UR8, R0 ;  /* 0x00000000000872ca */ /* 0x000fe800000e0000 */
[----:B------:R-:W5:Y:S01]  /*9ca0*/  I2F.RP R2, UR7 ;  /* 0x0000000700027d06 */ /* 0x000f620008209400 */
[----:B------:R-:W-:Y:S02]  /*9cb0*/  UMOV UR4, UR5 ;  /* 0x0000000500047c82 */ /* 0x000fe40008000000 */
[----:B------:R-:W-:Y:S07]  /*9cc0*/  UIMAD.WIDE.U32 UR4, UR4, UR9, URZ ;  /* 0x00000009040472a5 */ /* 0x000fee000f8e00ff */
[----:B----4-:R-:W4:Y:S01]  /*9cd0*/  MUFU.RCP R4, R4 ;  /* 0x0000000400047308 */ /* 0x010f220000001000 */
[----:B------:R-:W-:Y:S02]  /*9ce0*/  UMOV UR11, UR5 ;  /* 0x00000005000b7c82 */ /* 0x000fe40008000000 */
[----:B------:R-:W-:Y:S07]  /*9cf0*/  UIMAD UR4, UR11, UR8, UR9 ;  /* 0x000000080b0472a4 */ /* 0x000fee000f8e0209 */
[----:B-----5:R-:W5:Y:S01]  /*9d00*/  MUFU.RCP R0, R2 ;  /* 0x0000000200007308 */ /* 0x020f620000001000 */
[----:B------:R-:W-:Y:S01]  /*9d10*/  UISETP.GT.U32.AND UP0, UPT, UR6, UR4, UPT ;  /* 0x000000040600728c */ /* 0x000fe2000bf04070 */
[----:B----4-:R-:W-:Y:S10]  /*9d20*/  VIADD R4, R4, 0xffffffe ;  /* 0x0ffffffe04047836 */ /* 0x010ff40000000000 */
[----:B------:R-:W-:Y:S01]  /*9d30*/  @!UP0 UIADD3 UR4, UPT, UPT, UR4, -UR6, URZ ;  /* 0x8000000604048290 */ /* 0x000fe2000fffe0ff */
[----:B------:R-:W4:Y:S01]  /*9d40*/  F2I.FTZ.U32.TRUNC.NTZ R5, R4 ;  /* 0x0000000400057305 */ /* 0x000f22000021f000 */
[----:B------:R-:W-:Y:S02]  /*9d50*/  @!UP0 UIADD3 UR11, UPT, UPT, UR11, 0x1, URZ ;  /* 0x000000010b0b8890 */ /* 0x000fe4000fffe0ff */
[----:B------:R-:W-:Y:S01]  /*9d60*/  UISETP.GE.U32.AND UP2, UPT, UR4, UR6, UPT ;  /* 0x000000060400728c */ /* 0x000fe2000bf46070 */
[----:B-----5:R-:W-:Y:S01]  /*9d70*/  IADD3 R0, PT, PT, R0, 0xffffffe, RZ ;  /* 0x0ffffffe00007810 */ /* 0x020fe20007ffe0ff */
[----:B------:R-:W-:Y:S02]  /*9d80*/  ULOP3.LUT UR4, UR46, UR47, URZ, 0x3c, !UPT ;  /* 0x0000002f2e047292 */ /* 0x000fe4000f8e3cff */
[----:B------:R-:W-:Y:S02]  /*9d90*/  UISETP.NE.AND UP0, UPT, UR47, URZ, UPT ;  /* 0x000000ff2f00728c */ /* 0x000fe4000bf05270 */
[----:B------:R-:W-:Y:S01]  /*9da0*/  UISETP.GE.AND UP1, UPT, UR4, URZ, UPT ;  /* 0x000000ff0400728c */ /* 0x000fe2000bf26270 */
[----:B------:R-:W5:Y:S04]  /*9db0*/  F2I.FTZ.U32.TRUNC.NTZ R0, R0 ;  /* 0x0000000000007305 */ /* 0x000f68000021f000 */
[----:B------:R-:W-:Y:S01]  /*9dc0*/  @UP2 UIADD3 UR11, UPT, UPT, UR11, 0x1, URZ ;  /* 0x000000010b0b2890 */ /* 0x000fe2000fffe0ff */
[--C-:B----4-:R-:W-:Y:S01]  /*9dd0*/  IMAD.MOV R2, RZ, RZ, -R5.reuse ;  /* 0x000000ffff027224 */ /* 0x110fe200078e0a05 */
[----:B------:R-:W-:Y:S01]  /*9de0*/  UISETP.NE.AND UP2, UPT, UR57, URZ, UPT ;  /* 0x000000ff3900728c */ /* 0x000fe2000bf45270 */
[----:B------:R-:W-:Y:S02]  /*9df0*/  IMAD.MOV.U32 R4, RZ, RZ, RZ ;  /* 0x000000ffff047224 */ /* 0x000fe400078e00ff */
[-C--:B------:R-:W-:Y:S01]  /*9e00*/  IMAD R2, R2, R3.reuse, RZ ;  /* 0x0000000302027224 */ /* 0x080fe200078e02ff */
[----:B------:R-:W-:Y:S02]  /*9e10*/  @!UP1 UIADD3 UR11, UPT, UPT, -UR11, URZ, URZ ;  /* 0x000000ff0b0b9290 */ /* 0x000fe4000fffe1ff */
[----:B------:R-:W-:Y:S01]  /*9e20*/  @!UP0 ULOP3.LUT UR11, URZ, UR47, URZ, 0x33, !UPT ;  /* 0x0000002fff0b8292 */ /* 0x000fe2000f8e33ff */
[----:B------:R-:W-:Y:S01]  /*9e30*/  IMAD.HI.U32 R5, R5, R2, R4 ;  /* 0x0000000205057227 */ /* 0x000fe200078e0004 */
[----:B-----5:R-:W-:Y:S04]  /*9e40*/  R2UR UR5, R0 ;  /* 0x00000000000572ca */ /* 0x020fe800000e0000 */
[----:B------:R-:W-:Y:S05]  /*9e50*/  IMAD.U32 R0, RZ, RZ, UR11 ;  /* 0x0000000bff007e24 */ /* 0x000fea000f8e00ff */
[----:B------:R-:W-:Y:S04]  /*9e60*/  IABS R0, R0 ;  /* 0x0000000000007213 */ /* 0x000fe80000000000 */
[----:B------:R-:W-:Y:S01]  /*9e70*/  R2UR UR8, R0 ;  /* 0x00000000000872ca */ /* 0x000fe200000e0000 */
[----:B------:R-:W-:Y:S04]  /*9e80*/  UIADD3 UR4, UPT, UPT, URZ, -UR5, URZ ;  /* 0x80000005ff047290 */ /* 0x000fe8000fffe0ff */
[----:B------:R-:W-:Y:S03]  /*9e90*/  UIMAD UR6, UR4, UR7, URZ ;  /* 0x00000007040672a4 */ /* 0x000fe6000f8e02ff */
[----:B------:R-:W-:Y:S02]  /*9ea0*/  UMOV UR4, URZ ;  /* 0x000000ff00047c82 */ /* 0x000fe40008000000 */
[----:B------:R-:W-:Y:S02]  /*9eb0*/  UIMAD.WIDE.U32 UR4, UR5, UR6, UR4 ;  /* 0x00000006050472a5 */ /* 0x000fe4000f8e0004 */
[----:B------:R-:W-:Y:S04]  /*9ec0*/  UIADD3 UR6, UPT, UPT, -UR11, URZ, URZ ;  /* 0x000000ff0b067290 */ /* 0x000fe8000fffe1ff */
[----:B------:R-:W-:Y:S01]  /*9ed0*/  UIMAD UR6, UR47, UR6, UR46 ;  /* 0x000000062f0672a4 */ /* 0x000fe2000f8e022e */
[----:B------:R-:W-:Y:S02]  /*9ee0*/  UMOV UR4, UR5 ;  /* 0x0000000500047c82 */ /* 0x000fe40008000000 */
[----:B------:R-:W-:Y:S02]  /*9ef0*/  UIMAD.WIDE.U32 UR4, UR4, UR8, URZ ;  /* 0x00000008040472a5 */ /* 0x000fe4000f8e00ff */
[----:B------:R-:W-:Y:S05]  /*9f00*/  USHF.L.U32 UR9, UR6, 0x6, URZ ;  /* 0x0000000606097899 */ /* 0x000fea00080006ff */
[----:B------:R-:W-:Y:S01]  /*9f10*/  UMOV UR12, UR5 ;  /* 0x00000005000c7c82 */ /* 0x000fe20008000000 */
[----:B------:R-:W-:Y:S02]  /*9f20*/  UIADD3 UR5, UPT, UPT, UR44, 0x2400, URZ ;  /* 0x000024002c057890 */ /* 0x000fe4000fffe0ff */
[----:B------:R-:W-:Y:S04]  /*9f30*/  UIADD3 UR4, UPT, UPT, -UR12, URZ, URZ ;  /* 0x000000ff0c047290 */ /* 0x000fe8000fffe1ff */
[----:B------:R-:W-:Y:S01]  /*9f40*/  UIMAD UR4, UR7, UR4, UR8 ;  /* 0x00000004070472a4 */ /* 0x000fe2000f8e0208 */
[----:B------:R-:W-:Y:S03]  /*9f50*/  IMAD.U32 R150, RZ, RZ, UR5 ;  /* 0x00000005ff967e24 */ /* 0x000fe6000f8e00ff */
[----:B------:R-:W-:Y:S02]  /*9f60*/  UISETP.GT.U32.AND UP0, UPT, UR7, UR4, UPT ;  /* 0x000000040700728c */ /* 0x000fe4000bf04070 */
[----:B------:R-:W-:Y:S09]  /*9f70*/  R2UR UR8, R150 ;  /* 0x00000000960872ca */ /* 0x000ff200000e0000 */
[----:B------:R-:W-:Y:S02]  /*9f80*/  @!UP0 UIADD3 UR4, UPT, UPT, UR4, -UR7, URZ ;  /* 0x8000000704048290 */ /* 0x000fe4000fffe0ff */
[----:B------:R-:W-:Y:S02]  /*9f90*/  @!UP0 UIADD3 UR12, UPT, UPT, UR12, 0x1, URZ ;  /* 0x000000010c0c8890 */ /* 0x000fe4000fffe0ff */
[----:B------:R-:W-:Y:S02]  /*9fa0*/  UISETP.GE.U32.AND UP1, UPT, UR4, UR7, UPT ;  /* 0x000000070400728c */ /* 0x000fe4000bf26070 */
[----:B------:R-:W-:Y:S04]  /*9fb0*/  ULOP3.LUT UR4, UR11, UR58, URZ, 0x3c, !UPT ;  /* 0x0000003a0b047292 */ /* 0x000fe8000f8e3cff */
[----:B------:R-:W-:Y:S05]  /*9fc0*/  UISETP.GE.AND UP0, UPT, UR4, URZ, UPT ;  /* 0x000000ff0400728c */ /* 0x000fea000bf06270 */
[----:B------:R-:W-:Y:S02]  /*9fd0*/  @UP1 UIADD3 UR12, UPT, UPT, UR12, 0x1, URZ ;  /* 0x000000010c0c1890 */ /* 0x000fe4000fffe0ff */
[----:B------:R-:W-:Y:S04]  /*9fe0*/  UISETP.NE.AND UP1, UPT, UR58, URZ, UPT ;  /* 0x000000ff3a00728c */ /* 0x000fe8000bf25270 */
[----:B------:R-:W-:Y:S07]  /*9ff0*/  @!UP0 UIADD3 UR12, UPT, UPT, -UR12, URZ, URZ ;  /* 0x000000ff0c0c8290 */ /* 0x000fee000fffe1ff */
[----:B------:R-:W-:Y:S04]  /*a000*/  @!UP1 ULOP3.LUT UR12, URZ, UR58, URZ, 0x33, !UPT ;  /* 0x0000003aff0c9292 */ /* 0x000fe8000f8e33ff */
[----:B------:R-:W-:Y:S02]  /*a010*/  ULOP3.LUT UR4, UR12, UR57, URZ, 0x3c, !UPT ;  /* 0x000000390c047292 */ /* 0x000fe4000f8e3cff */
[----:B------:R-:W-:Y:S01]  /*a020*/  UIADD3 UR5, UPT, UPT, -UR12, URZ, URZ ;  /* 0x000000ff0c057290 */ /* 0x000fe2000fffe1ff */
[----:B------:R-:W-:Y:S01]  /*a030*/  MOV R0, UR12 ;  /* 0x0000000c00007c02 */ /* 0x000fe20008000f00 */
[----:B------:R-:W-:Y:S02]  /*a040*/  UISETP.GE.AND UP1, UPT, UR4, URZ, UPT ;  /* 0x000000ff0400728c */ /* 0x000fe4000bf26270 */
[----:B---3--:R-:W-:Y:S01]  /*a050*/  UIADD3 UR4, UP0, UPT, UR14, 0x780, URZ ;  /* 0x000007800e047890 */ /* 0x008fe2000ff1e0ff */
[----:B------:R-:W-:Y:S01]  /*a060*/  IABS R0, R0 ;  /* 0x0000000000007213 */ /* 0x000fe20000000000 */
[----:B------:R-:W-:Y:S02]  /*a070*/  UIMAD UR11, UR58, UR5, UR11 ;  /* 0x000000053a0b72a4 */ /* 0x000fe4000f8e020b */
[----:B------:R-:W-:Y:S02]  /*a080*/  UIADD3.X UR5, UPT, UPT, URZ, UR15, URZ, UP0, !UPT ;  /* 0x0000000fff057290 */ /* 0x000fe400087fe4ff */
[----:B------:R-:W-:Y:S04]  /*a090*/  IMAD.HI.U32 R5, R5, R0, RZ ;  /* 0x0000000005057227 */ /* 0x000fe800078e00ff */
[----:B------:R-:W-:Y:S04]  /*a0a0*/  IMAD.MOV R2, RZ, RZ, -R5 ;  /* 0x000000ffff027224 */ /* 0x000fe800078e0a05 */
[C---:B------:R-:W-:Y:S05]  /*a0b0*/  IMAD R0, R3.reuse, R2, R0 ;  /* 0x0000000203007224 */ /* 0x040fea00078e0200 */
[----:B------:R-:W-:Y:S11]  /*a0c0*/  ISETP.GT.U32.AND P0, PT, R3, R0, PT ;  /* 0x000000000300720c */ /* 0x000ff60003f04070 */
[----:B------:R-:W-:Y:S02]  /*a0d0*/  @!UPT UIADD3 URZ, UPT, UPT, URZ, URZ, URZ ;  /* 0x000000fffffff290 */ /* 0x000fe4000fffe0ff */
[----:B------:R-:W-:Y:S01]  /*a0e0*/  @!P0 IMAD.IADD R0, R0, 0x1, -R3 ;  /* 0x0000000100008824 */ /* 0x000fe200078e0a03 */
[----:B------:R-:W-:Y:S04]  /*a0f0*/  @!P0 IADD3 R5, PT, PT, R5, 0x1, RZ ;  /* 0x0000000105058810 */ /* 0x000fe80007ffe0ff */
[----:B------:R-:W-:Y:S11]  /*a100*/  ISETP.GE.U32.AND P1, PT, R0, R3, PT ;  /* 0x000000030000720c */ /* 0x000ff60003f26070 */
[----:B------:R-:W-:Y:S02]  /*a110*/  @!UPT UIADD3 URZ, UPT, UPT, URZ, URZ, URZ ;  /* 0x000000fffffff290 */ /* 0x000fe4000fffe0ff */
[----:B------:R-:W-:Y:S05]  /*a120*/  @P1 VIADD R5, R5, 0x1 ;  /* 0x0000000105051836 */ /* 0x000fea0000000000 */
[----:B------:R-:W-:Y:S11]  /*a130*/  R2UR UR13, R5 ;  /* 0x00000000050d72ca */ /* 0x000ff600000e0000 */
[----:B------:R-:W-:Y:S02]  /*a140*/  @!UPT UIADD3 URZ, UPT, UPT, URZ, URZ, URZ ;  /* 0x000000fffffff290 */ /* 0x000fe4000fffe0ff */
[----:B------:R-:W-:Y:S02]  /*a150*/  @!UP1 UIADD3 UR13, UPT, UPT, -UR13, URZ, URZ ;  /* 0x000000ff0d0d9290 */ /* 0x000fe4000fffe1ff */
[----:B------:R-:W-:Y:S04]  /*a160*/  @!UP2 ULOP3.LUT UR13, URZ, UR57, URZ, 0x33, !UPT ;  /* 0x00000039ff0da292 */ /* 0x000fe8000f8e33ff */
[----:B------:R-:W-:Y:S04]  /*a170*/  UIADD3 UR7, UPT, UPT, -UR13, URZ, URZ ;  /* 0x000000ff0d077290 */ /* 0x000fe8000fffe1ff */
[----:B------:R-:W-:Y:S09]  /*a180*/  UIMAD UR12, UR57, UR7, UR12 ;  /* 0x00000007390c72a4 */ /* 0x000ff2000f8e020c */
[----:B------:R3:W-:Y:S01]  /*a190*/  UTMASTG.5D [UR8], [UR4] ;  /* 0x00000008040073b5 */ /* 0x0007e20008020000 */
[----:B------:R0:W-:Y:S01]  /*a1a0*/  UTMACMDFLUSH ;  /* 0x00000000000079b7 */ /* 0x0001e20000000000 */
[----:B---3--:R-:W-:Y:S04]  /*a1b0*/  DEPBAR.LE SB0, 0x0 ;  /* 0x000080000000791a */ /* 0x008fe80000000000 */
.L_x_144:
[----:B------:R-:W-:Y:S05]  /*a1c0*/  BSYNC.RECONVERGENT B0 ;  /* 0x0000000000007941 */ /* 0x000fea0003800200 */
.L_x_143:
[----:B------:R-:W-:Y:S01]  /*a1d0*/  BAR.SYNC.DEFER_BLOCKING 0x1, 0x80 ;  /* 0x0042000000007b1d */ /* 0x000fe20000010000 */
[C---:B------:R-:W-:Y:S01]  /*a1e0*/  ISETP.NE.AND P0, PT, R68.reuse, 0x2, PT ;  /* 0x000000024400780c */ /* 0x040fe20003f05270 */
[----:B------:R-:W-:Y:S01]  /*a1f0*/  UISETP.NE.AND UP0, UPT, UR48, URZ, UPT ;  /* 0x000000ff3000728c */ /* 0x000fe2000bf05270 */
[----:B------:R-:W-:Y:S01]  /*a200*/  LOP3.LUT R141, R141, 0x1, RZ, 0x3c, !PT ;  /* 0x000000018d8d7812 */ /* 0x000fe200078e3cff */
[----:B------:R-:W-:Y:S01]  /*a210*/  UIADD3 UR46, UPT, UPT, UR36, UR63, URZ ;  /* 0x0000003f242e7290 */ /* 0x000fe2000fffe0ff */
[----:B------:R-:W-:Y:S01]  /*a220*/  SEL R0, RZ, 0x1, P0 ;  /* 0x00000001ff007807 */ /* 0x000fe20000000000 */
[----:B------:R-:W-:Y:S01]  /*a230*/  UIADD3 UR49, UPT, UPT, UR37, UR62, URZ ;  /* 0x0000003e25317290 */ /* 0x000fe2000fffe0ff */
[----:B------:R-:W-:Y:S02]  /*a240*/  SEL R68, R68, RZ, P0 ;  /* 0x000000ff44447207 */ /* 0x000fe40000000000 */
[----:B------:R-:W-:Y:S01]  /*a250*/  LOP3.LUT R142, R142, R0, RZ, 0x3c, !PT ;  /* 0x000000008e8e7212 */ /* 0x000fe200078e3cff */
[----:B------:R-:W-:Y:S01]  /*a260*/  UMOV UR45, UR56 ;  /* 0x00000038002d7c82 */ /* 0x000fe20008000000 */
[----:B------:R-:W-:Y:S07]  /*a270*/  BRA.U UP0, `(.L_x_145) ;  /* 0xffffffd500a47547 */ /* 0x000fee000b83ffff */
[----:B------:R-:W-:Y:S05]  /*a280*/  EXIT ;  /* 0x000000000000794d */ /* 0x000fea0003800000 */
.L_x_25:
[----:B------:R-:W-:Y:S07]  /*a290*/  MOV R0, UR11 ;  /* 0x0000000b00007c02 */ /* 0x000fee0008000f00 */
.L_x_146:
[----:B--2---:R2:W3:Y:S02]  /*a2a0*/  SYNCS.PHASECHK.TRANS64.TRYWAIT P0, [R0+URZ+0x148], R4 ;  /* 0x00014804000075a7 */ /* 0x0044e400080011ff */
[----:B---3--:R-:W-:Y:S05]  /*a2b0*/  @!P0 NANOSLEEP.SYNCS 0x989680 ;  /* 0x009896800000895d */ /* 0x008fea0003900000 */
[----:B------:R-:W3:Y:S02]  /*a2c0*/  @!P0 SYNCS.PHASECHK.TRANS64 P0, [R0+URZ+0x148], R4 ;  /* 0x00014804000085a7 */ /* 0x000ee400080010ff */
[----:B---3--:R-:W-:Y:S05]  /*a2d0*/  @!P0 BRA `(.L_x_146) ;  /* 0xfffffffc00f08947 */ /* 0x008fea000383ffff */
[----:B------:R-:W-:Y:S05]  /*a2e0*/  BRA `(.L_x_24) ;  /* 0xffffff8000887947 */ /* 0x000fea000383ffff */
.L_x_32:
[----:B------:R-:W-:Y:S07]  /*a2f0*/  MOV R0, UR28 ;  /* 0x0000001c00007c02 */ /* 0x000fee0008000f00 */
.L_x_147:
[----:B--2---:R2:W4:Y:S02]  /*a300*/  SYNCS.PHASECHK.TRANS64.TRYWAIT P0, [R0+URZ+0x148], R4 ;  /* 0x00014804000075a7 */ /* 0x00452400080011ff */
[----:B----4-:R-:W-:Y:S05]  /*a310*/  @!P0 NANOSLEEP.SYNCS 0x989680 ;  /* 0x009896800000895d */ /* 0x010fea0003900000 */
[----:B------:R-:W4:Y:S02]  /*a320*/  @!P0 SYNCS.PHASECHK.TRANS64 P0, [R0+URZ+0x148], R4 ;  /* 0x00014804000085a7 */ /* 0x000f2400080010ff */
[----:B----4-:R-:W-:Y:S05]  /*a330*/  @!P0 BRA `(.L_x_147) ;  /* 0xfffffffc00f08947 */ /* 0x010fea000383ffff */
[----:B------:R-:W-:Y:S05]  /*a340*/  BRA `(.L_x_31) ;  /* 0xffffff8400f87947 */ /* 0x000fea000383ffff */
.L_x_37:
[----:B------:R-:W-:-:S07]  /*a350*/  MOV R0, UR30 ;  /* 0x0000001e00007c02 */ /* 0x000fce0008000f00 */
.L_x_148:
[----:B--2---:R2:W3:Y:S02]  /*a360*/  SYNCS.PHASECHK.TRANS64.TRYWAIT P0, [R0+URZ+0x2b0], R3 ;  /* 0x0002b003000075a7 */ /* 0x0044e400080011ff */
[----:B---3--:R-:W-:Y:S05]  /*a370*/  @!P0 NANOSLEEP.SYNCS 0x989680 ;  /* 0x009896800000895d */ /* 0x008fea0003900000 */
[----:B------:R-:W3:Y:S02]  /*a380*/  @!P0 SYNCS.PHASECHK.TRANS64 P0, [R0+URZ+0x2b0], R3 ;  /* 0x0002b003000085a7 */ /* 0x000ee400080010ff */
[----:B---3--:R-:W-:Y:S05]  /*a390*/  @!P0 BRA `(.L_x_148) ;  /* 0xfffffffc00f08947 */ /* 0x008fea000383ffff */
[----:B------:R-:W-:Y:S05]  /*a3a0*/  BRA `(.L_x_149) ;  /* 0xffffff8800e87947 */ /* 0x000fea000383ffff */
.L_x_41:
[----:B------:R-:W-:-:S07]  /*a3b0*/  MOV R0, UR4 ;  /* 0x0000000400007c02 */ /* 0x000fce0008000f00 */
.L_x_150:
[----:B--2---:R2:W3:Y:S02]  /*a3c0*/  SYNCS.PHASECHK.TRANS64.TRYWAIT P0, [R0+URZ], R2 ;  /* 0x00000002000075a7 */ /* 0x0044e400080011ff */
[----:B---3--:R-:W-:Y:S05]  /*a3d0*/  @!P0 NANOSLEEP.SYNCS 0x989680 ;  /* 0x009896800000895d */ /* 0x008fea0003900000 */
[----:B------:R-:W3:Y:S02]  /*a3e0*/  @!P0 SYNCS.PHASECHK.TRANS64 P0, [R0+URZ], R2 ;  /* 0x00000002000085a7 */ /* 0x000ee400080010ff */
[----:B---3--:R-:W-:Y:S05]  /*a3f0*/  @!P0 BRA `(.L_x_150) ;  /* 0xfffffffc00f08947 */ /* 0x008fea000383ffff */
[----:B------:R-:W-:Y:S05]  /*a400*/  BRA `(.L_x_151) ;  /* 0xffffff9000747947 */ /* 0x000fea000383ffff */
.L_x_42:
[----:B------:R-:W-:-:S07]  /*a410*/  MOV R0, UR5 ;  /* 0x0000000500007c02 */ /* 0x000fce0008000f00 */
.L_x_152:
[----:B--2---:R2:W3:Y:S02]  /*a420*/  SYNCS.PHASECHK.TRANS64.TRYWAIT P0, [R0+URZ], R2 ;  /* 0x00000002000075a7 */ /* 0x0044e400080011ff */
[----:B---3--:R-:W-:Y:S05]  /*a430*/  @!P0 NANOSLEEP.SYNCS 0x989680 ;  /* 0x009896800000895d */ /* 0x008fea0003900000 */
[----:B------:R-:W3:Y:S02]  /*a440*/  @!P0 SYNCS.PHASECHK.TRANS64 P0, [R0+URZ], R2 ;  /* 0x00000002000085a7 */ /* 0x000ee400080010ff */
[----:B---3--:R-:W-:Y:S05]  /*a450*/  @!P0 BRA `(.L_x_152) ;  /* 0xfffffffc00f08947 */ /* 0x008fea000383ffff */
[----:B------:R-:W-:Y:S05]  /*a460*/  BRA `(.L_x_153) ;  /* 0xffffff9000847947 */ /* 0x000fea000383ffff */
.L_x_43:
[----:B------:R-:W-:-:S07]  /*a470*/  MOV R0, UR5 ;  /* 0x0000000500007c02 */ /* 0x000fce0008000f00 */
.L_x_154:
[----:B--2---:R2:W3:Y:S02]  /*a480*/  SYNCS.PHASECHK.TRANS64.TRYWAIT P0, [R0+URZ], R2 ;  /* 0x00000002000075a7 */ /* 0x0044e400080011ff */
[----:B---3--:R-:W-:Y:S05]  /*a490*/  @!P0 NANOSLEEP.SYNCS 0x989680 ;  /* 0x009896800000895d */ /* 0x008fea0003900000 */
[----:B------:R-:W3:Y:S02]  /*a4a0*/  @!P0 SYNCS.PHASECHK.TRANS64 P0, [R0+URZ], R2 ;  /* 0x00000002000085a7 */ /* 0x000ee400080010ff */
[----:B---3--:R-:W-:Y:S05]  /*a4b0*/  @!P0 BRA `(.L_x_154) ;  /* 0xfffffffc00f08947 */ /* 0x008fea000383ffff */
[----:B------:R-:W-:Y:S05]  /*a4c0*/  BRA `(.L_x_155) ;  /* 0xffffff9000947947 */ /* 0x000fea000383ffff */
.L_x_44:
[----:B------:R-:W-:-:S07]  /*a4d0*/  MOV R0, UR5 ;  /* 0x0000000500007c02 */ /* 0x000fce0008000f00 */
.L_x_156:
[----:B--2---:R2:W3:Y:S02]  /*a4e0*/  SYNCS.PHASECHK.TRANS64.TRYWAIT P0, [R0+URZ], R2 ;  /* 0x00000002000075a7 */ /* 0x0044e400080011ff */
[----:B---3--:R-:W-:Y:S05]  /*a4f0*/  @!P0 NANOSLEEP.SYNCS 0x989680 ;  /* 0x009896800000895d */ /* 0x008fea0003900000 */
[----:B------:R-:W3:Y:S02]  /*a500*/  @!P0 SYNCS.PHASECHK.TRANS64 P0, [R0+URZ], R2 ;  /* 0x00000002000085a7 */ /* 0x000ee400080010ff */
[----:B---3--:R-:W-:Y:S05]  /*a510*/  @!P0 BRA `(.L_x_156) ;  /* 0xfffffffc00f08947 */ /* 0x008fea000383ffff */
[----:B------:R-:W-:Y:S05]  /*a520*/  BRA `(.L_x_157) ;  /* 0xffffff9000a47947 */ /* 0x000fea000383ffff */
.L_x_45:
[----:B------:R-:W-:-:S07]  /*a530*/  MOV R0, UR5 ;  /* 0x0000000500007c02 */ /* 0x000fce0008000f00 */
.L_x_158:
[----:B--2---:R2:W3:Y:S02]  /*a540*/  SYNCS.PHASECHK.TRANS64.TRYWAIT P0, [R0+URZ], R2 ;  /* 0x00000002000075a7 */ /* 0x0044e400080011ff */
[----:B---3--:R-:W-:Y:S05]  /*a550*/  @!P0 NANOSLEEP.SYNCS 0x989680 ;  /* 0x009896800000895d */ /* 0x008fea0003900000 */
[----:B------:R-:W3:Y:S02]  /*a560*/  @!P0 SYNCS.PHASECHK.TRANS64 P0, [R0+URZ], R2 ;  /* 0x00000002000085a7 */ /* 0x000ee400080010ff */
[----:B---3--:R-:W-:Y:S05]  /*a570*/  @!P0 BRA `(.L_x_158) ;  /* 0xfffffffc00f08947 */ /* 0x008fea000383ffff */
[----:B------:R-:W-:Y:S05]  /*a580*/  BRA `(.L_x_159) ;  /* 0xffffff9000b47947 */ /* 0x000fea000383ffff */
.L_x_46:
[----:B------:R-:W-:-:S07]  /*a590*/  MOV R0, UR5 ;  /* 0x0000000500007c02 */ /* 0x000fce0008000f00 */
.L_x_160:
[----:B--2---:R2:W3:Y:S02]  /*a5a0*/  SYNCS.PHASECHK.TRANS64.TRYWAIT P0, [R0+URZ], R2 ;  /* 0x00000002000075a7 */ /* 0x0044e400080011ff */
[----:B---3--:R-:W-:Y:S05]  /*a5b0*/  @!P0 NANOSLEEP.SYNCS 0x989680 ;  /* 0x009896800000895d */ /* 0x008fea0003900000 */
[----:B------:R-:W3:Y:S02]  /*a5c0*/  @!P0 SYNCS.PHASECHK.TRANS64 P0, [R0+URZ], R2 ;  /* 0x00000002000085a7 */ /* 0x000ee400080010ff */
[----:B---3--:R-:W-:Y:S05]  /*a5d0*/  @!P0 BRA `(.L_x_160) ;  /* 0xfffffffc00f08947 */ /* 0x008fea000383ffff */
[----:B------:R-:W-:Y:S05]  /*a5e0*/  BRA `(.L_x_161) ;  /* 0xffffff9000c47947 */ /* 0x000fea000383ffff */
.L_x_47:
[----:B------:R-:W-:-:S07]  /*a5f0*/  MOV R0, UR5 ;  /* 0x0000000500007c02 */ /* 0x000fce0008000f00 */
.L_x_162:
[----:B--2---:R2:W3:Y:S02]  /*a600*/  SYNCS.PHASECHK.TRANS64.TRYWAIT P0, [R0+URZ], R2 ;  /* 0x00000002000075a7 */ /* 0x0044e400080011ff */
[----:B---3--:R-:W-:Y:S05]  /*a610*/  @!P0 NANOSLEEP.SYNCS 0x989680 ;  /* 0x009896800000895d */ /* 0x008fea0003900000 */
[----:B------:R-:W3:Y:S02]  /*a620*/  @!P0 SYNCS.PHASECHK.TRANS64 P0, [R0+URZ], R2 ;  /* 0x00000002000085a7 */ /* 0x000ee400080010ff */
[----:B---3--:R-:W-:Y:S05]  /*a630*/  @!P0 BRA `(.L_x_162) ;  /* 0xfffffffc00f08947 */ /* 0x008fea000383ffff */
[----:B------:R-:W-:Y:S05]  /*a640*/  BRA `(.L_x_163) ;  /* 0xffffff9000d47947 */ /* 0x000fea000383ffff */
.L_x_48:
[----:B------:R-:W-:-:S07]  /*a650*/  MOV R0, UR5 ;  /* 0x0000000500007c02 */ /* 0x000fce0008000f00 */
.L_x_164:
[----:B--2---:R2:W3:Y:S02]  /*a660*/  SYNCS.PHASECHK.TRANS64.TRYWAIT P0, [R0+URZ], R2 ;  /* 0x00000002000075a7 */ /* 0x0044e400080011ff */
[----:B---3--:R-:W-:Y:S05]  /*a670*/  @!P0 NANOSLEEP.SYNCS 0x989680 ;  /* 0x009896800000895d */ /* 0x008fea0003900000 */
[----:B------:R-:W3:Y:S02]  /*a680*/  @!P0 SYNCS.PHASECHK.TRANS64 P0, [R0+URZ], R2 ;  /* 0x00000002000085a7 */ /* 0x000ee400080010ff */
[----:B---3--:R-:W-:Y:S05]  /*a690*/  @!P0 BRA `(.L_x_164) ;  /* 0xfffffffc00f08947 */ /* 0x008fea000383ffff */
[----:B------:R-:W-:Y:S05]  /*a6a0*/  BRA `(.L_x_165) ;  /* 0xffffff9000e47947 */ /* 0x000fea000383ffff */
.L_x_49:
[----:B------:R-:W-:-:S07]  /*a6b0*/  MOV R0, UR5 ;  /* 0x0000000500007c02 */ /* 0x000fce0008000f00 */
.L_x_166:
[----:B--2---:R2:W3:Y:S02]  /*a6c0*/  SYNCS.PHASECHK.TRANS64.TRYWAIT P0, [R0+URZ], R2 ;  /* 0x00000002000075a7 */ /* 0x0044e400080011ff */
[----:B---3--:R-:W-:Y:S05]  /*a6d0*/  @!P0 NANOSLEEP.SYNCS 0x989680 ;  /* 0x009896800000895d */ /* 0x008fea0003900000 */
[----:B------:R-:W3:Y:S02]  /*a6e0*/  @!P0 SYNCS.PHASECHK.TRANS64 P0, [R0+URZ], R2 ;  /* 0x00000002000085a7 */ /* 0x000ee400080010ff */
[----:B---3--:R-:W-:Y:S05]  /*a6f0*/  @!P0 BRA `(.L_x_166) ;  /* 0xfffffffc00f08947 */ /* 0x008fea000383ffff */
[----:B------:R-:W-:Y:S05]  /*a700*/  BRA `(.L_x_167) ;  /* 0xffffff9000f47947 */ /* 0x000fea000383ffff */
.L_x_50:
[----:B------:R-:W-:-:S07]  /*a710*/  MOV R0, UR5 ;  /* 0x0000000500007c02 */ /* 0x000fce0008000f00 */
.L_x_168:
[----:B--2---:R2:W3:Y:S02]  /*a720*/  SYNCS.PHASECHK.TRANS64.TRYWAIT P0, [R0+URZ], R2 ;  /* 0x00000002000075a7 */ /* 0x0044e400080011ff */
[----:B---3--:R-:W-:Y:S05]  /*a730*/  @!P0 NANOSLEEP.SYNCS 0x989680 ;  /* 0x009896800000895d */ /* 0x008fea0003900000 */
[----:B------:R-:W3:Y:S02]  /*a740*/  @!P0 SYNCS.PHASECHK.TRANS64 P0, [R0+URZ], R2 ;  /* 0x00000002000085a7 */ /* 0x000ee400080010ff */
[----:B---3--:R-:W-:Y:S05]  /*a750*/  @!P0 BRA `(.L_x_168) ;  /* 0xfffffffc00f08947 */ /* 0x008fea000383ffff */
[----:B------:R-:W-:Y:S05]  /*a760*/  BRA `(.L_x_169) ;  /* 0xffffff9400047947 */ /* 0x000fea000383ffff */
.L_x_51:
[----:B------:R-:W-:-:S07]  /*a770*/  MOV R0, UR5 ;  /* 0x0000000500007c02 */ /* 0x000fce0008000f00 */
.L_x_170:
[----:B--2---:R2:W3:Y:S02]  /*a780*/  SYNCS.PHASECHK.TRANS64.TRYWAIT P0, [R0+URZ], R2 ;  /* 0x00000002000075a7 */ /* 0x0044e400080011ff */
[----:B---3--:R-:W-:Y:S05]  /*a790*/  @!P0 NANOSLEEP.SYNCS 0x989680 ;  /* 0x009896800000895d */ /* 0x008fea0003900000 */
[----:B------:R-:W3:Y:S02]  /*a7a0*/  @!P0 SYNCS.PHASECHK.TRANS64 P0, [R0+URZ], R2 ;  /* 0x00000002000085a7 */ /* 0x000ee400080010ff */
[----:B---3--:R-:W-:Y:S05]  /*a7b0*/  @!P0 BRA `(.L_x_170) ;  /* 0xfffffffc00f08947 */ /* 0x008fea000383ffff */
[----:B------:R-:W-:Y:S05]  /*a7c0*/  BRA `(.L_x_171) ;  /* 0xffffff9400147947 */ /* 0x000fea000383ffff */
.L_x_52:
[----:B------:R-:W-:-:S07]  /*a7d0*/  MOV R0, UR5 ;  /* 0x0000000500007c02 */ /* 0x000fce0008000f00 */
.L_x_172:
[----:B--2---:R2:W3:Y:S02]  /*a7e0*/  SYNCS.PHASECHK.TRANS64.TRYWAIT P0, [R0+URZ], R2 ;  /* 0x00000002000075a7 */ /* 0x0044e400080011ff */
[----:B---3--:R-:W-:Y:S05]  /*a7f0*/  @!P0 NANOSLEEP.SYNCS 0x989680 ;  /* 0x009896800000895d */ /* 0x008fea0003900000 */
[----:B------:R-:W3:Y:S02]  /*a800*/  @!P0 SYNCS.PHASECHK.TRANS64 P0, [R0+URZ], R2 ;  /* 0x00000002000085a7 */ /* 0x000ee400080010ff */
[----:B---3--:R-:W-:Y:S05]  /*a810*/  @!P0 BRA `(.L_x_172) ;  /* 0xfffffffc00f08947 */ /* 0x008fea000383ffff */
[----:B------:R-:W-:Y:S05]  /*a820*/  BRA `(.L_x_173) ;  /* 0xffffff9400247947 */ /* 0x000fea000383ffff */
.L_x_53:
[----:B------:R-:W-:-:S07]  /*a830*/  MOV R0, UR5 ;  /* 0x0000000500007c02 */ /* 0x000fce0008000f00 */
.L_x_174:
[----:B--2---:R2:W3:Y:S02]  /*a840*/  SYNCS.PHASECHK.TRANS64.TRYWAIT P0, [R0+URZ], R2 ;  /* 0x00000002000075a7 */ /* 0x0044e400080011ff */
[----:B---3--:R-:W-:Y:S05]  /*a850*/  @!P0 NANOSLEEP.SYNCS 0x989680 ;  /* 0x009896800000895d */ /* 0x008fea0003900000 */
[----:B------:R-:W3:Y:S02]  /*a860*/  @!P0 SYNCS.PHASECHK.TRANS64 P0, [R0+URZ], R2 ;  /* 0x00000002000085a7 */ /* 0x000ee400080010ff */
[----:B---3--:R-:W-:Y:S05]  /*a870*/  @!P0 BRA `(.L_x_174) ;  /* 0xfffffffc00f08947 */ /* 0x008fea000383ffff */
[----:B------:R-:W-:Y:S05]  /*a880*/  BRA `(.L_x_175) ;  /* 0xffffff9400347947 */ /* 0x000fea000383ffff */
.L_x_54:
[----:B------:R-:W-:-:S07]  /*a890*/  MOV R0, UR5 ;  /* 0x0000000500007c02 */ /* 0x000fce0008000f00 */
.L_x_176:
[----:B--2---:R2:W3:Y:S02]  /*a8a0*/  SYNCS.PHASECHK.TRANS64.TRYWAIT P0, [R0+URZ], R2 ;  /* 0x00000002000075a7 */ /* 0x0044e400080011ff */
[----:B---3--:R-:W-:Y:S05]  /*a8b0*/  @!P0 NANOSLEEP.SYNCS 0x989680 ;  /* 0x009896800000895d */ /* 0x008fea0003900000 */
[----:B------:R-:W3:Y:S02]  /*a8c0*/  @!P0 SYNCS.PHASECHK.TRANS64 P0, [R0+URZ], R2 ;  /* 0x00000002000085a7 */ /* 0x000ee400080010ff */
[----:B---3--:R-:W-:Y:S05]  /*a8d0*/  @!P0 BRA `(.L_x_176) ;  /* 0xfffffffc00f08947 */ /* 0x008fea000383ffff */
[----:B------:R-:W-:Y:S05]  /*a8e0*/  BRA `(.L_x_177) ;  /* 0xffffff9400447947 */ /* 0x000fea000383ffff */
.L_x_55:
[----:B------:R-:W-:-:S07]  /*a8f0*/  MOV R0, UR5 ;  /* 0x0000000500007c02 */ /* 0x000fce0008000f00 */
.L_x_178:
[----:B--2---:R2:W3:Y:S02]  /*a900*/  SYNCS.PHASECHK.TRANS64.TRYWAIT P0, [R0+URZ], R2 ;  /* 0x00000002000075a7 */ /* 0x0044e400080011ff */
[----:B---3--:R-:W-:Y:S05]  /*a910*/  @!P0 NANOSLEEP.SYNCS 0x989680 ;  /* 0x009896800000895d */ /* 0x008fea0003900000 */
[----:B------:R-:W3:Y:S02]  /*a920*/  @!P0 SYNCS.PHASECHK.TRANS64 P0, [R0+URZ], R2 ;  /* 0x00000002000085a7 */ /* 0x000ee400080010ff */
[----:B---3--:R-:W-:Y:S05]  /*a930*/  @!P0 BRA `(.L_x_178) ;  /* 0xfffffffc00f08947 */ /* 0x008fea000383ffff */
[----:B------:R-:W-:Y:S05]  /*a940*/  BRA `(.L_x_179) ;  /* 0xffffff9400547947 */ /* 0x000fea000383ffff */
.L_x_56:
[----:B------:R-:W-:-:S07]  /*a950*/  MOV R0, UR5 ;  /* 0x0000000500007c02 */ /* 0x000fce0008000f00 */
.L_x_180:
[----:B--2---:R2:W3:Y:S02]  /*a960*/  SYNCS.PHASECHK.TRANS64.TRYWAIT P0, [R0+URZ], R2 ;  /* 0x00000002000075a7 */ /* 0x0044e400080011ff */
[----:B---3--:R-:W-:Y:S05]  /*a970*/  @!P0 NANOSLEEP.SYNCS 0x989680 ;  /* 0x009896800000895d */ /* 0x008fea0003900000 */
[----:B------:R-:W3:Y:S02]  /*a980*/  @!P0 SYNCS.PHASECHK.TRANS64 P0, [R0+URZ], R2 ;  /* 0x00000002000085a7 */ /* 0x000ee400080010ff */
[----:B---3--:R-:W-:Y:S05]  /*a990*/  @!P0 BRA `(.L_x_180) ;  /* 0xfffffffc00f08947 */ /* 0x008fea000383ffff */
[----:B------:R-:W-:Y:S05]  /*a9a0*/  BRA `(.L_x_181) ;  /* 0xffffff9400647947 */ /* 0x000fea000383ffff */
.L_x_57:
[----:B------:R-:W-:-:S07]  /*a9b0*/  MOV R0, UR5 ;  /* 0x0000000500007c02 */ /* 0x000fce0008000f00 */
.L_x_182:
[----:B--2---:R2:W3:Y:S02]  /*a9c0*/  SYNCS.PHASECHK.TRANS64.TRYWAIT P0, [R0+URZ], R2 ;  /* 0x00000002000075a7 */ /* 0x0044e400080011ff */
[----:B---3--:R-:W-:Y:S05]  /*a9d0*/  @!P0 NANOSLEEP.SYNCS 0x989680 ;  /* 0x009896800000895d */ /* 0x008fea0003900000 */
[----:B------:R-:W3:Y:S02]  /*a9e0*/  @!P0 SYNCS.PHASECHK.TRANS64 P0, [R0+URZ], R2 ;  /* 0x00000002000085a7 */ /* 0x000ee400080010ff */
[----:B---3--:R-:W-:Y:S05]  /*a9f0*/  @!P0 BRA `(.L_x_182) ;  /* 0xfffffffc00f08947 */ /* 0x008fea000383ffff */
[----:B------:R-:W-:Y:S05]  /*aa00*/  BRA `(.L_x_183) ;  /* 0xffffff9400747947 */ /* 0x000fea000383ffff */
.L_x_58:
[----:B------:R-:W-:-:S07]  /*aa10*/  MOV R0, UR5 ;  /* 0x0000000500007c02 */ /* 0x000fce0008000f00 */
.L_x_184:
[----:B--2---:R2:W3:Y:S02]  /*aa20*/  SYNCS.PHASECHK.TRANS64.TRYWAIT P0, [R0+URZ], R2 ;  /* 0x00000002000075a7 */ /* 0x0044e400080011ff */
[----:B---3--:R-:W-:Y:S05]  /*aa30*/  @!P0 NANOSLEEP.SYNCS 0x989680 ;  /* 0x009896800000895d */ /* 0x008fea0003900000 */
[----:B------:R-:W3:Y:S02]  /*aa40*/  @!P0 SYNCS.PHASECHK.TRANS64 P0, [R0+URZ], R2 ;  /* 0x00000002000085a7 */ /* 0x000ee400080010ff */
[----:B---3--:R-:W-:Y:S05]  /*aa50*/  @!P0 BRA `(.L_x_184) ;  /* 0xfffffffc00f08947 */ /* 0x008fea000383ffff */
[----:B------:R-:W-:Y:S05]  /*aa60*/  BRA `(.L_x_185) ;  /* 0xffffff9400847947 */ /* 0x000fea000383ffff */
.L_x_59:
[----:B------:R-:W-:-:S07]  /*aa70*/  MOV R0, UR5 ;  /* 0x0000000500007c02 */ /* 0x000fce0008000f00 */
.L_x_186:
[----:B--2---:R2:W3:Y:S02]  /*aa80*/  SYNCS.PHASECHK.TRANS64.TRYWAIT P0, [R0+URZ], R2 ;  /* 0x00000002000075a7 */ /* 0x0044e400080011ff */
[----:B---3--:R-:W-:Y:S05]  /*aa90*/  @!P0 NANOSLEEP.SYNCS 0x989680 ;  /* 0x009896800000895d */ /* 0x008fea0003900000 */
[----:B------:R-:W3:Y:S02]  /*aaa0*/  @!P0 SYNCS.PHASECHK.TRANS64 P0, [R0+URZ], R2 ;  /* 0x00000002000085a7 */ /* 0x000ee400080010ff */
[----:B---3--:R-:W-:Y:S05]  /*aab0*/  @!P0 BRA `(.L_x_186) ;  /* 0xfffffffc00f08947 */ /* 0x008fea000383ffff */
[----:B------:R-:W-:Y:S05]  /*aac0*/  BRA `(.L_x_187) ;  /* 0xffffff9400947947 */ /* 0x000fea000383ffff */
.L_x_60:
[----:B------:R-:W-:-:S07]  /*aad0*/  MOV R0, UR5 ;  /* 0x0000000500007c02 */ /* 0x000fce0008000f00 */
.L_x_188:
[----:B--2---:R2:W3:Y:S02]  /*aae0*/  SYNCS.PHASECHK.TRANS64.TRYWAIT P0, [R0+URZ], R2 ;  /* 0x00000002000075a7 */ /* 0x0044e400080011ff */
[----:B---3--:R-:W-:Y:S05]  /*aaf0*/  @!P0 NANOSLEEP.SYNCS 0x989680 ;  /* 0x009896800000895d */ /* 0x008fea0003900000 */
[----:B------:R-:W3:Y:S02]  /*ab00*/  @!P0 SYNCS.PHASECHK.TRANS64 P0, [R0+URZ], R2 ;  /* 0x00000002000085a7 */ /* 0x000ee400080010ff */
[----:B---3--:R-:W-:Y:S05]  /*ab10*/  @!P0 BRA `(.L_x_188) ;  /* 0xfffffffc00f08947 */ /* 0x008fea000383ffff */
[----:B------:R-:W-:Y:S05]  /*ab20*/  BRA `(.L_x_189) ;  /* 0xffffff9400a47947 */ /* 0x000fea000383ffff */
.L_x_61:
[----:B------:R-:W-:-:S07]  /*ab30*/  MOV R0, UR5 ;  /* 0x0000000500007c02 */ /* 0x000fce0008000f00 */
.L_x_190:
[----:B--2---:R2:W3:Y:S02]  /*ab40*/  SYNCS.PHASECHK.TRANS64.TRYWAIT P0, [R0+URZ], R2 ;  /* 0x00000002000075a7 */ /* 0x0044e400080011ff */
[----:B---3--:R-:W-:Y:S05]  /*ab50*/  @!P0 NANOSLEEP.SYNCS 0x989680 ;  /* 0x009896800000895d */ /* 0x008fea0003900000 */
[----:B------:R-:W3:Y:S02]  /*ab60*/  @!P0 SYNCS.PHASECHK.TRANS64 P0, [R0+URZ], R2 ;  /* 0x00000002000085a7 */ /* 0x000ee400080010ff */
[----:B---3--:R-:W-:Y:S05]  /*ab70*/  @!P0 BRA `(.L_x_190) ;  /* 0xfffffffc00f08947 */ /* 0x008fea000383ffff */
[----:B------:R-:W-:Y:S05]  /*ab80*/  BRA `(.L_x_191) ;  /* 0xffffff9400b47947 */ /* 0x000fea000383ffff */
.L_x_62:
[----:B------:R-:W-:-:S07]  /*ab90*/  MOV R0, UR5 ;  /* 0x0000000500007c02 */ /* 0x000fce0008000f00 */
.L_x_192:
[----:B--2---:R2:W3:Y:S02]  /*aba0*/  SYNCS.PHASECHK.TRANS64.TRYWAIT P0, [R0+URZ], R2 ;  /* 0x00000002000075a7 */ /* 0x0044e400080011ff */
[----:B---3--:R-:W-:Y:S05]  /*abb0*/  @!P0 NANOSLEEP.SYNCS 0x989680 ;  /* 0x009896800000895d */ /* 0x008fea0003900000 */
[----:B------:R-:W3:Y:S02]  /*abc0*/  @!P0 SYNCS.PHASECHK.TRANS64 P0, [R0+URZ], R2 ;  /* 0x00000002000085a7 */ /* 0x000ee400080010ff */
[----:B---3--:R-:W-:Y:S05]  /*abd0*/  @!P0 BRA `(.L_x_192) ;  /* 0xfffffffc00f08947 */ /* 0x008fea000383ffff */
[----:B------:R-:W-:Y:S05]  /*abe0*/  BRA `(.L_x_193) ;  /* 0xffffff9400c47947 */ /* 0x000fea000383ffff */
.L_x_63:
[----:B------:R-:W-:-:S07]  /*abf0*/  MOV R0, UR5 ;  /* 0x0000000500007c02 */ /* 0x000fce0008000f00 */
.L_x_194:
[----:B--2---:R2:W3:Y:S02]  /*ac00*/  SYNCS.PHASECHK.TRANS64.TRYWAIT P0, [R0+URZ], R2 ;  /* 0x00000002000075a7 */ /* 0x0044e400080011ff */
[----:B---3--:R-:W-:Y:S05]  /*ac10*/  @!P0 NANOSLEEP.SYNCS 0x989680 ;  /* 0x009896800000895d */ /* 0x008fea0003900000 */
[----:B------:R-:W3:Y:S02]  /*ac20*/  @!P0 SYNCS.PHASECHK.TRANS64 P0, [R0+URZ], R2 ;  /* 0x00000002000085a7 */ /* 0x000ee400080010ff */
[----:B---3--:R-:W-:Y:S05]  /*ac30*/  @!P0 BRA `(.L_x_194) ;  /* 0xfffffffc00f08947 */ /* 0x008fea000383ffff */
[----:B------:R-:W-:Y:S05]  /*ac40*/  BRA `(.L_x_195) ;  /* 0xffffff9400d47947 */ /* 0x000fea000383ffff */
.L_x_64:
[----:B------:R-:W-:-:S07]  /*ac50*/  MOV R0, UR5 ;  /* 0x0000000500007c02 */ /* 0x000fce0008000f00 */
.L_x_196:
[----:B--2---:R2:W3:Y:S02]  /*ac60*/  SYNCS.PHASECHK.TRANS64.TRYWAIT P0, [R0+URZ], R2 ;  /* 0x00000002000075a7 */ /* 0x0044e400080011ff */
[----:B---3--:R-:W-:Y:S05]  /*ac70*/  @!P0 NANOSLEEP.SYNCS 0x989680 ;  /* 0x009896800000895d */ /* 0x008fea0003900000 */
[----:B------:R-:W3:Y:S02]  /*ac80*/  @!P0 SYNCS.PHASECHK.TRANS64 P0, [R0+URZ], R2 ;  /* 0x00000002000085a7 */ /* 0x000ee400080010ff */
[----:B---3--:R-:W-:Y:S05]  /*ac90*/  @!P0 BRA `(.L_x_196) ;  /* 0xfffffffc00f08947 */ /* 0x008fea000383ffff */
[----:B------:R-:W-:Y:S05]  /*aca0*/  BRA `(.L_x_197) ;  /* 0xffffff9400e47947 */ /* 0x000fea000383ffff */
.L_x_65:
[----:B------:R-:W-:-:S07]  /*acb0*/  MOV R0, UR5 ;  /* 0x0000000500007c02 */ /* 0x000fce0008000f00 */
.L_x_198:
[----:B--2---:R2:W3:Y:S02]  /*acc0*/  SYNCS.PHASECHK.TRANS64.TRYWAIT P0, [R0+URZ], R2 ;  /* 0x00000002000075a7 */ /* 0x0044e400080011ff */
[----:B---3--:R-:W-:Y:S05]  /*acd0*/  @!P0 NANOSLEEP.SYNCS 0x989680 ;  /* 0x009896800000895d */ /* 0x008fea0003900000 */
[----:B------:R-:W3:Y:S02]  /*ace0*/  @!P0 SYNCS.PHASECHK.TRANS64 P0, [R0+URZ], R2 ;  /* 0x00000002000085a7 */ /* 0x000ee400080010ff */
[----:B---3--:R-:W-:Y:S05]  /*acf0*/  @!P0 BRA `(.L_x_198) ;  /* 0xfffffffc00f08947 */ /* 0x008fea000383ffff */
[----:B------:R-:W-:Y:S05]  /*ad00*/  BRA `(.L_x_199) ;  /* 0xffffff9400f47947 */ /* 0x000fea000383ffff */
.L_x_66:
[----:B------:R-:W-:-:S07]  /*ad10*/  MOV R0, UR5 ;  /* 0x0000000500007c02 */ /* 0x000fce0008000f00 */
.L_x_200:
[----:B--2---:R2:W3:Y:S02]  /*ad20*/  SYNCS.PHASECHK.TRANS64.TRYWAIT P0, [R0+URZ], R2 ;  /* 0x00000002000075a7 */ /* 0x0044e400080011ff */
[----:B---3--:R-:W-:Y:S05]  /*ad30*/  @!P0 NANOSLEEP.SYNCS 0x989680 ;  /* 0x009896800000895d */ /* 0x008fea0003900000 */
[----:B------:R-:W3:Y:S02]  /*ad40*/  @!P0 SYNCS.PHASECHK.TRANS64 P0, [R0+URZ], R2 ;  /* 0x00000002000085a7 */ /* 0x000ee400080010ff */
[----:B---3--:R-:W-:Y:S05]  /*ad50*/  @!P0 BRA `(.L_x_200) ;  /* 0xfffffffc00f08947 */ /* 0x008fea000383ffff */
[----:B------:R-:W-:Y:S05]  /*ad60*/  BRA `(.L_x_201) ;  /* 0xffffff9800047947 */ /* 0x000fea000383ffff */
.L_x_67:
[----:B------:R-:W-:-:S07]  /*ad70*/  MOV R0, UR5 ;  /* 0x0000000500007c02 */ /* 0x000fce0008000f00 */
.L_x_202:
[----:B--2---:R2:W3:Y:S02]  /*ad80*/  SYNCS.PHASECHK.TRANS64.TRYWAIT P0, [R0+URZ], R2 ;  /* 0x00000002000075a7 */ /* 0x0044e400080011ff */
[----:B---3--:R-:W-:Y:S05]  /*ad90*/  @!P0 NANOSLEEP.SYNCS 0x989680 ;  /* 0x009896800000895d */ /* 0x008fea0003900000 */
[----:B------:R-:W3:Y:S02]  /*ada0*/  @!P0 SYNCS.PHASECHK.TRANS64 P0, [R0+URZ], R2 ;  /* 0x00000002000085a7 */ /* 0x000ee400080010ff */
[----:B---3--:R-:W-:Y:S05]  /*adb0*/  @!P0 BRA `(.L_x_202) ;  /* 0xfffffffc00f08947 */ /* 0x008fea000383ffff */
[----:B------:R-:W-:Y:S05]  /*adc0*/  BRA `(.L_x_203) ;  /* 0xffffff9800147947 */ /* 0x000fea000383ffff */
.L_x_68:
[----:B------:R-:W-:-:S07]  /*add0*/  MOV R0, UR5 ;  /* 0x0000000500007c02 */ /* 0x000fce0008000f00 */
.L_x_204:
[----:B--2---:R2:W3:Y:S02]  /*ade0*/  SYNCS.PHASECHK.TRANS64.TRYWAIT P0, [R0+URZ], R2 ;  /* 0x00000002000075a7 */ /* 0x0044e400080011ff */
[----:B---3--:R-:W-:Y:S05]  /*adf0*/  @!P0 NANOSLEEP.SYNCS 0x989680 ;  /* 0x009896800000895d */ /* 0x008fea0003900000 */
[----:B------:R-:W3:Y:S02]  /*ae00*/  @!P0 SYNCS.PHASECHK.TRANS64 P0, [R0+URZ], R2 ;  /* 0x00000002000085a7 */ /* 0x000ee400080010ff */
[----:B---3--:R-:W-:Y:S05]  /*ae10*/  @!P0 BRA `(.L_x_204) ;  /* 0xfffffffc00f08947 */ /* 0x008fea000383ffff */
[----:B------:R-:W-:Y:S05]  /*ae20*/  BRA `(.L_x_205) ;  /* 0xffffff9800247947 */ /* 0x000fea000383ffff */
.L_x_69:
[----:B------:R-:W-:-:S07]  /*ae30*/  MOV R0, UR5 ;  /* 0x0000000500007c02 */ /* 0x000fce0008000f00 */
.L_x_206:
[----:B--2---:R2:W3:Y:S02]  /*ae40*/  SYNCS.PHASECHK.TRANS64.TRYWAIT P0, [R0+URZ], R2 ;  /* 0x00000002000075a7 */ /* 0x0044e400080011ff */
[----:B---3--:R-:W-:Y:S05]  /*ae50*/  @!P0 NANOSLEEP.SYNCS 0x989680 ;  /* 0x009896800000895d */ /* 0x008fea0003900000 */
[----:B------:R-:W3:Y:S02]  /*ae60*/  @!P0 SYNCS.PHASECHK.TRANS64 P0, [R0+URZ], R2 ;  /* 0x00000002000085a7 */ /* 0x000ee400080010ff */
[----:B---3--:R-:W-:Y:S05]  /*ae70*/  @!P0 BRA `(.L_x_206) ;  /* 0xfffffffc00f08947 */ /* 0x008fea000383ffff */
[----:B------:R-:W-:Y:S05]  /*ae80*/  BRA `(.L_x_207) ;  /* 0xffffff9800347947 */ /* 0x000fea000383ffff */
.L_x_70:
[----:B------:R-:W-:-:S07]  /*ae90*/  MOV R0, UR5 ;  /* 0x0000000500007c02 */ /* 0x000fce0008000f00 */
.L_x_208:
[----:B--2---:R2:W3:Y:S02]  /*aea0*/  SYNCS.PHASECHK.TRANS64.TRYWAIT P0, [R0+URZ], R2 ;  /* 0x00000002000075a7 */ /* 0x0044e400080011ff */
[----:B---3--:R-:W-:Y:S05]  /*aeb0*/  @!P0 NANOSLEEP.SYNCS 0x989680 ;  /* 0x009896800000895d */ /* 0x008fea0003900000 */
[----:B------:R-:W3:Y:S02]  /*aec0*/  @!P0 SYNCS.PHASECHK.TRANS64 P0, [R0+URZ], R2 ;  /* 0x00000002000085a7 */ /* 0x000ee400080010ff */
[----:B---3--:R-:W-:Y:S05]  /*aed0*/  @!P0 BRA `(.L_x_208) ;  /* 0xfffffffc00f08947 */ /* 0x008fea000383ffff */
[----:B------:R-:W-:Y:S05]  /*aee0*/  BRA `(.L_x_209) ;  /* 0xffffff9800447947 */ /* 0x000fea000383ffff */
.L_x_71:
[----:B------:R-:W-:-:S07]  /*aef0*/  MOV R0, UR5 ;  /* 0x0000000500007c02 */ /* 0x000fce0008000f00 */
.L_x_210:
[----:B--2---:R2:W3:Y:S02]  /*af00*/  SYNCS.PHASECHK.TRANS64.TRYWAIT P0, [R0+URZ], R2 ;  /* 0x00000002000075a7 */ /* 0x0044e400080011ff */
[----:B---3--:R-:W-:Y:S05]  /*af10*/  @!P0 NANOSLEEP.SYNCS 0x989680 ;  /* 0x009896800000895d */ /* 0x008fea0003900000 */
[----:B------:R-:W3:Y:S02]  /*af20*/  @!P0 SYNCS.PHASECHK.TRANS64 P0, [R0+URZ], R2 ;  /* 0x00000002000085a7 */ /* 0x000ee400080010ff */
[----:B---3--:R-:W-:Y:S05]  /*af30*/  @!P0 BRA `(.L_x_210) ;  /* 0xfffffffc00f08947 */ /* 0x008fea000383ffff */
[----:B------:R-:W-:Y:S05]  /*af40*/  BRA `(.L_x_211) ;  /* 0xffffff9800547947 */ /* 0x000fea000383ffff */
.L_x_72:
[----:B------:R-:W-:-:S07]  /*af50*/  MOV R0, UR5 ;  /* 0x0000000500007c02 */ /* 0x000fce0008000f00 */
.L_x_212:
[----:B--2---:R2:W3:Y:S02]  /*af60*/  SYNCS.PHASECHK.TRANS64.TRYWAIT P0, [R0+URZ], R2 ;  /* 0x00000002000075a7 */ /* 0x0044e400080011ff */
[----:B---3--:R-:W-:Y:S05]  /*af70*/  @!P0 NANOSLEEP.SYNCS 0x989680 ;  /* 0x009896800000895d */ /* 0x008fea0003900000 */
[----:B------:R-:W3:Y:S02]  /*af80*/  @!P0 SYNCS.PHASECHK.TRANS64 P0, [R0+URZ], R2 ;  /* 0x00000002000085a7 */ /* 0x000ee400080010ff */
[----:B---3--:R-:W-:Y:S05]  /*af90*/  @!P0 BRA `(.L_x_212) ;  /* 0xfffffffc00f08947 */ /* 0x008fea000383ffff */
[----:B------:R-:W-:Y:S05]  /*afa0*/  BRA `(.L_x_213) ;  /* 0xffffff9800647947 */ /* 0x000fea000383ffff */
.L_x_73:
[----:B------:R-:W-:-:S07]  /*afb0*/  MOV R0, UR5 ;  /* 0x0000000500007c02 */ /* 0x000fce0008000f00 */
.L_x_214:
[----:B--2---:R2:W3:Y:S02]  /*afc0*/  SYNCS.PHASECHK.TRANS64.TRYWAIT P0, [R0+URZ], R2 ;  /* 0x00000002000075a7 */ /* 0x0044e400080011ff */
[----:B---3--:R-:W-:Y:S05]  /*afd0*/  @!P0 NANOSLEEP.SYNCS 0x989680 ;  /* 0x009896800000895d */ /* 0x008fea0003900000 */
[----:B------:R-:W3:Y:S02]  /*afe0*/  @!P0 SYNCS.PHASECHK.TRANS64 P0, [R0+URZ], R2 ;  /* 0x00000002000085a7 */ /* 0x000ee400080010ff */
[----:B---3--:R-:W-:Y:S05]  /*aff0*/  @!P0 BRA `(.L_x_214) ;  /* 0xfffffffc00f08947 */ /* 0x008fea000383ffff */
[----:B------:R-:W-:Y:S05]  /*b000*/  BRA `(.L_x_215) ;  /* 0xffffff9800747947 */ /* 0x000fea000383ffff */
.L_x_74:
[----:B------:R-:W-:-:S07]  /*b010*/  MOV R0, UR5 ;  /* 0x0000000500007c02 */ /* 0x000fce0008000f00 */
.L_x_216:
[----:B--2---:R2:W3:Y:S02]  /*b020*/  SYNCS.PHASECHK.TRANS64.TRYWAIT P0, [R0+URZ], R2 ;  /* 0x00000002000075a7 */ /* 0x0044e400080011ff */
[----:B---3--:R-:W-:Y:S05]  /*b030*/  @!P0 NANOSLEEP.SYNCS 0x989680 ;  /* 0x009896800000895d */ /* 0x008fea0003900000 */
[----:B------:R-:W3:Y:S02]  /*b040*/  @!P0 SYNCS.PHASECHK.TRANS64 P0, [R0+URZ], R2 ;  /* 0x00000002000085a7 */ /* 0x000ee400080010ff */
[----:B---3--:R-:W-:Y:S05]  /*b050*/  @!P0 BRA `(.L_x_216) ;  /* 0xfffffffc00f08947 */ /* 0x008fea000383ffff */
[----:B------:R-:W-:Y:S05]  /*b060*/  BRA `(.L_x_217) ;  /* 0xffffff9800847947 */ /* 0x000fea000383ffff */
.L_x_75:
[----:B------:R-:W-:-:S07]  /*b070*/  MOV R0, UR5 ;  /* 0x0000000500007c02 */ /* 0x000fce0008000f00 */
.L_x_218:
[----:B--2---:R2:W3:Y:S02]  /*b080*/  SYNCS.PHASECHK.TRANS64.TRYWAIT P0, [R0+URZ], R2 ;  /* 0x00000002000075a7 */ /* 0x0044e400080011ff */
[----:B---3--:R-:W-:Y:S05]  /*b090*/  @!P0 NANOSLEEP.SYNCS 0x989680 ;  /* 0x009896800000895d */ /* 0x008fea0003900000 */
[----:B------:R-:W3:Y:S02]  /*b0a0*/  @!P0 SYNCS.PHASECHK.TRANS64 P0, [R0+URZ], R2 ;  /* 0x00000002000085a7 */ /* 0x000ee400080010ff */
[----:B---3--:R-:W-:Y:S05]  /*b0b0*/  @!P0 BRA `(.L_x_218) ;  /* 0xfffffffc00f08947 */ /* 0x008fea000383ffff */
[----:B------:R-:W-:Y:S05]  /*b0c0*/  BRA `(.L_x_219) ;  /* 0xffffff9800947947 */ /* 0x000fea000383ffff */
.L_x_76:
[----:B------:R-:W-:-:S07]  /*b0d0*/  MOV R0, UR5 ;  /* 0x0000000500007c02 */ /* 0x000fce0008000f00 */
.L_x_220:
[----:B--2---:R2:W3:Y:S02]  /*b0e0*/  SYNCS.PHASECHK.TRANS64.TRYWAIT P0, [R0+URZ], R2 ;  /* 0x00000002000075a7 */ /* 0x0044e400080011ff */
[----:B---3--:R-:W-:Y:S05]  /*b0f0*/  @!P0 NANOSLEEP.SYNCS 0x989680 ;  /* 0x009896800000895d */ /* 0x008fea0003900000 */
[----:B------:R-:W3:Y:S02]  /*b100*/  @!P0 SYNCS.PHASECHK.TRANS64 P0, [R0+URZ], R2 ;  /* 0x00000002000085a7 */ /* 0x000ee400080010ff */
[----:B---3--:R-:W-:Y:S05]  /*b110*/  @!P0 BRA `(.L_x_220) ;  /* 0xfffffffc00f08947 */ /* 0x008fea000383ffff */
[----:B------:R-:W-:Y:S05]  /*b120*/  BRA `(.L_x_221) ;  /* 0xffffff9800a47947 */ /* 0x000fea000383ffff */
.L_x_77:
[----:B------:R-:W-:-:S07]  /*b130*/  MOV R0, UR5 ;  /* 0x0000000500007c02 */ /* 0x000fce0008000f00 */
.L_x_222:
[----:B--2---:R2:W3:Y:S02]  /*b140*/  SYNCS.PHASECHK.TRANS64.TRYWAIT P0, [R0+URZ], R2 ;  /* 0x00000002000075a7 */ /* 0x0044e400080011ff */
[----:B---3--:R-:W-:Y:S05]  /*b150*/  @!P0 NANOSLEEP.SYNCS 0x989680 ;  /* 0x009896800000895d */ /* 0x008fea0003900000 */
[----:B------:R-:W3:Y:S02]  /*b160*/  @!P0 SYNCS.PHASECHK.TRANS64 P0, [R0+URZ], R2 ;  /* 0x00000002000085a7 */ /* 0x000ee400080010ff */
[----:B---3--:R-:W-:Y:S05]  /*b170*/  @!P0 BRA `(.L_x_222) ;  /* 0xfffffffc00f08947 */ /* 0x008fea000383ffff */
[----:B------:R-:W-:Y:S05]  /*b180*/  BRA `(.L_x_223) ;  /* 0xffffff9800b47947 */ /* 0x000fea000383ffff */
.L_x_78:
[----:B------:R-:W-:-:S07]  /*b190*/  MOV R0, UR5 ;  /* 0x0000000500007c02 */ /* 0x000fce0008000f00 */
.L_x_224:
[----:B--2---:R2:W3:Y:S02]  /*b1a0*/  SYNCS.PHASECHK.TRANS64.TRYWAIT P0, [R0+URZ], R2 ;  /* 0x00000002000075a7 */ /* 0x0044e400080011ff */
[----:B---3--:R-:W-:Y:S05]  /*b1b0*/  @!P0 NANOSLEEP.SYNCS 0x989680 ;  /* 0x009896800000895d */ /* 0x008fea0003900000 */
[----:B------:R-:W3:Y:S02]  /*b1c0*/  @!P0 SYNCS.PHASECHK.TRANS64 P0, [R0+URZ], R2 ;  /* 0x00000002000085a7 */ /* 0x000ee400080010ff */
[----:B---3--:R-:W-:Y:S05]  /*b1d0*/  @!P0 BRA `(.L_x_224) ;  /* 0xfffffffc00f08947 */ /* 0x008fea000383ffff */
[----:B------:R-:W-:Y:S05]  /*b1e0*/  BRA `(.L_x_225) ;  /* 0xffffff9800c47947 */ /* 0x000fea000383ffff */
.L_x_79:
[----:B------:R-:W-:-:S07]  /*b1f0*/  MOV R0, UR5 ;  /* 0x0000000500007c02 */ /* 0x000fce0008000f00 */
.L_x_226:
[----:B--2---:R2:W3:Y:S02]  /*b200*/  SYNCS.PHASECHK.TRANS64.TRYWAIT P0, [R0+URZ], R2 ;  /* 0x00000002000075a7 */ /* 0x0044e400080011ff */
[----:B---3--:R-:W-:Y:S05]  /*b210*/  @!P0 NANOSLEEP.SYNCS 0x989680 ;  /* 0x009896800000895d */ /* 0x008fea0003900000 */
[----:B------:R-:W3:Y:S02]  /*b220*/  @!P0 SYNCS.PHASECHK.TRANS64 P0, [R0+URZ], R2 ;  /* 0x00000002000085a7 */ /* 0x000ee400080010ff */
[----:B---3--:R-:W-:Y:S05]  /*b230*/  @!P0 BRA `(.L_x_226) ;  /* 0xfffffffc00f08947 */ /* 0x008fea000383ffff */
[----:B------:R-:W-:Y:S05]  /*b240*/  BRA `(.L_x_227) ;  /* 0xffffff9800d47947 */ /* 0x000fea000383ffff */
.L_x_80:
[----:B------:R-:W-:-:S07]  /*b250*/  MOV R0, UR5 ;  /* 0x0000000500007c02 */ /* 0x000fce0008000f00 */
.L_x_228:
[----:B--2---:R2:W3:Y:S02]  /*b260*/  SYNCS.PHASECHK.TRANS64.TRYWAIT P0, [R0+URZ], R2 ;  /* 0x00000002000075a7 */ /* 0x0044e400080011ff */
[----:B---3--:R-:W-:Y:S05]  /*b270*/  @!P0 NANOSLEEP.SYNCS 0x989680 ;  /* 0x009896800000895d */ /* 0x008fea0003900000 */
[----:B------:R-:W3:Y:S02]  /*b280*/  @!P0 SYNCS.PHASECHK.TRANS64 P0, [R0+URZ], R2 ;  /* 0x00000002000085a7 */ /* 0x000ee400080010ff */
[----:B---3--:R-:W-:Y:S05]  /*b290*/  @!P0 BRA `(.L_x_228) ;  /* 0xfffffffc00f08947 */ /* 0x008fea000383ffff */
[----:B------:R-:W-:Y:S05]  /*b2a0*/  BRA `(.L_x_229) ;  /* 0xffffff9800e47947 */ /* 0x000fea000383ffff */
.L_x_83:
[----:B------:R-:W-:-:S07]  /*b2b0*/  MOV R4, UR4 ;  /* 0x0000000400047c02 */ /* 0x000fce0008000f00 */
.L_x_230:
[----:B--2---:R2:W3:Y:S02]  /*b2c0*/  SYNCS.PHASECHK.TRANS64.TRYWAIT P1, [R4+URZ+0x2b8], R6 ;  /* 0x0002b806040075a7 */ /* 0x0044e400080211ff */
[----:B---3--:R-:W-:Y:S05]  /*b2d0*/  @!P1 NANOSLEEP.SYNCS 0x989680 ;  /* 0x009896800000995d */ /* 0x008fea0003900000 */
[----:B------:R-:W3:Y:S02]  /*b2e0*/  @!P1 SYNCS.PHASECHK.TRANS64 P1, [R4+URZ+0x2b8], R6 ;  /* 0x0002b806040095a7 */ /* 0x000ee400080210ff */
[----:B---3--:R-:W-:Y:S05]  /*b2f0*/  @!P1 BRA `(.L_x_230) ;  /* 0xfffffffc00f09947 */ /* 0x008fea000383ffff */
[----:B------:R-:W-:Y:S05]  /*b300*/  BRA `(.L_x_231) ;  /* 0xffffff9c00547947 */ /* 0x000fea000383ffff */
.L_x_84:
[----:B--2---:R-:W-:-:S07]  /*b310*/  MOV R4, UR4 ;  /* 0x0000000400047c02 */ /* 0x004fce0008000f00 */
.L_x_232:
[----:B--2---:R2:W3:Y:S02]  /*b320*/  SYNCS.PHASECHK.TRANS64.TRYWAIT P1, [R4+URZ+0x2b0], R5 ;  /* 0x0002b005040075a7 */ /* 0x0044e400080211ff */
[----:B---3--:R-:W-:Y:S05]  /*b330*/  @!P1 NANOSLEEP.SYNCS 0x989680 ;  /* 0x009896800000995d */ /* 0x008fea0003900000 */
[----:B------:R-:W3:Y:S02]  /*b340*/  @!P1 SYNCS.PHASECHK.TRANS64 P1, [R4+URZ+0x2b0], R5 ;  /* 0x0002b005040095a7 */ /* 0x000ee400080210ff */
[----:B---3--:R-:W-:Y:S05]  /*b350*/  @!P1 BRA `(.L_x_232) ;  /* 0xfffffffc00f09947 */ /* 0x008fea000383ffff */
[----:B------:R-:W-:Y:S05]  /*b360*/  BRA `(.L_x_233) ;  /* 0xffffff9c005c7947 */ /* 0x000fea000383ffff */
.L_x_94:
[----:B--2---:R-:W-:-:S04]  /*b370*/  MOV R5, UR5 ;  /* 0x0000000500057c02 */ /* 0x004fc80008000f00 */
[----:B------:R2:W3:Y:S03]  /*b380*/  SYNCS.PHASECHK.TRANS64.TRYWAIT P0, [R5+URZ+0x8], R6 ;  /* 0x00000806050075a7 */ /* 0x0004e600080011ff */
[----:B---3--:R-:W-:Y:S05]  /*b390*/  @!P0 NANOSLEEP.SYNCS 0x989680 ;  /* 0x009896800000895d */ /* 0x008fea0003900000 */
[----:B------:R-:W3:Y:S02]  /*b3a0*/  @!P0 SYNCS.PHASECHK.TRANS64 P0, [R5+URZ+0x8], R6 ;  /* 0x00000806050085a7 */ /* 0x000ee400080010ff */
[----:B---3--:R-:W-:Y:S05]  /*b3b0*/  @!P0 BRA `(.L_x_94) ;  /* 0xfffffffc00ec8947 */ /* 0x008fea000383ffff */
[----:B------:R-:W-:Y:S05]  /*b3c0*/  BRA `(.L_x_93) ;  /* 0xffffffa000287947 */ /* 0x000fea000383ffff */
.L_x_96:
[----:B------:R-:W-:Y:S01]  /*b3d0*/  BSSY B0, `(.L_x_234) ;  /* 0x0000006000007945 */ /* 0x000fe20003800000 */
[----:B------:R-:W-:-:S07]  /*b3e0*/  MOV R15, 0xffffffff ;  /* 0xffffffff000f7802 */ /* 0x000fce0000000f00 */
[----:B-12--5:R-:W-:Y:S05]  /*b3f0*/  WARPSYNC.COLLECTIVE R15, `(.L_x_235) ;  /* 0x000000000f0c7348 */ /* 0x026fea0003c00000 */
[----:B------:R-:W-:Y:S02]  /*b400*/  ELECT P6, UR79, PT ;  /* 0x00000000004f782f */ /* 0x000fe400038c0000 */
[----:B------:R-:W-:Y:S01]  /*b410*/  MOV R14, UR79 ;  /* 0x0000004f000e7c02 */ /* 0x000fe20008000f00 */
[----:B-12--5:R-:W-:Y:S10]  /*b420*/  ENDCOLLECTIVE ;  /* 0x000000000000791b */ /* 0x026ff40003800000 */
.L_x_235:
[----:B------:R-:W-:Y:S05]  /*b430*/  BSYNC B0 ;  /* 0x0000000000007941 */ /* 0x000fea0003800000 */
.L_x_234:
[----:B------:R-:W-:Y:S01]  /*b440*/  PLOP3.LUT P0, PT, P6, PT, PT, 0x80, 0x8 ;  /* 0x000000000008781c */ /* 0x000fe2000370f070 */
[----:B------:R-:W-:-:S12]  /*b450*/  BRA `(.L_x_236) ;  /* 0xffffffa000547947 */ /* 0x000fd8000383ffff */
.L_x_98:
[----:B--2---:R-:W-:-:S04]  /*b460*/  MOV R3, UR5 ;  /* 0x0000000500037c02 */ /* 0x004fc80008000f00 */
[----:B------:R2:W3:Y:S03]  /*b470*/  SYNCS.PHASECHK.TRANS64.TRYWAIT P0, [R3+URZ+0x8], R4 ;  /* 0x00000804030075a7 */ /* 0x0004e600080011ff */
[----:B---3--:R-:W-:Y:S05]  /*b480*/  @!P0 NANOSLEEP.SYNCS 0x989680 ;  /* 0x009896800000895d */ /* 0x008fea0003900000 */
[----:B------:R-:W3:Y:S02]  /*b490*/  @!P0 SYNCS.PHASECHK.TRANS64 P0, [R3+URZ+0x8], R4 ;  /* 0x00000804030085a7 */ /* 0x000ee400080010ff */
[----:B---3--:R-:W-:Y:S05]  /*b4a0*/  @!P0 BRA `(.L_x_98) ;  /* 0xfffffffc00ec8947 */ /* 0x008fea000383ffff */
[----:B------:R-:W-:Y:S05]  /*b4b0*/  BRA `(.L_x_97) ;  /* 0xffffffa000587947 */ /* 0x000fea000383ffff */
.L_x_99:
[----:B------:R-:W-:-:S07]  /*b4c0*/  MOV R4, UR15 ;  /* 0x0000000f00047c02 */ /* 0x000fce0008000f00 */
.L_x_237:
[----:B-1----:R1:W2:Y:S02]  /*b4d0*/  SYNCS.PHASECHK.TRANS64.TRYWAIT P0, [R4+URZ+0x2b0], R5 ;  /* 0x0002b005040075a7 */ /* 0x0022a400080011ff */
[----:B--2---:R-:W-:Y:S05]  /*b4e0*/  @!P0 NANOSLEEP.SYNCS 0x989680 ;  /* 0x009896800000895d */ /* 0x004fea0003900000 */
[----:B------:R-:W2:Y:S02]  /*b4f0*/  @!P0 SYNCS.PHASECHK.TRANS64 P0, [R4+URZ+0x2b0], R5 ;  /* 0x0002b005040085a7 */ /* 0x000ea400080010ff */
[----:B--2---:R-:W-:Y:S05]  /*b500*/  @!P0 BRA `(.L_x_237) ;  /* 0xfffffffc00f08947 */ /* 0x004fea000383ffff */
[----:B------:R-:W-:Y:S05]  /*b510*/  BRA `(.L_x_238) ;  /* 0xffffffa4002c7947 */ /* 0x000fea000383ffff */
.L_x_101:
[----:B------:R-:W-:-:S07]  /*b520*/  MOV R4, UR20 ;  /* 0x0000001400047c02 */ /* 0x000fce0008000f00 */
.L_x_239:
[----:B-1----:R1:W2:Y:S02]  /*b530*/  SYNCS.PHASECHK.TRANS64.TRYWAIT P0, [R4+URZ+0x2d0], R5 ;  /* 0x0002d005040075a7 */ /* 0x0022a400080011ff */
[----:B--2---:R-:W-:Y:S05]  /*b540*/  @!P0 NANOSLEEP.SYNCS 0x989680 ;  /* 0x009896800000895d */ /* 0x004fea0003900000 */
[----:B------:R-:W2:Y:S02]  /*b550*/  @!P0 SYNCS.PHASECHK.TRANS64 P0, [R4+URZ+0x2d0], R5 ;  /* 0x0002d005040085a7 */ /* 0x000ea400080010ff */
[----:B--2---:R-:W-:Y:S05]  /*b560*/  @!P0 BRA `(.L_x_239) ;  /* 0xfffffffc00f08947 */ /* 0x004fea000383ffff */
[----:B------:R-:W-:Y:S05]  /*b570*/  BRA `(.L_x_100) ;  /* 0xffffffa4004c7947 */ /* 0x000fea000383ffff */
.L_x_105:
[----:B-1----:R-:W-:Y:S07]  /*b580*/  MOV R4, UR10 ;  /* 0x0000000a00047c02 */ /* 0x002fee0008000f00 */
.L_x_240:
[----:B-1----:R1:W2:Y:S02]  /*b590*/  SYNCS.PHASECHK.TRANS64.TRYWAIT P0, [R4+URZ], R6 ;  /* 0x00000006040075a7 */ /* 0x0022a400080011ff */
[----:B--2---:R-:W-:Y:S05]  /*b5a0*/  @!P0 NANOSLEEP.SYNCS 0x989680 ;  /* 0x009896800000895d */ /* 0x004fea0003900000 */
[----:B------:R-:W2:Y:S02]  /*b5b0*/  @!P0 SYNCS.PHASECHK.TRANS64 P0, [R4+URZ], R6 ;  /* 0x00000006040085a7 */ /* 0x000ea400080010ff */
[----:B--2---:R-:W-:Y:S05]  /*b5c0*/  @!P0 BRA `(.L_x_240) ;  /* 0xfffffffc00f08947 */ /* 0x004fea000383ffff */
[----:B------:R-:W-:Y:S05]  /*b5d0*/  BRA `(.L_x_104) ;  /* 0xffffffa400847947 */ /* 0x000fea000383ffff */
.L_x_109:
[----:B--2---:R-:W-:-:S07]  /*b5e0*/  MOV R0, UR4 ;  /* 0x0000000400007c02 */ /* 0x004fce0008000f00 */
.L_x_241:
[----:B--2---:R2:W3:Y:S02]  /*b5f0*/  SYNCS.PHASECHK.TRANS64.TRYWAIT P0, [R0+URZ], R2 ;  /* 0x00000002000075a7 */ /* 0x0044e400080011ff */
[----:B---3--:R-:W-:Y:S05]  /*b600*/  @!P0 NANOSLEEP.SYNCS 0x989680 ;  /* 0x009896800000895d */ /* 0x008fea0003900000 */
[----:B------:R-:W3:Y:S02]  /*b610*/  @!P0 SYNCS.PHASECHK.TRANS64 P0, [R0+URZ], R2 ;  /* 0x00000002000085a7 */ /* 0x000ee400080010ff */
[----:B---3--:R-:W-:Y:S05]  /*b620*/  @!P0 BRA `(.L_x_241) ;  /* 0xfffffffc00f08947 */ /* 0x008fea000383ffff */
[----:B------:R-:W-:Y:S05]  /*b630*/  BRA `(.L_x_242) ;  /* 0xffffffa800347947 */ /* 0x000fea000383ffff */
.L_x_112:
[----:B------:R-:W-:-:S07]  /*b640*/  MOV R0, UR15 ;  /* 0x0000000f00007c02 */ /* 0x000fce0008000f00 */
.L_x_243:
[----:B--2---:R2:W3:Y:S02]  /*b650*/  SYNCS.PHASECHK.TRANS64.TRYWAIT P1, [R0+URZ+0x2e0], R2 ;  /* 0x0002e002000075a7 */ /* 0x0044e400080211ff */
[----:B---3--:R-:W-:Y:S05]  /*b660*/  @!P1 NANOSLEEP.SYNCS 0x989680 ;  /* 0x009896800000995d */ /* 0x008fea0003900000 */
[----:B------:R-:W3:Y:S02]  /*b670*/  @!P1 SYNCS.PHASECHK.TRANS64 P1, [R0+URZ+0x2e0], R2 ;  /* 0x0002e002000095a7 */ /* 0x000ee400080210ff */
[----:B---3--:R-:W-:Y:S05]  /*b680*/  @!P1 BRA `(.L_x_243) ;  /* 0xfffffffc00f09947 */ /* 0x008fea000383ffff */
[----:B------:R-:W-:Y:S05]  /*b690*/  BRA `(.L_x_244) ;  /* 0xffffffa800807947 */ /* 0x000fea000383ffff */
.L_x_117:
[----:B------:R-:W-:Y:S07]  /*b6a0*/  MOV R0, UR19 ;  /* 0x0000001300007c02 */ /* 0x000fee0008000f00 */
.L_x_245:
[----:B-1----:R1:W2:Y:S02]  /*b6b0*/  SYNCS.PHASECHK.TRANS64.TRYWAIT P0, [R0+URZ+0x2b0], R2 ;  /* 0x0002b002000075a7 */ /* 0x0022a400080011ff */
[----:B--2---:R-:W-:Y:S05]  /*b6c0*/  @!P0 NANOSLEEP.SYNCS 0x989680 ;  /* 0x009896800000895d */ /* 0x004fea0003900000 */
[----:B------:R-:W2:Y:S02]  /*b6d0*/  @!P0 SYNCS.PHASECHK.TRANS64 P0, [R0+URZ+0x2b0], R2 ;  /* 0x0002b002000085a7 */ /* 0x000ea400080010ff */
[----:B--2---:R-:W-:Y:S05]  /*b6e0*/  @!P0 BRA `(.L_x_245) ;  /* 0xfffffffc00f08947 */ /* 0x004fea000383ffff */
[----:B------:R-:W-:Y:S05]  /*b6f0*/  BRA `(.L_x_246) ;  /* 0xffffffb000587947 */ /* 0x000fea000383ffff */
.L_x_120:
[----:B------:R-:W-:Y:S07]  /*b700*/  MOV R0, UR19 ;  /* 0x0000001300007c02 */ /* 0x000fee0008000f00 */
.L_x_247:
[----:B-1----:R1:W2:Y:S02]  /*b710*/  SYNCS.PHASECHK.TRANS64.TRYWAIT P0, [R0+URZ+0x2a8], R3 ;  /* 0x0002a803000075a7 */ /* 0x0022a400080011ff */
[----:B--2---:R-:W-:Y:S05]  /*b720*/  @!P0 NANOSLEEP.SYNCS 0x989680 ;  /* 0x009896800000895d */ /* 0x004fea0003900000 */
[----:B------:R-:W2:Y:S02]  /*b730*/  @!P0 SYNCS.PHASECHK.TRANS64 P0, [R0+URZ+0x2a8], R3 ;  /* 0x0002a803000085a7 */ /* 0x000ea400080010ff */
[----:B--2---:R-:W-:Y:S05]  /*b740*/  @!P0 BRA `(.L_x_247) ;  /* 0xfffffffc00f08947 */ /* 0x004fea000383ffff */
[----:B------:R-:W-:Y:S05]  /*b750*/  BRA `(.L_x_119) ;  /* 0xffffffb400b87947 */ /* 0x000fea000383ffff */
.L_x_123:
[----:B-1----:R-:W-:Y:S07]  /*b760*/  MOV R0, UR19 ;  /* 0x0000001300007c02 */ /* 0x002fee0008000f00 */
.L_x_248:
[----:B-1----:R1:W2:Y:S02]  /*b770*/  SYNCS.PHASECHK.TRANS64.TRYWAIT P2, [R0+URZ+0x298], R2 ;  /* 0x00029802000075a7 */ /* 0x0022a400080411ff */
[----:B--2---:R-:W-:Y:S05]  /*b780*/  @!P2 NANOSLEEP.SYNCS 0x989680 ;  /* 0x009896800000a95d */ /* 0x004fea0003900000 */
[----:B------:R-:W2:Y:S02]  /*b790*/  @!P2 SYNCS.PHASECHK.TRANS64 P2, [R0+URZ+0x298], R2 ;  /* 0x000298020000a5a7 */ /* 0x000ea400080410ff */
[----:B--2---:R-:W-:Y:S05]  /*b7a0*/  @!P2 BRA `(.L_x_248) ;  /* 0xfffffffc00f0a947 */ /* 0x004fea000383ffff */
[----:B------:R-:W-:Y:S05]  /*b7b0*/  BRA `(.L_x_249) ;  /* 0xffffffb800147947 */ /* 0x000fea000383ffff */
.L_x_128:
[----:B------:R-:W-:Y:S07]  /*b7c0*/  MOV R0, UR44 ;  /* 0x0000002c00007c02 */ /* 0x000fee0008000f00 */
.L_x_250:
[----:B-1----:R1:W2:Y:S02]  /*b7d0*/  SYNCS.PHASECHK.TRANS64.TRYWAIT P0, [R0+URZ+0x2b0], R2 ;  /* 0x0002b002000075a7 */ /* 0x0022a400080011ff */
[----:B--2---:R-:W-:Y:S05]  /*b7e0*/  @!P0 NANOSLEEP.SYNCS 0x989680 ;  /* 0x009896800000895d */ /* 0x004fea0003900000 */
[----:B------:R-:W2:Y:S02]  /*b7f0*/  @!P0 SYNCS.PHASECHK.TRANS64 P0, [R0+URZ+0x2b0], R2 ;  /* 0x0002b002000085a7 */ /* 0x000ea400080010ff */
[----:B--2---:R-:W-:Y:S05]  /*b800*/  @!P0 BRA `(.L_x_250) ;  /* 0xfffffffc00f08947 */ /* 0x004fea000383ffff */
[----:B------:R-:W-:Y:S05]  /*b810*/  BRA `(.L_x_251) ;  /* 0xffffffc000487947 */ /* 0x000fea000383ffff */
.L_x_139:
[----:B-1----:R-:W-:Y:S04]  /*b820*/  MOV R3, UR44 ;  /* 0x0000002c00037c02 */ /* 0x002fe80008000f00 */
[----:B------:R1:W2:Y:S03]  /*b830*/  SYNCS.PHASECHK.TRANS64.TRYWAIT P1, [R3+URZ+0x290], R4 ;  /* 0x00029004030075a7 */ /* 0x0002a600080211ff */
[----:B--2---:R-:W-:Y:S05]  /*b840*/  @!P1 NANOSLEEP.SYNCS 0x989680 ;  /* 0x009896800000995d */ /* 0x004fea0003900000 */
[----:B------:R-:W2:Y:S02]  /*b850*/  @!P1 SYNCS.PHASECHK.TRANS64 P1, [R3+URZ+0x290], R4 ;  /* 0x00029004030095a7 */ /* 0x000ea400080210ff */
[----:B--2---:R-:W-:Y:S05]  /*b860*/  @!P1 BRA `(.L_x_139) ;  /* 0xfffffffc00ec9947 */ /* 0x004fea000383ffff */
[----:B------:R-:W-:Y:S05]  /*b870*/  BRA `(.L_x_138) ;  /* 0xffffffcc00a47947 */ /* 0x000fea000383ffff */
.L_x_141:
[----:B-1----:R1:W4:Y:S02]  /*b880*/  SYNCS.PHASECHK.TRANS64.TRYWAIT P1, [R151+URZ+0x2c0], R0 ;  /* 0x0002c000970075a7 */ /* 0x00232400080211ff */
[----:B----4-:R-:W-:Y:S05]  /*b890*/  @!P1 NANOSLEEP.SYNCS 0x989680 ;  /* 0x009896800000995d */ /* 0x010fea0003900000 */
[----:B------:R-:W4:Y:S02]  /*b8a0*/  @!P1 SYNCS.PHASECHK.TRANS64 P1, [R151+URZ+0x2c0], R0 ;  /* 0x0002c000970095a7 */ /* 0x000f2400080210ff */
[----:B----4-:R-:W-:Y:S05]  /*b8b0*/  @!P1 BRA `(.L_x_141) ;  /* 0xfffffffc00f09947 */ /* 0x010fea000383ffff */
[----:B------:R-:W-:Y:S05]  /*b8c0*/  BRA `(.L_x_140) ;  /* 0xffffffcc00ec7947 */ /* 0x000fea000383ffff */
        .weak           $__internal_0_$__cuda_sm10x_tcgen05_guardrail_trap_col_being_dealloced_not_returned_by_alloc
        .type           $__internal_0_$__cuda_sm10x_tcgen05_guardrail_trap_col_being_dealloced_not_returned_by_alloc,@function
        .size           $__internal_0_$__cuda_sm10x_tcgen05_guardrail_trap_col_being_dealloced_not_returned_by_alloc,($__internal_1_$__cuda_sm10x_tcgen05_guardrail_trap_phase_invalid_during_alloc - $__internal_0_$__cuda_sm10x_tcgen05_guardrail_trap_col_being_dealloced_not_returned_by_alloc)
$__internal_0_$__cuda_sm10x_tcgen05_guardrail_trap_col_being_dealloced_not_returned_by_alloc:
[----:B------:R-:W-:Y:S05]  /*b8d0*/  BPT.TRAP 0x1 ;  /* 0x000000040000795c */ /* 0x000fea0000300000 */
[----:B------:R-:W-:-:S04]  /*b8e0*/  HFMA2 R3, -RZ, RZ, 0, 0 ;  /* 0x00000000ff037431 */ /* 0x000fc800000001ff */
[----:B------:R-:W-:Y:S05]  /*b8f0*/  RET.REL.NODEC R2 `(_ZN7cutlass13device_kernelINS_4conv6kernel13ConvUniversalINS1_16ConvProblemShapeILNS1_8OperatorE2ELi3EEENS1_10collective14CollectiveConvINS1_47MainloopSm100TmaUmmaWarpSpecializedImplicitGemmILS5_2ELi41ELi3ELi1ELi2EN4cute5tupleIJNSA_1CILi2EEENSC_ILi1EEESE_EEEEENSB_IJNSC_ILi256EEENSB_IJNSC_ILi64EEEEEENSB_IJNSC_ILi32EEEEEEEEENS_12float_e4m3_tESN_NSA_8TiledMMAINSA_8MMA_AtomIJNSA_10MMA_TraitsINSA_25SM100_MMA_F8F6F4_2x1SM_SSEJSN_SN_fSH_SI_NSA_17integral_constantINSA_4UMMA5MajorELSU_1EEESV_NSS_INST_7ScaleInELSW_0EEESX_EEEEEENSA_6LayoutINSB_IJSE_SE_SE_EEENSB_IJNSC_ILi0EEES12_S12_EEEEENSB_IJNSA_10UnderscoreES15_S15_EEEEENS7_6detail27Sm100ImplicitGemmTileTraitsINSA_18SM100_TMA_2SM_LOADENSA_14ComposedLayoutINSA_7SwizzleILi3ELi4ELi3EEENSA_18smem_ptr_flag_bitsILi8EEENS10_INSB_IJNSC_ILi128EEENSC_ILi8EEEEEENSB_IJSE_S1G_EEEEEEEvEENS19_INSA_25SM100_TMA_2SM_LOAD_IM2COLENS1B_INS1C_ILi1ELi4ELi3EEES1F_NS10_INSB_IJSK_S1H_EEENSB_IJSE_SK_EEEEEEEvEEEENS_8epilogue10collective18CollectiveEpilogueINS1V_23Sm100TmaWarpSpecializedILi1ELi1ELi64ELb0ELb0EEEJNSB_IJS1G_SJ_SL_EEENSB_IJNS10_IS1G_SE_EENS10_ISI_SE_EEEEESN_NSB_IJlNSB_IJSE_lllEEES12_EEESN_S25_NS1V_6fusion15FusionCallbacksIS1Z_NS26_17LinearCombinationISN_fSN_fLNS_15FloatRoundStyleE2EEES20_S23_JEEENSA_5SM1004TMEM4LOAD26SM100_TMEM_LOAD_32dp32b64xENSA_13SM90_TMA_LOADENS1B_INS1C_ILi2ELi4ELi3EEES1F_NS10_INSB_IJS1H_SI_EEENSB_IJSI_SE_EEEEEEENSA_39AutoVectorizingCopyWithAssumedAlignmentILi128EEENSA_14SM90_TMA_STOREES2L_S2N_S2N_EEEvvEEEEvNT_6ParamsE) ;  /* 0xffffff4402c07950 */ /* 0x000fea0003c3ffff */
        .weak           $__internal_1_$__cuda_sm10x_tcgen05_guardrail_trap_phase_invalid_during_alloc
        .type           $__internal_1_$__cuda_sm10x_tcgen05_guardrail_trap_phase_invalid_during_alloc,@function
        .size           $__internal_1_$__cuda_sm10x_tcgen05_guardrail_trap_phase_invalid_during_alloc,($__internal_2_$__cuda_sm10x_tcgen05_guardrail_trap_unallocated_columns_being_dealloced - $__internal_1_$__cuda_sm10x_tcgen05_guardrail_trap_phase_invalid_during_alloc)
$__internal_1_$__cuda_sm10x_tcgen05_guardrail_trap_phase_invalid_during_alloc:
[----:B------:R-:W-:Y:S05]  /*b900*/  BPT.TRAP 0x1 ;  /* 0x000000040000795c */ /* 0x000fea0000300000 */
[----:B------:R-:W-:-:S04]  /*b910*/  MOV R5, 0x0 ;  /* 0x0000000000057802 */ /* 0x000fc80000000f00 */
[----:B------:R-:W-:Y:S05]  /*b920*/  RET.REL.NODEC R4 `(_ZN7cutlass13device_kernelINS_4conv6kernel13ConvUniversalINS1_16ConvProblemShapeILNS1_8OperatorE2ELi3EEENS1_10collective14CollectiveConvINS1_47MainloopSm100TmaUmmaWarpSpecializedImplicitGemmILS5_2ELi41ELi3ELi1ELi2EN4cute5tupleIJNSA_1CILi2EEENSC_ILi1EEESE_EEEEENSB_IJNSC_ILi256EEENSB_IJNSC_ILi64EEEEEENSB_IJNSC_ILi32EEEEEEEEENS_12float_e4m3_tESN_NSA_8TiledMMAINSA_8MMA_AtomIJNSA_10MMA_TraitsINSA_25SM100_MMA_F8F6F4_2x1SM_SSEJSN_SN_fSH_SI_NSA_17integral_constantINSA_4UMMA5MajorELSU_1EEESV_NSS_INST_7ScaleInELSW_0EEESX_EEEEEENSA_6LayoutINSB_IJSE_SE_SE_EEENSB_IJNSC_ILi0EEES12_S12_EEEEENSB_IJNSA_10UnderscoreES15_S15_EEEEENS7_6detail27Sm100ImplicitGemmTileTraitsINSA_18SM100_TMA_2SM_LOADENSA_14ComposedLayoutINSA_7SwizzleILi3ELi4ELi3EEENSA_18smem_ptr_flag_bitsILi8EEENS10_INSB_IJNSC_ILi128EEENSC_ILi8EEEEEENSB_IJSE_S1G_EEEEEEEvEENS19_INSA_25SM100_TMA_2SM_LOAD_IM2COLENS1B_INS1C_ILi1ELi4ELi3EEES1F_NS10_INSB_IJSK_S1H_EEENSB_IJSE_SK_EEEEEEEvEEEENS_8epilogue10collective18CollectiveEpilogueINS1V_23Sm100TmaWarpSpecializedILi1ELi1ELi64ELb0ELb0EEEJNSB_IJS1G_SJ_SL_EEENSB_IJNS10_IS1G_SE_EENS10_ISI_SE_EEEEESN_NSB_IJlNSB_IJSE_lllEEES12_EEESN_S25_NS1V_6fusion15FusionCallbacksIS1Z_NS26_17LinearCombinationISN_fSN_fLNS_15FloatRoundStyleE2EEES20_S23_JEEENSA_5SM1004TMEM4LOAD26SM100_TMEM_LOAD_32dp32b64xENSA_13SM90_TMA_LOADENS1B_INS1C_ILi2ELi4ELi3EEES1F_NS10_INSB_IJS1H_SI_EEENSB_IJSI_SE_EEEEEEENSA_39AutoVectorizingCopyWithAssumedAlignmentILi128EEENSA_14SM90_TMA_STOREES2L_S2N_S2N_EEEvvEEEEvNT_6ParamsE) ;  /* 0xffffff4404b47950 */ /* 0x000fea0003c3ffff */
        .weak           $__internal_2_$__cuda_sm10x_tcgen05_guardrail_trap_unallocated_columns_being_dealloced
        .type           $__internal_2_$__cuda_sm10x_tcgen05_guardrail_trap_unallocated_columns_being_dealloced,@function
        .size           $__internal_2_$__cuda_sm10x_tcgen05_guardrail_trap_unallocated_columns_being_dealloced,(.L_x_253 - $__internal_2_$__cuda_sm10x_tcgen05_guardrail_trap_unallocated_columns_being_dealloced)
$__internal_2_$__cuda_sm10x_tcgen05_guardrail_trap_unallocated_columns_being_dealloced:
[----:B------:R-:W-:Y:S05]  /*b930*/  BPT.TRAP 0x1 ;  /* 0x000000040000795c */ /* 0x000fea0000300000 */
[----:B------:R-:W-:-:S04]  /*b940*/  HFMA2 R3, -RZ, RZ, 0, 0 ;  /* 0x00000000ff037431 */ /* 0x000fc800000001ff */
[----:B------:R-:W-:Y:S05]  /*b950*/  RET.REL.NODEC R2 `(_ZN7cutlass13device_kernelINS_4conv6kernel13ConvUniversalINS1_16ConvProblemShapeILNS1_8OperatorE2ELi3EEENS1_10collective14CollectiveConvINS1_47MainloopSm100TmaUmmaWarpSpecializedImplicitGemmILS5_2ELi41ELi3ELi1ELi2EN4cute5tupleIJNSA_1CILi2EEENSC_ILi1EEESE_EEEEENSB_IJNSC_ILi256EEENSB_IJNSC_ILi64EEEEEENSB_IJNSC_ILi32EEEEEEEEENS_12float_e4m3_tESN_NSA_8TiledMMAINSA_8MMA_AtomIJNSA_10MMA_TraitsINSA_25SM100_MMA_F8F6F4_2x1SM_SSEJSN_SN_fSH_SI_NSA_17integral_constantINSA_4UMMA5MajorELSU_1EEESV_NSS_INST_7ScaleInELSW_0EEESX_EEEEEENSA_6LayoutINSB_IJSE_SE_SE_EEENSB_IJNSC_ILi0EEES12_S12_EEEEENSB_IJNSA_10UnderscoreES15_S15_EEEEENS7_6detail27Sm100ImplicitGemmTileTraitsINSA_18SM100_TMA_2SM_LOADENSA_14ComposedLayoutINSA_7SwizzleILi3ELi4ELi3EEENSA_18smem_ptr_flag_bitsILi8EEENS10_INSB_IJNSC_ILi128EEENSC_ILi8EEEEEENSB_IJSE_S1G_EEEEEEEvEENS19_INSA_25SM100_TMA_2SM_LOAD_IM2COLENS1B_INS1C_ILi1ELi4ELi3EEES1F_NS10_INSB_IJSK_S1H_EEENSB_IJSE_SK_EEEEEEEvEEEENS_8epilogue10collective18CollectiveEpilogueINS1V_23Sm100TmaWarpSpecializedILi1ELi1ELi64ELb0ELb0EEEJNSB_IJS1G_SJ_SL_EEENSB_IJNS10_IS1G_SE_EENS10_ISI_SE_EEEEESN_NSB_IJlNSB_IJSE_lllEEES12_EEESN_S25_NS1V_6fusion15FusionCallbacksIS1Z_NS26_17LinearCombinationISN_fSN_fLNS_15FloatRoundStyleE2EEES20_S23_JEEENSA_5SM1004TMEM4LOAD26SM100_TMEM_LOAD_32dp32b64xENSA_13SM90_TMA_LOADENS1B_INS1C_ILi2ELi4ELi3EEES1F_NS10_INSB_IJS1H_SI_EEENSB_IJSI_SE_EEEEEEENSA_39AutoVectorizingCopyWithAssumedAlignmentILi128EEENSA_14SM90_TMA_STOREES2L_S2N_S2N_EEEvvEEEEvNT_6ParamsE) ;  /* 0xffffff4402a87950 */ /* 0x000fea0003c3ffff */
.L_x_252:
[----:B------:R-:W-:-:S00]  /*b960*/  BRA `(.L_x_252) ;  /* 0xfffffffc00fc7947 */ /* 0x000fc0000383ffff */
[----:B------:R-:W-:-:S00]  /*b970*/  NOP ;  /* 0x0000000000007918 */ /* 0x000fc00000000000 */
        /* <DEDUP_REMOVED lines=8> */
.L_x_253:


//--------------------- .nv.global.init           --------------------------
	.section	.nv.global.init,"aw",@progbits
.nv.global.init:
	.type		$str$29,@object
	.size		$str$29,($str$30 - $str$29)
$str$29:
        /*0000*/ 	.byte	0x28, 0x61, 0x64, 0x64, 0x72, 0x65, 0x73, 0x73, 0x20, 0x26, 0x20, 0x6d, 0x61, 0x73, 0x6b, 0x29
        /*0010*/ 	.byte	0x20, 0x3d, 0x3d, 0x20, 0x30, 0x00
	.type		$str$30,@object
	.size		$str$30,($str$28 - $str$30)
$str$30:
        /*0016*/ 	.byte	0x2f, 0x74, 0x6d, 0x70, 0x2f, 0x63, 0x75, 0x74, 0x6c, 0x61, 0x73, 0x73, 0x5f, 0x73, 0x77, 0x65
        /*0026*/ 	.byte	0x65, 0x70, 0x5f, 0x73, 0x72, 0x63, 0x2f, 0x69, 0x6e, 0x63, 0x6c, 0x75, 0x64, 0x65, 0x2f, 0x63
        /*0036*/ 	.byte	0x75, 0x74, 0x65, 0x2f, 0x70, 0x6f, 0x69, 0x6e, 0x74, 0x65, 0x72, 0x5f, 0x66, 0x6c, 0x61, 0x67
        /*0046*/ 	.byte	0x67, 0x65, 0x64, 0x2e, 0x68, 0x70, 0x70, 0x00
	.type		$str$28,@object
	.size		$str$28,($str$27 - $str$28)
$str$28:
        /*004e*/ 	.byte	0x2f, 0x74, 0x6d, 0x70, 0x2f, 0x63, 0x75, 0x74, 0x6c, 0x61, 0x73, 0x73, 0x5f, 0x73, 0x77, 0x65
        /*005e*/ 	.byte	0x65, 0x70, 0x5f, 0x73, 0x72, 0x63, 0x2f, 0x69, 0x6e, 0x63, 0x6c, 0x75, 0x64, 0x65, 0x2f, 0x63
        /*006e*/ 	.byte	0x75, 0x74, 0x65, 0x2f, 0x61, 0x74, 0x6f, 0x6d, 0x2f, 0x63, 0x6f, 0x70, 0x79, 0x5f, 0x74, 0x72
        /*007e*/ 	.byte	0x61, 0x69, 0x74, 0x73, 0x5f, 0x73, 0x6d, 0x31, 0x30, 0x30, 0x2e, 0x68, 0x70, 0x70, 0x00
	.type		$str$27,@object
	.size		$str$27,(__unnamed_1 - $str$27)
$str$27:
        /*008d*/ 	.byte	0x28, 0x28, 0x75, 0x69, 0x6e, 0x74, 0x33, 0x32, 0x5f, 0x74, 0x28, 0x74, 0x68, 0x72, 0x65, 0x61
        /*009d*/ 	.byte	0x64, 0x49, 0x64, 0x78, 0x2e, 0x78, 0x29, 0x20, 0x2f, 0x20, 0x33, 0x32, 0x29, 0x20, 0x25, 0x20
        /*00ad*/ 	.byte	0x34, 0x29, 0x20, 0x3d, 0x3d, 0x20, 0x28, 0x28, 0x28, 0x74, 0x6d, 0x65, 0x6d, 0x5f, 0x61, 0x64
        /*00bd*/ 	.byte	0x64, 0x72, 0x20, 0x3e, 0x3e, 0x20, 0x31, 0x36, 0x29, 0x20, 0x2f, 0x20, 0x33, 0x32, 0x29, 0x20
        /*00cd*/ 	.byte	0x25, 0x20, 0x34, 0x29, 0x00
	.type		__unnamed_1,@object
	.size		__unnamed_1,(__unnamed_2 - __unnamed_1)
__unnamed_1:
        /*00d2*/ 	.byte	0x61, 0x75, 0x74, 0x6f, 0x20, 0x63, 0x75, 0x74, 0x65, 0x3a, 0x3a, 0x61, 0x73, 0x5f, 0x70, 0x6f
        /* <DEDUP_REMOVED lines=24> */
        /*0262*/ 	.byte	0x43, 0x3c, 0x38, 0x31, 0x39, 0x32, 0x3e, 0x3e, 0x3e, 0x3e, 0x5d, 0x00
	.type		__unnamed_2,@object
	.size		__unnamed_2,(.L_2 - __unnamed_2)
__unnamed_2:
        /* <DEDUP_REMOVED lines=42> */
        /*050e*/ 	.byte	0x3e, 0x3e, 0x3e, 0x3e, 0x5d, 0x00
.L_2:


//--------------------- .nv.shared._ZN7cutlass13device_kernelINS_4conv6kernel13ConvUniversalINS1_16ConvProblemShapeILNS1_8OperatorE2ELi3EEENS1_10collective14CollectiveConvINS1_47MainloopSm100TmaUmmaWarpSpecializedImplicitGemmILS5_2ELi41ELi3ELi1ELi2EN4cute5tupleIJNSA_1CILi2EEENSC_ILi1EEESE_EEEEENSB_IJNSC_ILi256EEENSB_IJNSC_ILi64EEEEEENSB_IJNSC_ILi32EEEEEEEEENS_12float_e4m3_tESN_NSA_8TiledMMAINSA_8MMA_AtomIJNSA_10MMA_TraitsINSA_25SM100_MMA_F8F6F4_2x1SM_SSEJSN_SN_fSH_SI_NSA_17integral_constantINSA_4UMMA5MajorELSU_1EEESV_NSS_INST_7ScaleInELSW_0EEESX_EEEEEENSA_6LayoutINSB_IJSE_SE_SE_EEENSB_IJNSC_ILi0EEES12_S12_EEEEENSB_IJNSA_10UnderscoreES15_S15_EEEEENS7_6detail27Sm100ImplicitGemmTileTraitsINSA_18SM100_TMA_2SM_LOADENSA_14ComposedLayoutINSA_7SwizzleILi3ELi4ELi3EEENSA_18smem_ptr_flag_bitsILi8EEENS10_INSB_IJNSC_ILi128EEENSC_ILi8EEEEEENSB_IJSE_S1G_EEEEEEEvEENS19_INSA_25SM100_TMA_2SM_LOAD_IM2COLENS1B_INS1C_ILi1ELi4ELi3EEES1F_NS10_INSB_IJSK_S1H_EEENSB_IJSE_SK_EEEEEEEvEEEENS_8epilogue10collective18CollectiveEpilogueINS1V_23Sm100TmaWarpSpecializedILi1ELi1ELi64ELb0ELb0EEEJNSB_IJS1G_SJ_SL_EEENSB_IJNS10_IS1G_SE_EENS10_ISI_SE_EEEEESN_NSB_IJlNSB_IJSE_lllEEES12_EEESN_S25_NS1V_6fusion15FusionCallbacksIS1Z_NS26_17LinearCombinationISN_fSN_fLNS_15FloatRoundStyleE2EEES20_S23_JEEENSA_5SM1004TMEM4LOAD26SM100_TMEM_LOAD_32dp32b64xENSA_13SM90_TMA_LOADENS1B_INS1C_ILi2ELi4ELi3EEES1F_NS10_INSB_IJS1H_SI_EEENSB_IJSI_SE_EEEEEEENSA_39AutoVectorizingCopyWithAssumedAlignmentILi128EEENSA_14SM90_TMA_STOREES2L_S2N_S2N_EEEvvEEEEvNT_6ParamsE --------------------------
	.section	.nv.shared._ZN7cutlass13device_kernelINS_4conv6kernel13ConvUniversalINS1_16ConvProblemShapeILNS1_8OperatorE2ELi3EEENS1_10collective14CollectiveConvINS1_47MainloopSm100TmaUmmaWarpSpecializedImplicitGemmILS5_2ELi41ELi3ELi1ELi2EN4cute5tupleIJNSA_1CILi2EEENSC_ILi1EEESE_EEEEENSB_IJNSC_ILi256EEENSB_IJNSC_ILi64EEEEEENSB_IJNSC_ILi32EEEEEEEEENS_12float_e4m3_tESN_NSA_8TiledMMAINSA_8MMA_AtomIJNSA_10MMA_TraitsINSA_25SM100_MMA_F8F6F4_2x1SM_SSEJSN_SN_fSH_SI_NSA_17integral_constantINSA_4UMMA5MajorELSU_1EEESV_NSS_INST_7ScaleInELSW_0EEESX_EEEEEENSA_6LayoutINSB_IJSE_SE_SE_EEENSB_IJNSC_ILi0EEES12_S12_EEEEENSB_IJNSA_10UnderscoreES15_S15_EEEEENS7_6detail27Sm100ImplicitGemmTileTraitsINSA_18SM100_TMA_2SM_LOADENSA_14ComposedLayoutINSA_7SwizzleILi3ELi4ELi3EEENSA_18smem_ptr_flag_bitsILi8EEENS10_INSB_IJNSC_ILi128EEENSC_ILi8EEEEEENSB_IJSE_S1G_EEEEEEEvEENS19_INSA_25SM100_TMA_2SM_LOAD_IM2COLENS1B_INS1C_ILi1ELi4ELi3EEES1F_NS10_INSB_IJSK_S1H_EEENSB_IJSE_SK_EEEEEEEvEEEENS_8epilogue10collective18CollectiveEpilogueINS1V_23Sm100TmaWarpSpecializedILi1ELi1ELi64ELb0ELb0EEEJNSB_IJS1G_SJ_SL_EEENSB_IJNS10_IS1G_SE_EENS10_ISI_SE_EEEEESN_NSB_IJlNSB_IJSE_lllEEES12_EEESN_S25_NS1V_6fusion15FusionCallbacksIS1Z_NS26_17LinearCombinationISN_fSN_fLNS_15FloatRoundStyleE2EEES20_S23_JEEENSA_5SM1004TMEM4LOAD26SM100_TMEM_LOAD_32dp32b64xENSA_13SM90_TMA_LOADENS1B_INS1C_ILi2ELi4ELi3EEES1F_NS10_INSB_IJS1H_SI_EEENSB_IJSI_SE_EEEEEEENSA_39AutoVectorizingCopyWithAssumedAlignmentILi128EEENSA_14SM90_TMA_STOREES2L_S2N_S2N_EEEvvEEEEvNT_6ParamsE,"aw",@nobits
	.sectionflags	@""
	.align	16
	.zero		1024


//--------------------- .nv.shared.reserved.0     --------------------------
	.section	.nv.shared.reserved.0,"aw",@nobits
	.weak		__nv_reservedSMEM_offset_0_alias
	.size		__nv_reservedSMEM_offset_0_alias, 0, 64
	.other		__nv_reservedSMEM_offset_0_alias,@"STO_CUDA_RESERVED_SHARED STV_DEFAULT"
__nv_reservedSMEM_offset_0_alias:
	.zero		0
.nv.shared.reserved.0:
	.zero		64
	.weak		__nv_reservedSMEM_tcgen05_partition
	.type		__nv_reservedSMEM_tcgen05_partition,@object
	.size		__nv_reservedSMEM_tcgen05_partition,(.L_0 - __nv_reservedSMEM_tcgen05_partition)
__nv_reservedSMEM_tcgen05_partition:
	.zero		32
.L_0:


//--------------------- .nv.global                --------------------------
	.section	.nv.global,"aw",@nobits
.nv.global:
	.type		_ZN39_INTERNAL_08c559f2_4_k_cu_415e8a8b_33534cute1_E,@object
	.size		_ZN39_INTERNAL_08c559f2_4_k_cu_415e8a8b_33534cute1_E,(_ZN39_INTERNAL_08c559f2_4_k_cu_415e8a8b_33534cuda3std3__45__cpo6cbeginE - _ZN39_INTERNAL_08c559f2_4_k_cu_415e8a8b_33534cute1_E)
_ZN39_INTERNAL_08c559f2_4_k_cu_415e8a8b_33534cute1_E:
	.zero		1
	.type		_ZN39_INTERNAL_08c559f2_4_k_cu_415e8a8b_33534cuda3std3__45__cpo6cbeginE,@object
	.size		_ZN39_INTERNAL_08c559f2_4_k_cu_415e8a8b_33534cuda3std3__45__cpo6cbeginE,(_ZN39_INTERNAL_08c559f2_4_k_cu_415e8a8b_33534cuda3std3__48in_placeE - _ZN39_INTERNAL_08c559f2_4_k_cu_415e8a8b_33534cuda3std3__45__cpo6cbeginE)
_ZN39_INTERNAL_08c559f2_4_k_cu_415e8a8b_33534cuda3std3__45__cpo6cbeginE:
	.zero		1
	.type		_ZN39_INTERNAL_08c559f2_4_k_cu_415e8a8b_33534cuda3std3__48in_placeE,@object
	.size		_ZN39_INTERNAL_08c559f2_4_k_cu_415e8a8b_33534cuda3std3__48in_placeE,(_ZN39_INTERNAL_08c559f2_4_k_cu_415e8a8b_33534cuda3std6ranges3__45__cpo9iter_moveE - _ZN39_INTERNAL_08c559f2_4_k_cu_415e8a8b_33534cuda3std3__48in_placeE)
_ZN39_INTERNAL_08c559f2_4_k_cu_415e8a8b_33534cuda3std3__48in_placeE:
	.zero		1
	.type		_ZN39_INTERNAL_08c559f2_4_k_cu_415e8a8b_33534cuda3std6ranges3__45__cpo9iter_moveE,@object
	.size		_ZN39_INTERNAL_08c559f2_4_k_cu_415e8a8b_33534cuda3std6ranges3__45__cpo9iter_moveE,(_ZN39_INTERNAL_08c559f2_4_k_cu_415e8a8b_33534cuda3std3__45__cpo5beginE - _ZN39_INTERNAL_08c559f2_4_k_cu_415e8a8b_33534cuda3std6ranges3__45__cpo9iter_moveE)
_ZN39_INTERNAL_08c559f2_4_k_cu_415e8a8b_33534cuda3std6ranges3__45__cpo9iter_moveE:
	.zero		1
	.type		_ZN39_INTERNAL_08c559f2_4_k_cu_415e8a8b_33534cuda3std3__45__cpo5beginE,@object
	.size		_ZN39_INTERNAL_08c559f2_4_k_cu_415e8a8b_33534cuda3std3__45__cpo5beginE,(_ZN39_INTERNAL_08c559f2_4_k_cu_415e8a8b_33534cuda3std3__441_GLOBAL__N__08c559f2_4_k_cu_415e8a8b_33536ignoreE - _ZN39_INTERNAL_08c559f2_4_k_cu_415e8a8b_33534cuda3std3__45__cpo5beginE)
_ZN39_INTERNAL_08c559f2_4_k_cu_415e8a8b_33534cuda3std3__45__cpo5beginE:
	.zero		1
	.type		_ZN39_INTERNAL_08c559f2_4_k_cu_415e8a8b_33534cuda3std3__441_GLOBAL__N__08c559f2_4_k_cu_415e8a8b_33536ignoreE,@object
	.size		_ZN39_INTERNAL_08c559f2_4_k_cu_415e8a8b_33534cuda3std3__441_GLOBAL__N__08c559f2_4_k_cu_415e8a8b_33536ignoreE,(_ZN39_INTERNAL_08c559f2_4_k_cu_415e8a8b_33534cute7productE - _ZN39_INTERNAL_08c559f2_4_k_cu_415e8a8b_33534cuda3std3__441_GLOBAL__N__08c559f2_4_k_cu_415e8a8b_33536ignoreE)
_ZN39_INTERNAL_08c559f2_4_k_cu_415e8a8b_33534cuda3std3__441_GLOBAL__N__08c559f2_4_k_cu_415e8a8b_33536ignoreE:
	.zero		1
	.type		_ZN39_INTERNAL_08c559f2_4_k_cu_415e8a8b_33534cute7productE,@object
	.size		_ZN39_INTERNAL_08c559f2_4_k_cu_415e8a8b_33534cute7productE,(_ZN39_INTERNAL_08c559f2_4_k_cu_415e8a8b_33534cuda3std3__45__cpo3endE - _ZN39_INTERNAL_08c559f2_4_k_cu_415e8a8b_33534cute7productE)
_ZN39_INTERNAL_08c559f2_4_k_cu_415e8a8b_33534cute7productE:
	.zero		1
	.type		_ZN39_INTERNAL_08c559f2_4_k_cu_415e8a8b_33534cuda3std3__45__cpo3endE,@object
	.size		_ZN39_INTERNAL_08c559f2_4_k_cu_415e8a8b_33534cuda3std3__45__cpo3endE,(_ZN39_INTERNAL_08c559f2_4_k_cu_415e8a8b_33534cuda3std3__419piecewise_constructE - _ZN39_INTERNAL_08c559f2_4_k_cu_415e8a8b_33534cuda3std3__45__cpo3endE)
_ZN39_INTERNAL_08c559f2_4_k_cu_415e8a8b_33534cuda3std3__45__cpo3endE:
	.zero		1
	.type		_ZN39_INTERNAL_08c559f2_4_k_cu_415e8a8b_33534cuda3std3__419piecewise_constructE,@object
	.size		_ZN39_INTERNAL_08c559f2_4_k_cu_415e8a8b_33534cuda3std3__419piecewise_constructE,(_ZN39_INTERNAL_08c559f2_4_k_cu_415e8a8b_33534cuda3std3__45__cpo4cendE - _ZN39_INTERNAL_08c559f2_4_k_cu_415e8a8b_33534cuda3std3__419piecewise_constructE)
_ZN39_INTERNAL_08c559f2_4_k_cu_415e8a8b_33534cuda3std3__419piecewise_constructE:
	.zero		1
	.type		_ZN39_INTERNAL_08c559f2_4_k_cu_415e8a8b_33534cuda3std3__45__cpo4cendE,@object
	.size		_ZN39_INTERNAL_08c559f2_4_k_cu_415e8a8b_33534cuda3std3__45__cpo4cendE,(_ZN39_INTERNAL_08c559f2_4_k_cu_415e8a8b_33534cuda3std6ranges3__45__cpo4swapE - _ZN39_INTERNAL_08c559f2_4_k_cu_415e8a8b_33534cuda3std3__45__cpo4cendE)
_ZN39_INTERNAL_08c559f2_4_k_cu_415e8a8b_33534cuda3std3__45__cpo4cendE:
	.zero		1
	.type		_ZN39_INTERNAL_08c559f2_4_k_cu_415e8a8b_33534cuda3std6ranges3__45__cpo4swapE,@object
	.size		_ZN39_INTERNAL_08c559f2_4_k_cu_415e8a8b_33534cuda3std6ranges3__45__cpo4swapE,(.L_10 - _ZN39_INTERNAL_08c559f2_4_k_cu_415e8a8b_33534cuda3std6ranges3__45__cpo4swapE)
_ZN39_INTERNAL_08c559f2_4_k_cu_415e8a8b_33534cuda3std6ranges3__45__cpo4swapE:
	.zero		1
.L_10:


//--------------------- .nv.constant0._ZN7cutlass13device_kernelINS_4conv6kernel13ConvUniversalINS1_16ConvProblemShapeILNS1_8OperatorE2ELi3EEENS1_10collective14CollectiveConvINS1_47MainloopSm100TmaUmmaWarpSpecializedImplicitGemmILS5_2ELi41ELi3ELi1ELi2EN4cute5tupleIJNSA_1CILi2EEENSC_ILi1EEESE_EEEEENSB_IJNSC_ILi256EEENSB_IJNSC_ILi64EEEEEENSB_IJNSC_ILi32EEEEEEEEENS_12float_e4m3_tESN_NSA_8TiledMMAINSA_8MMA_AtomIJNSA_10MMA_TraitsINSA_25SM100_MMA_F8F6F4_2x1SM_SSEJSN_SN_fSH_SI_NSA_17integral_constantINSA_4UMMA5MajorELSU_1EEESV_NSS_INST_7ScaleInELSW_0EEESX_EEEEEENSA_6LayoutINSB_IJSE_SE_SE_EEENSB_IJNSC_ILi0EEES12_S12_EEEEENSB_IJNSA_10UnderscoreES15_S15_EEEEENS7_6detail27Sm100ImplicitGemmTileTraitsINSA_18SM100_TMA_2SM_LOADENSA_14ComposedLayoutINSA_7SwizzleILi3ELi4ELi3EEENSA_18smem_ptr_flag_bitsILi8EEENS10_INSB_IJNSC_ILi128EEENSC_ILi8EEEEEENSB_IJSE_S1G_EEEEEEEvEENS19_INSA_25SM100_TMA_2SM_LOAD_IM2COLENS1B_INS1C_ILi1ELi4ELi3EEES1F_NS10_INSB_IJSK_S1H_EEENSB_IJSE_SK_EEEEEEEvEEEENS_8epilogue10collective18CollectiveEpilogueINS1V_23Sm100TmaWarpSpecializedILi1ELi1ELi64ELb0ELb0EEEJNSB_IJS1G_SJ_SL_EEENSB_IJNS10_IS1G_SE_EENS10_ISI_SE_EEEEESN_NSB_IJlNSB_IJSE_lllEEES12_EEESN_S25_NS1V_6fusion15FusionCallbacksIS1Z_NS26_17LinearCombinationISN_fSN_fLNS_15FloatRoundStyleE2EEES20_S23_JEEENSA_5SM1004TMEM4LOAD26SM100_TMEM_LOAD_32dp32b64xENSA_13SM90_TMA_LOADENS1B_INS1C_ILi2ELi4ELi3EEES1F_NS10_INSB_IJS1H_SI_EEENSB_IJSI_SE_EEEEEEENSA_39AutoVectorizingCopyWithAssumedAlignmentILi128EEENSA_14SM90_TMA_STOREES2L_S2N_S2N_EEEvvEEEEvNT_6ParamsE --------------------------
	.section	.nv.constant0._ZN7cutlass13device_kernelINS_4conv6kernel13ConvUniversalINS1_16ConvProblemShapeILNS1_8OperatorE2ELi3EEENS1_10collective14CollectiveConvINS1_47MainloopSm100TmaUmmaWarpSpecializedImplicitGemmILS5_2ELi41ELi3ELi1ELi2EN4cute5tupleIJNSA_1CILi2EEENSC_ILi1EEESE_EEEEENSB_IJNSC_ILi256EEENSB_IJNSC_ILi64EEEEEENSB_IJNSC_ILi32EEEEEEEEENS_12float_e4m3_tESN_NSA_8TiledMMAINSA_8MMA_AtomIJNSA_10MMA_TraitsINSA_25SM100_MMA_F8F6F4_2x1SM_SSEJSN_SN_fSH_SI_NSA_17integral_constantINSA_4UMMA5MajorELSU_1EEESV_NSS_INST_7ScaleInELSW_0EEESX_EEEEEENSA_6LayoutINSB_IJSE_SE_SE_EEENSB_IJNSC_ILi0EEES12_S12_EEEEENSB_IJNSA_10UnderscoreES15_S15_EEEEENS7_6detail27Sm100ImplicitGemmTileTraitsINSA_18SM100_TMA_2SM_LOADENSA_14ComposedLayoutINSA_7SwizzleILi3ELi4ELi3EEENSA_18smem_ptr_flag_bitsILi8EEENS10_INSB_IJNSC_ILi128EEENSC_ILi8EEEEEENSB_IJSE_S1G_EEEEEEEvEENS19_INSA_25SM100_TMA_2SM_LOAD_IM2COLENS1B_INS1C_ILi1ELi4ELi3EEES1F_NS10_INSB_IJSK_S1H_EEENSB_IJSE_SK_EEEEEEEvEEEENS_8epilogue10collective18CollectiveEpilogueINS1V_23Sm100TmaWarpSpecializedILi1ELi1ELi64ELb0ELb0EEEJNSB_IJS1G_SJ_SL_EEENSB_IJNS10_IS1G_SE_EENS10_ISI_SE_EEEEESN_NSB_IJlNSB_IJSE_lllEEES12_EEESN_S25_NS1V_6fusion15FusionCallbacksIS1Z_NS26_17LinearCombinationISN_fSN_fLNS_15FloatRoundStyleE2EEES20_S23_JEEENSA_5SM1004TMEM4LOAD26SM100_TMEM_LOAD_32dp32b64xENSA_13SM90_TMA_LOADENS1B_INS1C_ILi2ELi4ELi3EEES1F_NS10_INSB_IJS1H_SI_EEENSB_IJSI_SE_EEEEEEENSA_39AutoVectorizingCopyWithAssumedAlignmentILi128EEENSA_14SM90_TMA_STOREES2L_S2N_S2N_EEEvvEEEEvNT_6ParamsE,"a",@progbits
	.sectionflags	@""
	.align	4
.nv.constant0._ZN7cutlass13device_kernelINS_4conv6kernel13ConvUniversalINS1_16ConvProblemShapeILNS1_8OperatorE2ELi3EEENS1_10collective14CollectiveConvINS1_47MainloopSm100TmaUmmaWarpSpecializedImplicitGemmILS5_2ELi41ELi3ELi1ELi2EN4cute5tupleIJNSA_1CILi2EEENSC_ILi1EEESE_EEEEENSB_IJNSC_ILi256EEENSB_IJNSC_ILi64EEEEEENSB_IJNSC_ILi32EEEEEEEEENS_12float_e4m3_tESN_NSA_8TiledMMAINSA_8MMA_AtomIJNSA_10MMA_TraitsINSA_25SM100_MMA_F8F6F4_2x1SM_SSEJSN_SN_fSH_SI_NSA_17integral_constantINSA_4UMMA5MajorELSU_1EEESV_NSS_INST_7ScaleInELSW_0EEESX_EEEEEENSA_6LayoutINSB_IJSE_SE_SE_EEENSB_IJNSC_ILi0EEES12_S12_EEEEENSB_IJNSA_10UnderscoreES15_S15_EEEEENS7_6detail27Sm100ImplicitGemmTileTraitsINSA_18SM100_TMA_2SM_LOADENSA_14ComposedLayoutINSA_7SwizzleILi3ELi4ELi3EEENSA_18smem_ptr_flag_bitsILi8EEENS10_INSB_IJNSC_ILi128EEENSC_ILi8EEEEEENSB_IJSE_S1G_EEEEEEEvEENS19_INSA_25SM100_TMA_2SM_LOAD_IM2COLENS1B_INS1C_ILi1ELi4ELi3EEES1F_NS10_INSB_IJSK_S1H_EEENSB_IJSE_SK_EEEEEEEvEEEENS_8epilogue10collective18CollectiveEpilogueINS1V_23Sm100TmaWarpSpecializedILi1ELi1ELi64ELb0ELb0EEEJNSB_IJS1G_SJ_SL_EEENSB_IJNS10_IS1G_SE_EENS10_ISI_SE_EEEEESN_NSB_IJlNSB_IJSE_lllEEES12_EEESN_S25_NS1V_6fusion15FusionCallbacksIS1Z_NS26_17LinearCombinationISN_fSN_fLNS_15FloatRoundStyleE2EEES20_S23_JEEENSA_5SM1004TMEM4LOAD26SM100_TMEM_LOAD_32dp32b64xENSA_13SM90_TMA_LOADENS1B_INS1C_ILi2ELi4ELi3EEES1F_NS10_INSB_IJS1H_SI_EEENSB_IJSI_SE_EEEEEEENSA_39AutoVectorizingCopyWithAssumedAlignmentILi128EEENSA_14SM90_TMA_STOREES2L_S2N_S2N_EEEvvEEEEvNT_6ParamsE:
	.zero		3200


//--------------------- SYMBOLS --------------------------

	.type		.nv.reservedSmem.offset0,@object
	.size		.nv.reservedSmem.offset0,0x4
	.type		.nv.reservedSmem.cap,@object
	.size		.nv.reservedSmem.cap,0x4
	.type		__assertfail,@function
